//
// Generated by NVIDIA NVVM Compiler
//
// Compiler Build ID: CL-36424714
// Cuda compilation tools, release 13.0, V13.0.88
// Based on NVVM 20.0.0
//

.version 9.0
.target sm_100
.address_size 64

	// .globl	_ZN3cub18CUB_300001_SM_10006detail11EmptyKernelIvEEvv
// _ZZN3cub18CUB_300001_SM_10006detail4scan16DeviceScanKernelINS2_10policy_hubIxxxjN4cuda3std3__44plusIvEEE10Policy1000EN6thrust24THRUST_300001_SM_1000_NS6detail15normal_iteratorINSD_10device_ptrIxEEEESI_NS0_13ScanTileStateIxLb1EEES9_NS1_10InputValueIxPxEEjxLb0ExEEvT0_T1_T2_iT3_T4_T5_E12temp_storage has been demoted
// _ZZN3cub18CUB_300001_SM_10006detail4scan16DeviceScanKernelINS2_10policy_hubIxxxmN4cuda3std3__44plusIvEEE10Policy1000EN6thrust24THRUST_300001_SM_1000_NS6detail15normal_iteratorINSD_10device_ptrIxEEEESI_NS0_13ScanTileStateIxLb1EEES9_NS1_10InputValueIxPxEEmxLb0ExEEvT0_T1_T2_iT3_T4_T5_E12temp_storage has been demoted
// _ZZN3cub18CUB_300001_SM_10006detail6reduce28DeviceReduceSingleTileKernelINS2_10policy_hubIxjN4cuda3std3__44plusIxEEE10Policy1000EN6thrust24THRUST_300001_SM_1000_NS6detail15normal_iteratorINSD_10device_ptrIxEEEEPxjS9_xxNS7_10__identityEEEvT0_T1_T2_T3_T4_T6_E12temp_storage has been demoted
// _ZZN3cub18CUB_300001_SM_10006detail6reduce18DeviceReduceKernelINS2_10policy_hubIxjN4cuda3std3__44plusIxEEE10Policy1000EN6thrust24THRUST_300001_SM_1000_NS6detail15normal_iteratorINSD_10device_ptrIxEEEEjS9_xNS7_10__identityEEEvT0_PT3_T1_NS0_13GridEvenShareISN_EET2_T4_E12temp_storage has been demoted
// _ZZN3cub18CUB_300001_SM_10006detail6reduce28DeviceReduceSingleTileKernelINS2_10policy_hubIxjN4cuda3std3__44plusIxEEE10Policy1000EPxSC_iS9_xxNS7_10__identityEEEvT0_T1_T2_T3_T4_T6_E12temp_storage has been demoted
// _ZZN3cub18CUB_300001_SM_10006detail6reduce28DeviceReduceSingleTileKernelINS2_10policy_hubIxyN4cuda3std3__44plusIxEEE10Policy1000EN6thrust24THRUST_300001_SM_1000_NS6detail15normal_iteratorINSD_10device_ptrIxEEEEPxyS9_xxNS7_10__identityEEEvT0_T1_T2_T3_T4_T6_E12temp_storage has been demoted
// _ZZN3cub18CUB_300001_SM_10006detail6reduce18DeviceReduceKernelINS2_10policy_hubIxyN4cuda3std3__44plusIxEEE10Policy1000EN6thrust24THRUST_300001_SM_1000_NS6detail15normal_iteratorINSD_10device_ptrIxEEEEyS9_xNS7_10__identityEEEvT0_PT3_T1_NS0_13GridEvenShareISN_EET2_T4_E12temp_storage has been demoted
// _ZZN3cub18CUB_300001_SM_10006detail6reduce28DeviceReduceSingleTileKernelINS2_10policy_hubIxyN4cuda3std3__44plusIxEEE10Policy1000EPxSC_iS9_xxNS7_10__identityEEEvT0_T1_T2_T3_T4_T6_E12temp_storage has been demoted
.global .align 1 .b8 _ZN30_INTERNAL_6ad40756_4_k_cu_main4cuda3std3__45__cpo5beginE[1];
.global .align 1 .b8 _ZN30_INTERNAL_6ad40756_4_k_cu_main4cuda3std3__45__cpo3endE[1];
.global .align 1 .b8 _ZN30_INTERNAL_6ad40756_4_k_cu_main4cuda3std3__45__cpo6cbeginE[1];
.global .align 1 .b8 _ZN30_INTERNAL_6ad40756_4_k_cu_main4cuda3std3__45__cpo4cendE[1];
.global .align 1 .b8 _ZN30_INTERNAL_6ad40756_4_k_cu_main4cuda3std3__45__cpo6rbeginE[1];
.global .align 1 .b8 _ZN30_INTERNAL_6ad40756_4_k_cu_main4cuda3std3__45__cpo4rendE[1];
.global .align 1 .b8 _ZN30_INTERNAL_6ad40756_4_k_cu_main4cuda3std3__45__cpo7crbeginE[1];
.global .align 1 .b8 _ZN30_INTERNAL_6ad40756_4_k_cu_main4cuda3std3__45__cpo5crendE[1];
.global .align 1 .b8 _ZN30_INTERNAL_6ad40756_4_k_cu_main4cuda3std3__432_GLOBAL__N__6ad40756_4_k_cu_main6ignoreE[1];
.global .align 1 .b8 _ZN30_INTERNAL_6ad40756_4_k_cu_main4cuda3std3__419piecewise_constructE[1];
.global .align 1 .b8 _ZN30_INTERNAL_6ad40756_4_k_cu_main4cuda3std3__48in_placeE[1];
.global .align 1 .b8 _ZN30_INTERNAL_6ad40756_4_k_cu_main4cuda3std3__420unreachable_sentinelE[1];
.global .align 1 .b8 _ZN30_INTERNAL_6ad40756_4_k_cu_main4cuda3std3__47nulloptE[1];
.global .align 1 .b8 _ZN30_INTERNAL_6ad40756_4_k_cu_main4cuda3std3__48unexpectE[1];
.global .align 1 .b8 _ZN30_INTERNAL_6ad40756_4_k_cu_main4cuda3std6ranges3__45__cpo4swapE[1];
.global .align 1 .b8 _ZN30_INTERNAL_6ad40756_4_k_cu_main4cuda3std6ranges3__45__cpo9iter_moveE[1];
.global .align 1 .b8 _ZN30_INTERNAL_6ad40756_4_k_cu_main4cuda3std6ranges3__45__cpo5beginE[1];
.global .align 1 .b8 _ZN30_INTERNAL_6ad40756_4_k_cu_main4cuda3std6ranges3__45__cpo3endE[1];
.global .align 1 .b8 _ZN30_INTERNAL_6ad40756_4_k_cu_main4cuda3std6ranges3__45__cpo6cbeginE[1];
.global .align 1 .b8 _ZN30_INTERNAL_6ad40756_4_k_cu_main4cuda3std6ranges3__45__cpo4cendE[1];
.global .align 1 .b8 _ZN30_INTERNAL_6ad40756_4_k_cu_main4cuda3std6ranges3__45__cpo7advanceE[1];
.global .align 1 .b8 _ZN30_INTERNAL_6ad40756_4_k_cu_main4cuda3std6ranges3__45__cpo9iter_swapE[1];
.global .align 1 .b8 _ZN30_INTERNAL_6ad40756_4_k_cu_main4cuda3std6ranges3__45__cpo4nextE[1];
.global .align 1 .b8 _ZN30_INTERNAL_6ad40756_4_k_cu_main4cuda3std6ranges3__45__cpo4prevE[1];
.global .align 1 .b8 _ZN30_INTERNAL_6ad40756_4_k_cu_main4cuda3std6ranges3__45__cpo4dataE[1];
.global .align 1 .b8 _ZN30_INTERNAL_6ad40756_4_k_cu_main4cuda3std6ranges3__45__cpo5cdataE[1];
.global .align 1 .b8 _ZN30_INTERNAL_6ad40756_4_k_cu_main4cuda3std6ranges3__45__cpo4sizeE[1];
.global .align 1 .b8 _ZN30_INTERNAL_6ad40756_4_k_cu_main4cuda3std6ranges3__45__cpo5ssizeE[1];
.global .align 1 .b8 _ZN30_INTERNAL_6ad40756_4_k_cu_main4cuda3std6ranges3__45__cpo8distanceE[1];
.global .align 1 .b8 _ZN30_INTERNAL_6ad40756_4_k_cu_main6thrust24THRUST_300001_SM_1000_NS8cuda_cub3parE[1];
.global .align 1 .b8 _ZN30_INTERNAL_6ad40756_4_k_cu_main6thrust24THRUST_300001_SM_1000_NS8cuda_cub10par_nosyncE[1];
.global .align 1 .b8 _ZN30_INTERNAL_6ad40756_4_k_cu_main6thrust24THRUST_300001_SM_1000_NS6system6detail10sequential3seqE[1];
.global .align 1 .b8 _ZN30_INTERNAL_6ad40756_4_k_cu_main6thrust24THRUST_300001_SM_1000_NS12placeholders2_1E[1];
.global .align 1 .b8 _ZN30_INTERNAL_6ad40756_4_k_cu_main6thrust24THRUST_300001_SM_1000_NS12placeholders2_2E[1];
.global .align 1 .b8 _ZN30_INTERNAL_6ad40756_4_k_cu_main6thrust24THRUST_300001_SM_1000_NS12placeholders2_3E[1];
.global .align 1 .b8 _ZN30_INTERNAL_6ad40756_4_k_cu_main6thrust24THRUST_300001_SM_1000_NS12placeholders2_4E[1];
.global .align 1 .b8 _ZN30_INTERNAL_6ad40756_4_k_cu_main6thrust24THRUST_300001_SM_1000_NS12placeholders2_5E[1];
.global .align 1 .b8 _ZN30_INTERNAL_6ad40756_4_k_cu_main6thrust24THRUST_300001_SM_1000_NS12placeholders2_6E[1];
.global .align 1 .b8 _ZN30_INTERNAL_6ad40756_4_k_cu_main6thrust24THRUST_300001_SM_1000_NS12placeholders2_7E[1];
.global .align 1 .b8 _ZN30_INTERNAL_6ad40756_4_k_cu_main6thrust24THRUST_300001_SM_1000_NS12placeholders2_8E[1];
.global .align 1 .b8 _ZN30_INTERNAL_6ad40756_4_k_cu_main6thrust24THRUST_300001_SM_1000_NS12placeholders2_9E[1];
.global .align 1 .b8 _ZN30_INTERNAL_6ad40756_4_k_cu_main6thrust24THRUST_300001_SM_1000_NS12placeholders3_10E[1];
.global .align 1 .b8 _ZN30_INTERNAL_6ad40756_4_k_cu_main6thrust24THRUST_300001_SM_1000_NS3seqE[1];

.visible .entry _ZN3cub18CUB_300001_SM_10006detail11EmptyKernelIvEEvv()
{


	ret;

}
	// .globl	_ZN3cub18CUB_300001_SM_10006detail8for_each13static_kernelINS2_12policy_hub_t12policy_500_tEmN6thrust24THRUST_300001_SM_1000_NS8cuda_cub20__uninitialized_fill7functorINS7_10device_ptrIxEExEEEEvT0_T1_
.visible .entry _ZN3cub18CUB_300001_SM_10006detail8for_each13static_kernelINS2_12policy_hub_t12policy_500_tEmN6thrust24THRUST_300001_SM_1000_NS8cuda_cub20__uninitialized_fill7functorINS7_10device_ptrIxEExEEEEvT0_T1_(
	.param .u64 _ZN3cub18CUB_300001_SM_10006detail8for_each13static_kernelINS2_12policy_hub_t12policy_500_tEmN6thrust24THRUST_300001_SM_1000_NS8cuda_cub20__uninitialized_fill7functorINS7_10device_ptrIxEExEEEEvT0_T1__param_0,
	.param .align 8 .b8 _ZN3cub18CUB_300001_SM_10006detail8for_each13static_kernelINS2_12policy_hub_t12policy_500_tEmN6thrust24THRUST_300001_SM_1000_NS8cuda_cub20__uninitialized_fill7functorINS7_10device_ptrIxEExEEEEvT0_T1__param_1[16]
)
.maxntid 256
{
	.reg .pred 	%p<4>;
	.reg .b32 	%r<5>;
	.reg .b64 	%rd<18>;

	ld.param.u64 	%rd6, [_ZN3cub18CUB_300001_SM_10006detail8for_each13static_kernelINS2_12policy_hub_t12policy_500_tEmN6thrust24THRUST_300001_SM_1000_NS8cuda_cub20__uninitialized_fill7functorINS7_10device_ptrIxEExEEEEvT0_T1__param_1+8];
	ld.param.u64 	%rd5, [_ZN3cub18CUB_300001_SM_10006detail8for_each13static_kernelINS2_12policy_hub_t12policy_500_tEmN6thrust24THRUST_300001_SM_1000_NS8cuda_cub20__uninitialized_fill7functorINS7_10device_ptrIxEExEEEEvT0_T1__param_1];
	ld.param.u64 	%rd7, [_ZN3cub18CUB_300001_SM_10006detail8for_each13static_kernelINS2_12policy_hub_t12policy_500_tEmN6thrust24THRUST_300001_SM_1000_NS8cuda_cub20__uninitialized_fill7functorINS7_10device_ptrIxEExEEEEvT0_T1__param_0];
	mov.u32 	%r2, %ctaid.x;
	mul.wide.u32 	%rd1, %r2, 512;
	sub.s64 	%rd2, %rd7, %rd1;
	setp.lt.u64 	%p1, %rd2, 512;
	@%p1 bra 	$L__BB1_2;
	mov.u32 	%r4, %tid.x;
	cvta.to.global.u64 	%rd13, %rd5;
	cvt.u64.u32 	%rd14, %r4;
	add.s64 	%rd15, %rd1, %rd14;
	shl.b64 	%rd16, %rd15, 3;
	add.s64 	%rd17, %rd13, %rd16;
	st.global.u64 	[%rd17], %rd6;
	st.global.u64 	[%rd17+2048], %rd6;
	bra.uni 	$L__BB1_6;
$L__BB1_2:
	cvta.to.global.u64 	%rd8, %rd5;
	mov.u32 	%r1, %tid.x;
	cvt.u64.u32 	%rd9, %r1;
	setp.le.u64 	%p2, %rd2, %rd9;
	add.s64 	%rd10, %rd1, %rd9;
	shl.b64 	%rd11, %rd10, 3;
	add.s64 	%rd4, %rd8, %rd11;
	@%p2 bra 	$L__BB1_4;
	st.global.u64 	[%rd4], %rd6;
$L__BB1_4:
	add.s32 	%r3, %r1, 256;
	cvt.u64.u32 	%rd12, %r3;
	setp.le.u64 	%p3, %rd2, %rd12;
	@%p3 bra 	$L__BB1_6;
	st.global.u64 	[%rd4+2048], %rd6;
$L__BB1_6:
	ret;

}
	// .globl	_ZN3cub18CUB_300001_SM_10006detail9transform16transform_kernelINS2_10policy_hubILb1EN4cuda3std3__45tupleIJN6thrust24THRUST_300001_SM_1000_NS6detail15normal_iteratorINSA_10device_ptrIxEEEEEEEE10policy1000Ei16PrefixToPositionSF_JPxEEEvT0_iT1_T2_DpNS2_10kernel_argIT3_EE
.visible .entry _ZN3cub18CUB_300001_SM_10006detail9transform16transform_kernelINS2_10policy_hubILb1EN4cuda3std3__45tupleIJN6thrust24THRUST_300001_SM_1000_NS6detail15normal_iteratorINSA_10device_ptrIxEEEEEEEE10policy1000Ei16PrefixToPositionSF_JPxEEEvT0_iT1_T2_DpNS2_10kernel_argIT3_EE(
	.param .u32 _ZN3cub18CUB_300001_SM_10006detail9transform16transform_kernelINS2_10policy_hubILb1EN4cuda3std3__45tupleIJN6thrust24THRUST_300001_SM_1000_NS6detail15normal_iteratorINSA_10device_ptrIxEEEEEEEE10policy1000Ei16PrefixToPositionSF_JPxEEEvT0_iT1_T2_DpNS2_10kernel_argIT3_EE_param_0,
	.param .u32 _ZN3cub18CUB_300001_SM_10006detail9transform16transform_kernelINS2_10policy_hubILb1EN4cuda3std3__45tupleIJN6thrust24THRUST_300001_SM_1000_NS6detail15normal_iteratorINSA_10device_ptrIxEEEEEEEE10policy1000Ei16PrefixToPositionSF_JPxEEEvT0_iT1_T2_DpNS2_10kernel_argIT3_EE_param_1,
	.param .align 8 .b8 _ZN3cub18CUB_300001_SM_10006detail9transform16transform_kernelINS2_10policy_hubILb1EN4cuda3std3__45tupleIJN6thrust24THRUST_300001_SM_1000_NS6detail15normal_iteratorINSA_10device_ptrIxEEEEEEEE10policy1000Ei16PrefixToPositionSF_JPxEEEvT0_iT1_T2_DpNS2_10kernel_argIT3_EE_param_2[8],
	.param .align 8 .b8 _ZN3cub18CUB_300001_SM_10006detail9transform16transform_kernelINS2_10policy_hubILb1EN4cuda3std3__45tupleIJN6thrust24THRUST_300001_SM_1000_NS6detail15normal_iteratorINSA_10device_ptrIxEEEEEEEE10policy1000Ei16PrefixToPositionSF_JPxEEEvT0_iT1_T2_DpNS2_10kernel_argIT3_EE_param_3[8],
	.param .align 8 .b8 _ZN3cub18CUB_300001_SM_10006detail9transform16transform_kernelINS2_10policy_hubILb1EN4cuda3std3__45tupleIJN6thrust24THRUST_300001_SM_1000_NS6detail15normal_iteratorINSA_10device_ptrIxEEEEEEEE10policy1000Ei16PrefixToPositionSF_JPxEEEvT0_iT1_T2_DpNS2_10kernel_argIT3_EE_param_4[16]
)
.maxntid 128
{
	.reg .pred 	%p<67>;
	.reg .b32 	%r<77>;
	.reg .b64 	%rd<396>;

	ld.param.u64 	%rd15, [_ZN3cub18CUB_300001_SM_10006detail9transform16transform_kernelINS2_10policy_hubILb1EN4cuda3std3__45tupleIJN6thrust24THRUST_300001_SM_1000_NS6detail15normal_iteratorINSA_10device_ptrIxEEEEEEEE10policy1000Ei16PrefixToPositionSF_JPxEEEvT0_iT1_T2_DpNS2_10kernel_argIT3_EE_param_2];
	ld.param.u32 	%r43, [_ZN3cub18CUB_300001_SM_10006detail9transform16transform_kernelINS2_10policy_hubILb1EN4cuda3std3__45tupleIJN6thrust24THRUST_300001_SM_1000_NS6detail15normal_iteratorINSA_10device_ptrIxEEEEEEEE10policy1000Ei16PrefixToPositionSF_JPxEEEvT0_iT1_T2_DpNS2_10kernel_argIT3_EE_param_0];
	ld.param.u64 	%rd16, [_ZN3cub18CUB_300001_SM_10006detail9transform16transform_kernelINS2_10policy_hubILb1EN4cuda3std3__45tupleIJN6thrust24THRUST_300001_SM_1000_NS6detail15normal_iteratorINSA_10device_ptrIxEEEEEEEE10policy1000Ei16PrefixToPositionSF_JPxEEEvT0_iT1_T2_DpNS2_10kernel_argIT3_EE_param_4];
	ld.param.u64 	%rd17, [_ZN3cub18CUB_300001_SM_10006detail9transform16transform_kernelINS2_10policy_hubILb1EN4cuda3std3__45tupleIJN6thrust24THRUST_300001_SM_1000_NS6detail15normal_iteratorINSA_10device_ptrIxEEEEEEEE10policy1000Ei16PrefixToPositionSF_JPxEEEvT0_iT1_T2_DpNS2_10kernel_argIT3_EE_param_3];
	ld.param.u32 	%r42, [_ZN3cub18CUB_300001_SM_10006detail9transform16transform_kernelINS2_10policy_hubILb1EN4cuda3std3__45tupleIJN6thrust24THRUST_300001_SM_1000_NS6detail15normal_iteratorINSA_10device_ptrIxEEEEEEEE10policy1000Ei16PrefixToPositionSF_JPxEEEvT0_iT1_T2_DpNS2_10kernel_argIT3_EE_param_1];
	cvta.to.global.u64 	%rd1, %rd17;
	cvta.to.global.u64 	%rd2, %rd16;
	shl.b32 	%r1, %r42, 7;
	mov.u32 	%r44, %ctaid.x;
	mul.lo.s32 	%r2, %r1, %r44;
	sub.s32 	%r3, %r43, %r2;
	min.s32 	%r4, %r1, %r3;
	shl.b32 	%r5, %r4, 3;
	mov.u32 	%r6, %tid.x;
	shl.b32 	%r67, %r6, 7;
	setp.ge.s32 	%p1, %r67, %r5;
	@%p1 bra 	$L__BB2_3;
	mul.wide.u32 	%rd18, %r6, 128;
	add.s64 	%rd19, %rd2, %rd18;
	mul.wide.s32 	%rd20, %r2, 8;
	add.s64 	%rd394, %rd19, %rd20;
$L__BB2_2:
	.pragma "nounroll";
	// begin inline asm
	prefetch.global.L2 [%rd394];
	// end inline asm
	add.s32 	%r67, %r67, 16384;
	add.s64 	%rd394, %rd394, 16384;
	setp.lt.s32 	%p2, %r67, %r5;
	@%p2 bra 	$L__BB2_2;
$L__BB2_3:
	mul.wide.s32 	%rd22, %r2, 8;
	add.s64 	%rd7, %rd2, %rd22;
	add.s64 	%rd8, %rd1, %rd22;
	setp.gt.s32 	%p3, %r1, %r3;
	@%p3 bra 	$L__BB2_16;
	setp.lt.s32 	%p4, %r42, 1;
	@%p4 bra 	$L__BB2_57;
	and.b32  	%r10, %r42, 7;
	setp.lt.u32 	%p5, %r42, 8;
	mov.b32 	%r74, 0;
	@%p5 bra 	$L__BB2_8;
	and.b32  	%r74, %r42, 2147483640;
	neg.s32 	%r69, %r74;
	mul.wide.u32 	%rd23, %r6, 8;
	add.s64 	%rd395, %rd22, %rd23;
	add.s32 	%r68, %r6, 128;
$L__BB2_7:
	.pragma "nounroll";
	mul.wide.s32 	%rd24, %r68, 8;
	add.s64 	%rd25, %rd22, %rd24;
	add.s64 	%rd26, %rd2, %rd395;
	ld.global.u64 	%rd27, [%rd26];
	add.s64 	%rd28, %rd27, %rd15;
	mul.hi.s64 	%rd29, %rd28, -6640827866535438581;
	add.s64 	%rd30, %rd29, %rd28;
	shr.u64 	%rd31, %rd30, 63;
	shr.s64 	%rd32, %rd30, 6;
	add.s64 	%rd33, %rd32, %rd31;
	mul.lo.s64 	%rd34, %rd33, 100;
	sub.s64 	%rd35, %rd28, %rd34;
	setp.lt.s64 	%p6, %rd35, 0;
	add.s64 	%rd36, %rd35, 100;
	selp.b64 	%rd37, %rd36, %rd35, %p6;
	add.s64 	%rd38, %rd1, %rd395;
	st.global.u64 	[%rd38], %rd37;
	add.s64 	%rd39, %rd2, %rd25;
	ld.global.u64 	%rd40, [%rd39];
	add.s64 	%rd41, %rd40, %rd15;
	mul.hi.s64 	%rd42, %rd41, -6640827866535438581;
	add.s64 	%rd43, %rd42, %rd41;
	shr.u64 	%rd44, %rd43, 63;
	shr.s64 	%rd45, %rd43, 6;
	add.s64 	%rd46, %rd45, %rd44;
	mul.lo.s64 	%rd47, %rd46, 100;
	sub.s64 	%rd48, %rd41, %rd47;
	setp.lt.s64 	%p7, %rd48, 0;
	add.s64 	%rd49, %rd48, 100;
	selp.b64 	%rd50, %rd49, %rd48, %p7;
	add.s64 	%rd51, %rd1, %rd25;
	st.global.u64 	[%rd51], %rd50;
	ld.global.u64 	%rd52, [%rd39+1024];
	add.s64 	%rd53, %rd52, %rd15;
	mul.hi.s64 	%rd54, %rd53, -6640827866535438581;
	add.s64 	%rd55, %rd54, %rd53;
	shr.u64 	%rd56, %rd55, 63;
	shr.s64 	%rd57, %rd55, 6;
	add.s64 	%rd58, %rd57, %rd56;
	mul.lo.s64 	%rd59, %rd58, 100;
	sub.s64 	%rd60, %rd53, %rd59;
	setp.lt.s64 	%p8, %rd60, 0;
	add.s64 	%rd61, %rd60, 100;
	selp.b64 	%rd62, %rd61, %rd60, %p8;
	st.global.u64 	[%rd51+1024], %rd62;
	ld.global.u64 	%rd63, [%rd39+2048];
	add.s64 	%rd64, %rd63, %rd15;
	mul.hi.s64 	%rd65, %rd64, -6640827866535438581;
	add.s64 	%rd66, %rd65, %rd64;
	shr.u64 	%rd67, %rd66, 63;
	shr.s64 	%rd68, %rd66, 6;
	add.s64 	%rd69, %rd68, %rd67;
	mul.lo.s64 	%rd70, %rd69, 100;
	sub.s64 	%rd71, %rd64, %rd70;
	setp.lt.s64 	%p9, %rd71, 0;
	add.s64 	%rd72, %rd71, 100;
	selp.b64 	%rd73, %rd72, %rd71, %p9;
	st.global.u64 	[%rd51+2048], %rd73;
	ld.global.u64 	%rd74, [%rd39+3072];
	add.s64 	%rd75, %rd74, %rd15;
	mul.hi.s64 	%rd76, %rd75, -6640827866535438581;
	add.s64 	%rd77, %rd76, %rd75;
	shr.u64 	%rd78, %rd77, 63;
	shr.s64 	%rd79, %rd77, 6;
	add.s64 	%rd80, %rd79, %rd78;
	mul.lo.s64 	%rd81, %rd80, 100;
	sub.s64 	%rd82, %rd75, %rd81;
	setp.lt.s64 	%p10, %rd82, 0;
	add.s64 	%rd83, %rd82, 100;
	selp.b64 	%rd84, %rd83, %rd82, %p10;
	st.global.u64 	[%rd51+3072], %rd84;
	ld.global.u64 	%rd85, [%rd39+4096];
	add.s64 	%rd86, %rd85, %rd15;
	mul.hi.s64 	%rd87, %rd86, -6640827866535438581;
	add.s64 	%rd88, %rd87, %rd86;
	shr.u64 	%rd89, %rd88, 63;
	shr.s64 	%rd90, %rd88, 6;
	add.s64 	%rd91, %rd90, %rd89;
	mul.lo.s64 	%rd92, %rd91, 100;
	sub.s64 	%rd93, %rd86, %rd92;
	setp.lt.s64 	%p11, %rd93, 0;
	add.s64 	%rd94, %rd93, 100;
	selp.b64 	%rd95, %rd94, %rd93, %p11;
	st.global.u64 	[%rd51+4096], %rd95;
	ld.global.u64 	%rd96, [%rd39+5120];
	add.s64 	%rd97, %rd96, %rd15;
	mul.hi.s64 	%rd98, %rd97, -6640827866535438581;
	add.s64 	%rd99, %rd98, %rd97;
	shr.u64 	%rd100, %rd99, 63;
	shr.s64 	%rd101, %rd99, 6;
	add.s64 	%rd102, %rd101, %rd100;
	mul.lo.s64 	%rd103, %rd102, 100;
	sub.s64 	%rd104, %rd97, %rd103;
	setp.lt.s64 	%p12, %rd104, 0;
	add.s64 	%rd105, %rd104, 100;
	selp.b64 	%rd106, %rd105, %rd104, %p12;
	st.global.u64 	[%rd51+5120], %rd106;
	ld.global.u64 	%rd107, [%rd39+6144];
	add.s64 	%rd108, %rd107, %rd15;
	mul.hi.s64 	%rd109, %rd108, -6640827866535438581;
	add.s64 	%rd110, %rd109, %rd108;
	shr.u64 	%rd111, %rd110, 63;
	shr.s64 	%rd112, %rd110, 6;
	add.s64 	%rd113, %rd112, %rd111;
	mul.lo.s64 	%rd114, %rd113, 100;
	sub.s64 	%rd115, %rd108, %rd114;
	setp.lt.s64 	%p13, %rd115, 0;
	add.s64 	%rd116, %rd115, 100;
	selp.b64 	%rd117, %rd116, %rd115, %p13;
	st.global.u64 	[%rd51+6144], %rd117;
	add.s32 	%r69, %r69, 8;
	add.s64 	%rd395, %rd395, 8192;
	add.s32 	%r68, %r68, 1024;
	setp.eq.s32 	%p14, %r69, 0;
	@%p14 bra 	$L__BB2_8;
	bra.uni 	$L__BB2_7;
$L__BB2_8:
	setp.eq.s32 	%p15, %r10, 0;
	@%p15 bra 	$L__BB2_57;
	and.b32  	%r37, %r42, 3;
	setp.lt.u32 	%p16, %r10, 4;
	@%p16 bra 	$L__BB2_11;
	shl.b32 	%r46, %r74, 7;
	add.s32 	%r47, %r46, %r6;
	mul.wide.s32 	%rd118, %r47, 8;
	add.s64 	%rd119, %rd7, %rd118;
	ld.global.u64 	%rd120, [%rd119];
	add.s64 	%rd121, %rd120, %rd15;
	mul.hi.s64 	%rd122, %rd121, -6640827866535438581;
	add.s64 	%rd123, %rd122, %rd121;
	shr.u64 	%rd124, %rd123, 63;
	shr.s64 	%rd125, %rd123, 6;
	add.s64 	%rd126, %rd125, %rd124;
	mul.lo.s64 	%rd127, %rd126, 100;
	sub.s64 	%rd128, %rd121, %rd127;
	setp.lt.s64 	%p17, %rd128, 0;
	add.s64 	%rd129, %rd128, 100;
	selp.b64 	%rd130, %rd129, %rd128, %p17;
	add.s64 	%rd131, %rd8, %rd118;
	st.global.u64 	[%rd131], %rd130;
	ld.global.u64 	%rd132, [%rd119+1024];
	add.s64 	%rd133, %rd132, %rd15;
	mul.hi.s64 	%rd134, %rd133, -6640827866535438581;
	add.s64 	%rd135, %rd134, %rd133;
	shr.u64 	%rd136, %rd135, 63;
	shr.s64 	%rd137, %rd135, 6;
	add.s64 	%rd138, %rd137, %rd136;
	mul.lo.s64 	%rd139, %rd138, 100;
	sub.s64 	%rd140, %rd133, %rd139;
	setp.lt.s64 	%p18, %rd140, 0;
	add.s64 	%rd141, %rd140, 100;
	selp.b64 	%rd142, %rd141, %rd140, %p18;
	st.global.u64 	[%rd131+1024], %rd142;
	ld.global.u64 	%rd143, [%rd119+2048];
	add.s64 	%rd144, %rd143, %rd15;
	mul.hi.s64 	%rd145, %rd144, -6640827866535438581;
	add.s64 	%rd146, %rd145, %rd144;
	shr.u64 	%rd147, %rd146, 63;
	shr.s64 	%rd148, %rd146, 6;
	add.s64 	%rd149, %rd148, %rd147;
	mul.lo.s64 	%rd150, %rd149, 100;
	sub.s64 	%rd151, %rd144, %rd150;
	setp.lt.s64 	%p19, %rd151, 0;
	add.s64 	%rd152, %rd151, 100;
	selp.b64 	%rd153, %rd152, %rd151, %p19;
	st.global.u64 	[%rd131+2048], %rd153;
	ld.global.u64 	%rd154, [%rd119+3072];
	add.s64 	%rd155, %rd154, %rd15;
	mul.hi.s64 	%rd156, %rd155, -6640827866535438581;
	add.s64 	%rd157, %rd156, %rd155;
	shr.u64 	%rd158, %rd157, 63;
	shr.s64 	%rd159, %rd157, 6;
	add.s64 	%rd160, %rd159, %rd158;
	mul.lo.s64 	%rd161, %rd160, 100;
	sub.s64 	%rd162, %rd155, %rd161;
	setp.lt.s64 	%p20, %rd162, 0;
	add.s64 	%rd163, %rd162, 100;
	selp.b64 	%rd164, %rd163, %rd162, %p20;
	st.global.u64 	[%rd131+3072], %rd164;
	add.s32 	%r74, %r74, 4;
$L__BB2_11:
	setp.eq.s32 	%p21, %r37, 0;
	@%p21 bra 	$L__BB2_57;
	setp.eq.s32 	%p22, %r37, 1;
	@%p22 bra 	$L__BB2_14;
	shl.b32 	%r48, %r74, 7;
	add.s32 	%r49, %r48, %r6;
	mul.wide.s32 	%rd165, %r49, 8;
	add.s64 	%rd166, %rd7, %rd165;
	ld.global.u64 	%rd167, [%rd166];
	add.s64 	%rd168, %rd167, %rd15;
	mul.hi.s64 	%rd169, %rd168, -6640827866535438581;
	add.s64 	%rd170, %rd169, %rd168;
	shr.u64 	%rd171, %rd170, 63;
	shr.s64 	%rd172, %rd170, 6;
	add.s64 	%rd173, %rd172, %rd171;
	mul.lo.s64 	%rd174, %rd173, 100;
	sub.s64 	%rd175, %rd168, %rd174;
	setp.lt.s64 	%p23, %rd175, 0;
	add.s64 	%rd176, %rd175, 100;
	selp.b64 	%rd177, %rd176, %rd175, %p23;
	add.s64 	%rd178, %rd8, %rd165;
	st.global.u64 	[%rd178], %rd177;
	ld.global.u64 	%rd179, [%rd166+1024];
	add.s64 	%rd180, %rd179, %rd15;
	mul.hi.s64 	%rd181, %rd180, -6640827866535438581;
	add.s64 	%rd182, %rd181, %rd180;
	shr.u64 	%rd183, %rd182, 63;
	shr.s64 	%rd184, %rd182, 6;
	add.s64 	%rd185, %rd184, %rd183;
	mul.lo.s64 	%rd186, %rd185, 100;
	sub.s64 	%rd187, %rd180, %rd186;
	setp.lt.s64 	%p24, %rd187, 0;
	add.s64 	%rd188, %rd187, 100;
	selp.b64 	%rd189, %rd188, %rd187, %p24;
	st.global.u64 	[%rd178+1024], %rd189;
	add.s32 	%r74, %r74, 2;
$L__BB2_14:
	and.b32  	%r50, %r42, 1;
	setp.eq.b32 	%p25, %r50, 1;
	not.pred 	%p26, %p25;
	@%p26 bra 	$L__BB2_57;
	shl.b32 	%r51, %r74, 7;
	add.s32 	%r52, %r51, %r6;
	mul.wide.s32 	%rd190, %r52, 8;
	add.s64 	%rd191, %rd7, %rd190;
	ld.global.u64 	%rd192, [%rd191];
	add.s64 	%rd193, %rd192, %rd15;
	mul.hi.s64 	%rd194, %rd193, -6640827866535438581;
	add.s64 	%rd195, %rd194, %rd193;
	shr.u64 	%rd196, %rd195, 63;
	shr.s64 	%rd197, %rd195, 6;
	add.s64 	%rd198, %rd197, %rd196;
	mul.lo.s64 	%rd199, %rd198, 100;
	sub.s64 	%rd200, %rd193, %rd199;
	setp.lt.s64 	%p27, %rd200, 0;
	add.s64 	%rd201, %rd200, 100;
	selp.b64 	%rd202, %rd201, %rd200, %p27;
	add.s64 	%rd203, %rd8, %rd190;
	st.global.u64 	[%rd203], %rd202;
	bra.uni 	$L__BB2_57;
$L__BB2_16:
	setp.lt.s32 	%p28, %r42, 1;
	@%p28 bra 	$L__BB2_57;
	and.b32  	%r14, %r42, 7;
	setp.lt.u32 	%p29, %r42, 8;
	mov.b32 	%r71, 0;
	@%p29 bra 	$L__BB2_36;
	and.b32  	%r71, %r42, 2147483640;
	mov.b32 	%r70, 0;
$L__BB2_19:
	.pragma "nounroll";
	shl.b32 	%r55, %r70, 7;
	add.s32 	%r21, %r55, %r6;
	setp.ge.s32 	%p30, %r21, %r4;
	@%p30 bra 	$L__BB2_21;
	mul.wide.u32 	%rd204, %r21, 8;
	add.s64 	%rd205, %rd7, %rd204;
	ld.global.u64 	%rd206, [%rd205];
	add.s64 	%rd207, %rd206, %rd15;
	mul.hi.s64 	%rd208, %rd207, -6640827866535438581;
	add.s64 	%rd209, %rd208, %rd207;
	shr.u64 	%rd210, %rd209, 63;
	shr.s64 	%rd211, %rd209, 6;
	add.s64 	%rd212, %rd211, %rd210;
	mul.lo.s64 	%rd213, %rd212, 100;
	sub.s64 	%rd214, %rd207, %rd213;
	setp.lt.s64 	%p31, %rd214, 0;
	add.s64 	%rd215, %rd214, 100;
	selp.b64 	%rd216, %rd215, %rd214, %p31;
	add.s64 	%rd217, %rd8, %rd204;
	st.global.u64 	[%rd217], %rd216;
$L__BB2_21:
	add.s32 	%r56, %r21, 128;
	setp.ge.s32 	%p32, %r56, %r4;
	mul.wide.s32 	%rd218, %r56, 8;
	add.s64 	%rd13, %rd7, %rd218;
	add.s64 	%rd14, %rd8, %rd218;
	@%p32 bra 	$L__BB2_23;
	ld.global.u64 	%rd219, [%rd13];
	add.s64 	%rd220, %rd219, %rd15;
	mul.hi.s64 	%rd221, %rd220, -6640827866535438581;
	add.s64 	%rd222, %rd221, %rd220;
	shr.u64 	%rd223, %rd222, 63;
	shr.s64 	%rd224, %rd222, 6;
	add.s64 	%rd225, %rd224, %rd223;
	mul.lo.s64 	%rd226, %rd225, 100;
	sub.s64 	%rd227, %rd220, %rd226;
	setp.lt.s64 	%p33, %rd227, 0;
	add.s64 	%rd228, %rd227, 100;
	selp.b64 	%rd229, %rd228, %rd227, %p33;
	st.global.u64 	[%rd14], %rd229;
$L__BB2_23:
	add.s32 	%r57, %r21, 256;
	setp.ge.s32 	%p34, %r57, %r4;
	@%p34 bra 	$L__BB2_25;
	ld.global.u64 	%rd230, [%rd13+1024];
	add.s64 	%rd231, %rd230, %rd15;
	mul.hi.s64 	%rd232, %rd231, -6640827866535438581;
	add.s64 	%rd233, %rd232, %rd231;
	shr.u64 	%rd234, %rd233, 63;
	shr.s64 	%rd235, %rd233, 6;
	add.s64 	%rd236, %rd235, %rd234;
	mul.lo.s64 	%rd237, %rd236, 100;
	sub.s64 	%rd238, %rd231, %rd237;
	setp.lt.s64 	%p35, %rd238, 0;
	add.s64 	%rd239, %rd238, 100;
	selp.b64 	%rd240, %rd239, %rd238, %p35;
	st.global.u64 	[%rd14+1024], %rd240;
$L__BB2_25:
	add.s32 	%r58, %r21, 384;
	setp.ge.s32 	%p36, %r58, %r4;
	@%p36 bra 	$L__BB2_27;
	ld.global.u64 	%rd241, [%rd13+2048];
	add.s64 	%rd242, %rd241, %rd15;
	mul.hi.s64 	%rd243, %rd242, -6640827866535438581;
	add.s64 	%rd244, %rd243, %rd242;
	shr.u64 	%rd245, %rd244, 63;
	shr.s64 	%rd246, %rd244, 6;
	add.s64 	%rd247, %rd246, %rd245;
	mul.lo.s64 	%rd248, %rd247, 100;
	sub.s64 	%rd249, %rd242, %rd248;
	setp.lt.s64 	%p37, %rd249, 0;
	add.s64 	%rd250, %rd249, 100;
	selp.b64 	%rd251, %rd250, %rd249, %p37;
	st.global.u64 	[%rd14+2048], %rd251;
$L__BB2_27:
	add.s32 	%r59, %r21, 512;
	setp.ge.s32 	%p38, %r59, %r4;
	@%p38 bra 	$L__BB2_29;
	ld.global.u64 	%rd252, [%rd13+3072];
	add.s64 	%rd253, %rd252, %rd15;
	mul.hi.s64 	%rd254, %rd253, -6640827866535438581;
	add.s64 	%rd255, %rd254, %rd253;
	shr.u64 	%rd256, %rd255, 63;
	shr.s64 	%rd257, %rd255, 6;
	add.s64 	%rd258, %rd257, %rd256;
	mul.lo.s64 	%rd259, %rd258, 100;
	sub.s64 	%rd260, %rd253, %rd259;
	setp.lt.s64 	%p39, %rd260, 0;
	add.s64 	%rd261, %rd260, 100;
	selp.b64 	%rd262, %rd261, %rd260, %p39;
	st.global.u64 	[%rd14+3072], %rd262;
$L__BB2_29:
	add.s32 	%r60, %r21, 640;
	setp.ge.s32 	%p40, %r60, %r4;
	@%p40 bra 	$L__BB2_31;
	ld.global.u64 	%rd263, [%rd13+4096];
	add.s64 	%rd264, %rd263, %rd15;
	mul.hi.s64 	%rd265, %rd264, -6640827866535438581;
	add.s64 	%rd266, %rd265, %rd264;
	shr.u64 	%rd267, %rd266, 63;
	shr.s64 	%rd268, %rd266, 6;
	add.s64 	%rd269, %rd268, %rd267;
	mul.lo.s64 	%rd270, %rd269, 100;
	sub.s64 	%rd271, %rd264, %rd270;
	setp.lt.s64 	%p41, %rd271, 0;
	add.s64 	%rd272, %rd271, 100;
	selp.b64 	%rd273, %rd272, %rd271, %p41;
	st.global.u64 	[%rd14+4096], %rd273;
$L__BB2_31:
	add.s32 	%r61, %r21, 768;
	setp.ge.s32 	%p42, %r61, %r4;
	@%p42 bra 	$L__BB2_33;
	ld.global.u64 	%rd274, [%rd13+5120];
	add.s64 	%rd275, %rd274, %rd15;
	mul.hi.s64 	%rd276, %rd275, -6640827866535438581;
	add.s64 	%rd277, %rd276, %rd275;
	shr.u64 	%rd278, %rd277, 63;
	shr.s64 	%rd279, %rd277, 6;
	add.s64 	%rd280, %rd279, %rd278;
	mul.lo.s64 	%rd281, %rd280, 100;
	sub.s64 	%rd282, %rd275, %rd281;
	setp.lt.s64 	%p43, %rd282, 0;
	add.s64 	%rd283, %rd282, 100;
	selp.b64 	%rd284, %rd283, %rd282, %p43;
	st.global.u64 	[%rd14+5120], %rd284;
$L__BB2_33:
	add.s32 	%r62, %r21, 896;
	setp.ge.s32 	%p44, %r62, %r4;
	@%p44 bra 	$L__BB2_35;
	ld.global.u64 	%rd285, [%rd13+6144];
	add.s64 	%rd286, %rd285, %rd15;
	mul.hi.s64 	%rd287, %rd286, -6640827866535438581;
	add.s64 	%rd288, %rd287, %rd286;
	shr.u64 	%rd289, %rd288, 63;
	shr.s64 	%rd290, %rd288, 6;
	add.s64 	%rd291, %rd290, %rd289;
	mul.lo.s64 	%rd292, %rd291, 100;
	sub.s64 	%rd293, %rd286, %rd292;
	setp.lt.s64 	%p45, %rd293, 0;
	add.s64 	%rd294, %rd293, 100;
	selp.b64 	%rd295, %rd294, %rd293, %p45;
	st.global.u64 	[%rd14+6144], %rd295;
$L__BB2_35:
	add.s32 	%r70, %r70, 8;
	setp.ne.s32 	%p46, %r70, %r71;
	@%p46 bra 	$L__BB2_19;
$L__BB2_36:
	setp.eq.s32 	%p47, %r14, 0;
	@%p47 bra 	$L__BB2_57;
	and.b32  	%r24, %r42, 3;
	setp.lt.u32 	%p48, %r14, 4;
	@%p48 bra 	$L__BB2_47;
	shl.b32 	%r63, %r71, 7;
	add.s32 	%r25, %r63, %r6;
	setp.ge.s32 	%p49, %r25, %r4;
	@%p49 bra 	$L__BB2_40;
	mul.wide.s32 	%rd296, %r25, 8;
	add.s64 	%rd297, %rd7, %rd296;
	ld.global.u64 	%rd298, [%rd297];
	add.s64 	%rd299, %rd298, %rd15;
	mul.hi.s64 	%rd300, %rd299, -6640827866535438581;
	add.s64 	%rd301, %rd300, %rd299;
	shr.u64 	%rd302, %rd301, 63;
	shr.s64 	%rd303, %rd301, 6;
	add.s64 	%rd304, %rd303, %rd302;
	mul.lo.s64 	%rd305, %rd304, 100;
	sub.s64 	%rd306, %rd299, %rd305;
	setp.lt.s64 	%p50, %rd306, 0;
	add.s64 	%rd307, %rd306, 100;
	selp.b64 	%rd308, %rd307, %rd306, %p50;
	add.s64 	%rd309, %rd8, %rd296;
	st.global.u64 	[%rd309], %rd308;
$L__BB2_40:
	add.s32 	%r26, %r25, 128;
	setp.ge.s32 	%p51, %r26, %r4;
	@%p51 bra 	$L__BB2_42;
	mul.wide.s32 	%rd310, %r26, 8;
	add.s64 	%rd311, %rd7, %rd310;
	ld.global.u64 	%rd312, [%rd311];
	add.s64 	%rd313, %rd312, %rd15;
	mul.hi.s64 	%rd314, %rd313, -6640827866535438581;
	add.s64 	%rd315, %rd314, %rd313;
	shr.u64 	%rd316, %rd315, 63;
	shr.s64 	%rd317, %rd315, 6;
	add.s64 	%rd318, %rd317, %rd316;
	mul.lo.s64 	%rd319, %rd318, 100;
	sub.s64 	%rd320, %rd313, %rd319;
	setp.lt.s64 	%p52, %rd320, 0;
	add.s64 	%rd321, %rd320, 100;
	selp.b64 	%rd322, %rd321, %rd320, %p52;
	add.s64 	%rd323, %rd8, %rd310;
	st.global.u64 	[%rd323], %rd322;
$L__BB2_42:
	add.s32 	%r27, %r25, 256;
	setp.ge.s32 	%p53, %r27, %r4;
	@%p53 bra 	$L__BB2_44;
	mul.wide.s32 	%rd324, %r27, 8;
	add.s64 	%rd325, %rd7, %rd324;
	ld.global.u64 	%rd326, [%rd325];
	add.s64 	%rd327, %rd326, %rd15;
	mul.hi.s64 	%rd328, %rd327, -6640827866535438581;
	add.s64 	%rd329, %rd328, %rd327;
	shr.u64 	%rd330, %rd329, 63;
	shr.s64 	%rd331, %rd329, 6;
	add.s64 	%rd332, %rd331, %rd330;
	mul.lo.s64 	%rd333, %rd332, 100;
	sub.s64 	%rd334, %rd327, %rd333;
	setp.lt.s64 	%p54, %rd334, 0;
	add.s64 	%rd335, %rd334, 100;
	selp.b64 	%rd336, %rd335, %rd334, %p54;
	add.s64 	%rd337, %rd8, %rd324;
	st.global.u64 	[%rd337], %rd336;
$L__BB2_44:
	add.s32 	%r28, %r25, 384;
	setp.ge.s32 	%p55, %r28, %r4;
	@%p55 bra 	$L__BB2_46;
	mul.wide.s32 	%rd338, %r28, 8;
	add.s64 	%rd339, %rd7, %rd338;
	ld.global.u64 	%rd340, [%rd339];
	add.s64 	%rd341, %rd340, %rd15;
	mul.hi.s64 	%rd342, %rd341, -6640827866535438581;
	add.s64 	%rd343, %rd342, %rd341;
	shr.u64 	%rd344, %rd343, 63;
	shr.s64 	%rd345, %rd343, 6;
	add.s64 	%rd346, %rd345, %rd344;
	mul.lo.s64 	%rd347, %rd346, 100;
	sub.s64 	%rd348, %rd341, %rd347;
	setp.lt.s64 	%p56, %rd348, 0;
	add.s64 	%rd349, %rd348, 100;
	selp.b64 	%rd350, %rd349, %rd348, %p56;
	add.s64 	%rd351, %rd8, %rd338;
	st.global.u64 	[%rd351], %rd350;
$L__BB2_46:
	add.s32 	%r71, %r71, 4;
$L__BB2_47:
	setp.eq.s32 	%p57, %r24, 0;
	@%p57 bra 	$L__BB2_57;
	setp.eq.s32 	%p58, %r24, 1;
	@%p58 bra 	$L__BB2_54;
	shl.b32 	%r64, %r71, 7;
	add.s32 	%r31, %r64, %r6;
	setp.ge.s32 	%p59, %r31, %r4;
	@%p59 bra 	$L__BB2_51;
	mul.wide.s32 	%rd352, %r31, 8;
	add.s64 	%rd353, %rd7, %rd352;
	ld.global.u64 	%rd354, [%rd353];
	add.s64 	%rd355, %rd354, %rd15;
	mul.hi.s64 	%rd356, %rd355, -6640827866535438581;
	add.s64 	%rd357, %rd356, %rd355;
	shr.u64 	%rd358, %rd357, 63;
	shr.s64 	%rd359, %rd357, 6;
	add.s64 	%rd360, %rd359, %rd358;
	mul.lo.s64 	%rd361, %rd360, 100;
	sub.s64 	%rd362, %rd355, %rd361;
	setp.lt.s64 	%p60, %rd362, 0;
	add.s64 	%rd363, %rd362, 100;
	selp.b64 	%rd364, %rd363, %rd362, %p60;
	add.s64 	%rd365, %rd8, %rd352;
	st.global.u64 	[%rd365], %rd364;
$L__BB2_51:
	add.s32 	%r32, %r31, 128;
	setp.ge.s32 	%p61, %r32, %r4;
	@%p61 bra 	$L__BB2_53;
	mul.wide.s32 	%rd366, %r32, 8;
	add.s64 	%rd367, %rd7, %rd366;
	ld.global.u64 	%rd368, [%rd367];
	add.s64 	%rd369, %rd368, %rd15;
	mul.hi.s64 	%rd370, %rd369, -6640827866535438581;
	add.s64 	%rd371, %rd370, %rd369;
	shr.u64 	%rd372, %rd371, 63;
	shr.s64 	%rd373, %rd371, 6;
	add.s64 	%rd374, %rd373, %rd372;
	mul.lo.s64 	%rd375, %rd374, 100;
	sub.s64 	%rd376, %rd369, %rd375;
	setp.lt.s64 	%p62, %rd376, 0;
	add.s64 	%rd377, %rd376, 100;
	selp.b64 	%rd378, %rd377, %rd376, %p62;
	add.s64 	%rd379, %rd8, %rd366;
	st.global.u64 	[%rd379], %rd378;
$L__BB2_53:
	add.s32 	%r71, %r71, 2;
$L__BB2_54:
	and.b32  	%r65, %r42, 1;
	setp.eq.b32 	%p63, %r65, 1;
	not.pred 	%p64, %p63;
	@%p64 bra 	$L__BB2_57;
	shl.b32 	%r66, %r71, 7;
	add.s32 	%r35, %r66, %r6;
	setp.ge.s32 	%p65, %r35, %r4;
	@%p65 bra 	$L__BB2_57;
	mul.wide.s32 	%rd380, %r35, 8;
	add.s64 	%rd381, %rd7, %rd380;
	ld.global.u64 	%rd382, [%rd381];
	add.s64 	%rd383, %rd382, %rd15;
	mul.hi.s64 	%rd384, %rd383, -6640827866535438581;
	add.s64 	%rd385, %rd384, %rd383;
	shr.u64 	%rd386, %rd385, 63;
	shr.s64 	%rd387, %rd385, 6;
	add.s64 	%rd388, %rd387, %rd386;
	mul.lo.s64 	%rd389, %rd388, 100;
	sub.s64 	%rd390, %rd383, %rd389;
	setp.lt.s64 	%p66, %rd390, 0;
	add.s64 	%rd391, %rd390, 100;
	selp.b64 	%rd392, %rd391, %rd390, %p66;
	add.s64 	%rd393, %rd8, %rd380;
	st.global.u64 	[%rd393], %rd392;
$L__BB2_57:
	ret;

}
	// .globl	_ZN3cub18CUB_300001_SM_10006detail9transform16transform_kernelINS2_10policy_hubILb1EN4cuda3std3__45tupleIJN6thrust24THRUST_300001_SM_1000_NS6detail15normal_iteratorINSA_10device_ptrIxEEEEEEEE10policy1000El16PrefixToPositionSF_JPxEEEvT0_iT1_T2_DpNS2_10kernel_argIT3_EE
.visible .entry _ZN3cub18CUB_300001_SM_10006detail9transform16transform_kernelINS2_10policy_hubILb1EN4cuda3std3__45tupleIJN6thrust24THRUST_300001_SM_1000_NS6detail15normal_iteratorINSA_10device_ptrIxEEEEEEEE10policy1000El16PrefixToPositionSF_JPxEEEvT0_iT1_T2_DpNS2_10kernel_argIT3_EE(
	.param .u64 _ZN3cub18CUB_300001_SM_10006detail9transform16transform_kernelINS2_10policy_hubILb1EN4cuda3std3__45tupleIJN6thrust24THRUST_300001_SM_1000_NS6detail15normal_iteratorINSA_10device_ptrIxEEEEEEEE10policy1000El16PrefixToPositionSF_JPxEEEvT0_iT1_T2_DpNS2_10kernel_argIT3_EE_param_0,
	.param .u32 _ZN3cub18CUB_300001_SM_10006detail9transform16transform_kernelINS2_10policy_hubILb1EN4cuda3std3__45tupleIJN6thrust24THRUST_300001_SM_1000_NS6detail15normal_iteratorINSA_10device_ptrIxEEEEEEEE10policy1000El16PrefixToPositionSF_JPxEEEvT0_iT1_T2_DpNS2_10kernel_argIT3_EE_param_1,
	.param .align 8 .b8 _ZN3cub18CUB_300001_SM_10006detail9transform16transform_kernelINS2_10policy_hubILb1EN4cuda3std3__45tupleIJN6thrust24THRUST_300001_SM_1000_NS6detail15normal_iteratorINSA_10device_ptrIxEEEEEEEE10policy1000El16PrefixToPositionSF_JPxEEEvT0_iT1_T2_DpNS2_10kernel_argIT3_EE_param_2[8],
	.param .align 8 .b8 _ZN3cub18CUB_300001_SM_10006detail9transform16transform_kernelINS2_10policy_hubILb1EN4cuda3std3__45tupleIJN6thrust24THRUST_300001_SM_1000_NS6detail15normal_iteratorINSA_10device_ptrIxEEEEEEEE10policy1000El16PrefixToPositionSF_JPxEEEvT0_iT1_T2_DpNS2_10kernel_argIT3_EE_param_3[8],
	.param .align 8 .b8 _ZN3cub18CUB_300001_SM_10006detail9transform16transform_kernelINS2_10policy_hubILb1EN4cuda3std3__45tupleIJN6thrust24THRUST_300001_SM_1000_NS6detail15normal_iteratorINSA_10device_ptrIxEEEEEEEE10policy1000El16PrefixToPositionSF_JPxEEEvT0_iT1_T2_DpNS2_10kernel_argIT3_EE_param_4[16]
)
.maxntid 128
{
	.reg .pred 	%p<67>;
	.reg .b32 	%r<74>;
	.reg .b64 	%rd<402>;

	ld.param.u64 	%rd16, [_ZN3cub18CUB_300001_SM_10006detail9transform16transform_kernelINS2_10policy_hubILb1EN4cuda3std3__45tupleIJN6thrust24THRUST_300001_SM_1000_NS6detail15normal_iteratorINSA_10device_ptrIxEEEEEEEE10policy1000El16PrefixToPositionSF_JPxEEEvT0_iT1_T2_DpNS2_10kernel_argIT3_EE_param_2];
	ld.param.u64 	%rd17, [_ZN3cub18CUB_300001_SM_10006detail9transform16transform_kernelINS2_10policy_hubILb1EN4cuda3std3__45tupleIJN6thrust24THRUST_300001_SM_1000_NS6detail15normal_iteratorINSA_10device_ptrIxEEEEEEEE10policy1000El16PrefixToPositionSF_JPxEEEvT0_iT1_T2_DpNS2_10kernel_argIT3_EE_param_0];
	ld.param.u64 	%rd18, [_ZN3cub18CUB_300001_SM_10006detail9transform16transform_kernelINS2_10policy_hubILb1EN4cuda3std3__45tupleIJN6thrust24THRUST_300001_SM_1000_NS6detail15normal_iteratorINSA_10device_ptrIxEEEEEEEE10policy1000El16PrefixToPositionSF_JPxEEEvT0_iT1_T2_DpNS2_10kernel_argIT3_EE_param_4];
	ld.param.u64 	%rd19, [_ZN3cub18CUB_300001_SM_10006detail9transform16transform_kernelINS2_10policy_hubILb1EN4cuda3std3__45tupleIJN6thrust24THRUST_300001_SM_1000_NS6detail15normal_iteratorINSA_10device_ptrIxEEEEEEEE10policy1000El16PrefixToPositionSF_JPxEEEvT0_iT1_T2_DpNS2_10kernel_argIT3_EE_param_3];
	ld.param.u32 	%r40, [_ZN3cub18CUB_300001_SM_10006detail9transform16transform_kernelINS2_10policy_hubILb1EN4cuda3std3__45tupleIJN6thrust24THRUST_300001_SM_1000_NS6detail15normal_iteratorINSA_10device_ptrIxEEEEEEEE10policy1000El16PrefixToPositionSF_JPxEEEvT0_iT1_T2_DpNS2_10kernel_argIT3_EE_param_1];
	cvta.to.global.u64 	%rd1, %rd19;
	cvta.to.global.u64 	%rd2, %rd18;
	shl.b32 	%r1, %r40, 7;
	mov.u32 	%r41, %ctaid.x;
	cvt.u64.u32 	%rd20, %r41;
	cvt.s64.s32 	%rd21, %r1;
	mul.lo.s64 	%rd3, %rd21, %rd20;
	sub.s64 	%rd22, %rd17, %rd3;
	min.s64 	%rd23, %rd22, %rd21;
	cvt.u32.u64 	%r2, %rd23;
	shl.b32 	%r3, %r2, 3;
	mov.u32 	%r4, %tid.x;
	shl.b32 	%r64, %r4, 7;
	setp.ge.s32 	%p1, %r64, %r3;
	@%p1 bra 	$L__BB3_3;
	shl.b64 	%rd24, %rd3, 3;
	add.s64 	%rd25, %rd2, %rd24;
	mul.wide.u32 	%rd26, %r4, 128;
	add.s64 	%rd400, %rd25, %rd26;
$L__BB3_2:
	.pragma "nounroll";
	// begin inline asm
	prefetch.global.L2 [%rd400];
	// end inline asm
	add.s32 	%r64, %r64, 16384;
	add.s64 	%rd400, %rd400, 16384;
	setp.lt.s32 	%p2, %r64, %r3;
	@%p2 bra 	$L__BB3_2;
$L__BB3_3:
	shl.b64 	%rd28, %rd3, 3;
	add.s64 	%rd8, %rd2, %rd28;
	add.s64 	%rd9, %rd1, %rd28;
	setp.eq.s32 	%p3, %r1, %r2;
	@%p3 bra 	$L__BB3_45;
	setp.lt.s32 	%p4, %r40, 1;
	@%p4 bra 	$L__BB3_57;
	and.b32  	%r8, %r40, 7;
	setp.lt.u32 	%p5, %r40, 8;
	mov.b32 	%r71, 0;
	@%p5 bra 	$L__BB3_24;
	and.b32  	%r71, %r40, 2147483640;
	mov.b32 	%r67, 0;
$L__BB3_7:
	.pragma "nounroll";
	shl.b32 	%r44, %r67, 7;
	add.s32 	%r19, %r44, %r4;
	setp.ge.s32 	%p6, %r19, %r2;
	@%p6 bra 	$L__BB3_9;
	mul.wide.u32 	%rd29, %r19, 8;
	add.s64 	%rd30, %rd8, %rd29;
	ld.global.u64 	%rd31, [%rd30];
	add.s64 	%rd32, %rd31, %rd16;
	mul.hi.s64 	%rd33, %rd32, -6640827866535438581;
	add.s64 	%rd34, %rd33, %rd32;
	shr.u64 	%rd35, %rd34, 63;
	shr.s64 	%rd36, %rd34, 6;
	add.s64 	%rd37, %rd36, %rd35;
	mul.lo.s64 	%rd38, %rd37, 100;
	sub.s64 	%rd39, %rd32, %rd38;
	setp.lt.s64 	%p7, %rd39, 0;
	add.s64 	%rd40, %rd39, 100;
	selp.b64 	%rd41, %rd40, %rd39, %p7;
	add.s64 	%rd42, %rd9, %rd29;
	st.global.u64 	[%rd42], %rd41;
$L__BB3_9:
	add.s32 	%r45, %r19, 128;
	setp.ge.s32 	%p8, %r45, %r2;
	mul.wide.s32 	%rd43, %r45, 8;
	add.s64 	%rd14, %rd8, %rd43;
	add.s64 	%rd15, %rd9, %rd43;
	@%p8 bra 	$L__BB3_11;
	ld.global.u64 	%rd44, [%rd14];
	add.s64 	%rd45, %rd44, %rd16;
	mul.hi.s64 	%rd46, %rd45, -6640827866535438581;
	add.s64 	%rd47, %rd46, %rd45;
	shr.u64 	%rd48, %rd47, 63;
	shr.s64 	%rd49, %rd47, 6;
	add.s64 	%rd50, %rd49, %rd48;
	mul.lo.s64 	%rd51, %rd50, 100;
	sub.s64 	%rd52, %rd45, %rd51;
	setp.lt.s64 	%p9, %rd52, 0;
	add.s64 	%rd53, %rd52, 100;
	selp.b64 	%rd54, %rd53, %rd52, %p9;
	st.global.u64 	[%rd15], %rd54;
$L__BB3_11:
	add.s32 	%r46, %r19, 256;
	setp.ge.s32 	%p10, %r46, %r2;
	@%p10 bra 	$L__BB3_13;
	ld.global.u64 	%rd55, [%rd14+1024];
	add.s64 	%rd56, %rd55, %rd16;
	mul.hi.s64 	%rd57, %rd56, -6640827866535438581;
	add.s64 	%rd58, %rd57, %rd56;
	shr.u64 	%rd59, %rd58, 63;
	shr.s64 	%rd60, %rd58, 6;
	add.s64 	%rd61, %rd60, %rd59;
	mul.lo.s64 	%rd62, %rd61, 100;
	sub.s64 	%rd63, %rd56, %rd62;
	setp.lt.s64 	%p11, %rd63, 0;
	add.s64 	%rd64, %rd63, 100;
	selp.b64 	%rd65, %rd64, %rd63, %p11;
	st.global.u64 	[%rd15+1024], %rd65;
$L__BB3_13:
	add.s32 	%r47, %r19, 384;
	setp.ge.s32 	%p12, %r47, %r2;
	@%p12 bra 	$L__BB3_15;
	ld.global.u64 	%rd66, [%rd14+2048];
	add.s64 	%rd67, %rd66, %rd16;
	mul.hi.s64 	%rd68, %rd67, -6640827866535438581;
	add.s64 	%rd69, %rd68, %rd67;
	shr.u64 	%rd70, %rd69, 63;
	shr.s64 	%rd71, %rd69, 6;
	add.s64 	%rd72, %rd71, %rd70;
	mul.lo.s64 	%rd73, %rd72, 100;
	sub.s64 	%rd74, %rd67, %rd73;
	setp.lt.s64 	%p13, %rd74, 0;
	add.s64 	%rd75, %rd74, 100;
	selp.b64 	%rd76, %rd75, %rd74, %p13;
	st.global.u64 	[%rd15+2048], %rd76;
$L__BB3_15:
	add.s32 	%r48, %r19, 512;
	setp.ge.s32 	%p14, %r48, %r2;
	@%p14 bra 	$L__BB3_17;
	ld.global.u64 	%rd77, [%rd14+3072];
	add.s64 	%rd78, %rd77, %rd16;
	mul.hi.s64 	%rd79, %rd78, -6640827866535438581;
	add.s64 	%rd80, %rd79, %rd78;
	shr.u64 	%rd81, %rd80, 63;
	shr.s64 	%rd82, %rd80, 6;
	add.s64 	%rd83, %rd82, %rd81;
	mul.lo.s64 	%rd84, %rd83, 100;
	sub.s64 	%rd85, %rd78, %rd84;
	setp.lt.s64 	%p15, %rd85, 0;
	add.s64 	%rd86, %rd85, 100;
	selp.b64 	%rd87, %rd86, %rd85, %p15;
	st.global.u64 	[%rd15+3072], %rd87;
$L__BB3_17:
	add.s32 	%r49, %r19, 640;
	setp.ge.s32 	%p16, %r49, %r2;
	@%p16 bra 	$L__BB3_19;
	ld.global.u64 	%rd88, [%rd14+4096];
	add.s64 	%rd89, %rd88, %rd16;
	mul.hi.s64 	%rd90, %rd89, -6640827866535438581;
	add.s64 	%rd91, %rd90, %rd89;
	shr.u64 	%rd92, %rd91, 63;
	shr.s64 	%rd93, %rd91, 6;
	add.s64 	%rd94, %rd93, %rd92;
	mul.lo.s64 	%rd95, %rd94, 100;
	sub.s64 	%rd96, %rd89, %rd95;
	setp.lt.s64 	%p17, %rd96, 0;
	add.s64 	%rd97, %rd96, 100;
	selp.b64 	%rd98, %rd97, %rd96, %p17;
	st.global.u64 	[%rd15+4096], %rd98;
$L__BB3_19:
	add.s32 	%r50, %r19, 768;
	setp.ge.s32 	%p18, %r50, %r2;
	@%p18 bra 	$L__BB3_21;
	ld.global.u64 	%rd99, [%rd14+5120];
	add.s64 	%rd100, %rd99, %rd16;
	mul.hi.s64 	%rd101, %rd100, -6640827866535438581;
	add.s64 	%rd102, %rd101, %rd100;
	shr.u64 	%rd103, %rd102, 63;
	shr.s64 	%rd104, %rd102, 6;
	add.s64 	%rd105, %rd104, %rd103;
	mul.lo.s64 	%rd106, %rd105, 100;
	sub.s64 	%rd107, %rd100, %rd106;
	setp.lt.s64 	%p19, %rd107, 0;
	add.s64 	%rd108, %rd107, 100;
	selp.b64 	%rd109, %rd108, %rd107, %p19;
	st.global.u64 	[%rd15+5120], %rd109;
$L__BB3_21:
	add.s32 	%r51, %r19, 896;
	setp.ge.s32 	%p20, %r51, %r2;
	@%p20 bra 	$L__BB3_23;
	ld.global.u64 	%rd110, [%rd14+6144];
	add.s64 	%rd111, %rd110, %rd16;
	mul.hi.s64 	%rd112, %rd111, -6640827866535438581;
	add.s64 	%rd113, %rd112, %rd111;
	shr.u64 	%rd114, %rd113, 63;
	shr.s64 	%rd115, %rd113, 6;
	add.s64 	%rd116, %rd115, %rd114;
	mul.lo.s64 	%rd117, %rd116, 100;
	sub.s64 	%rd118, %rd111, %rd117;
	setp.lt.s64 	%p21, %rd118, 0;
	add.s64 	%rd119, %rd118, 100;
	selp.b64 	%rd120, %rd119, %rd118, %p21;
	st.global.u64 	[%rd15+6144], %rd120;
$L__BB3_23:
	add.s32 	%r67, %r67, 8;
	setp.eq.s32 	%p22, %r67, %r71;
	@%p22 bra 	$L__BB3_24;
	bra.uni 	$L__BB3_7;
$L__BB3_24:
	setp.eq.s32 	%p23, %r8, 0;
	@%p23 bra 	$L__BB3_57;
	and.b32  	%r28, %r40, 3;
	setp.lt.u32 	%p24, %r8, 4;
	@%p24 bra 	$L__BB3_35;
	shl.b32 	%r52, %r71, 7;
	add.s32 	%r29, %r52, %r4;
	setp.ge.s32 	%p25, %r29, %r2;
	@%p25 bra 	$L__BB3_28;
	mul.wide.s32 	%rd121, %r29, 8;
	add.s64 	%rd122, %rd8, %rd121;
	ld.global.u64 	%rd123, [%rd122];
	add.s64 	%rd124, %rd123, %rd16;
	mul.hi.s64 	%rd125, %rd124, -6640827866535438581;
	add.s64 	%rd126, %rd125, %rd124;
	shr.u64 	%rd127, %rd126, 63;
	shr.s64 	%rd128, %rd126, 6;
	add.s64 	%rd129, %rd128, %rd127;
	mul.lo.s64 	%rd130, %rd129, 100;
	sub.s64 	%rd131, %rd124, %rd130;
	setp.lt.s64 	%p26, %rd131, 0;
	add.s64 	%rd132, %rd131, 100;
	selp.b64 	%rd133, %rd132, %rd131, %p26;
	add.s64 	%rd134, %rd9, %rd121;
	st.global.u64 	[%rd134], %rd133;
$L__BB3_28:
	add.s32 	%r30, %r29, 128;
	setp.ge.s32 	%p27, %r30, %r2;
	@%p27 bra 	$L__BB3_30;
	mul.wide.s32 	%rd135, %r30, 8;
	add.s64 	%rd136, %rd8, %rd135;
	ld.global.u64 	%rd137, [%rd136];
	add.s64 	%rd138, %rd137, %rd16;
	mul.hi.s64 	%rd139, %rd138, -6640827866535438581;
	add.s64 	%rd140, %rd139, %rd138;
	shr.u64 	%rd141, %rd140, 63;
	shr.s64 	%rd142, %rd140, 6;
	add.s64 	%rd143, %rd142, %rd141;
	mul.lo.s64 	%rd144, %rd143, 100;
	sub.s64 	%rd145, %rd138, %rd144;
	setp.lt.s64 	%p28, %rd145, 0;
	add.s64 	%rd146, %rd145, 100;
	selp.b64 	%rd147, %rd146, %rd145, %p28;
	add.s64 	%rd148, %rd9, %rd135;
	st.global.u64 	[%rd148], %rd147;
$L__BB3_30:
	add.s32 	%r31, %r29, 256;
	setp.ge.s32 	%p29, %r31, %r2;
	@%p29 bra 	$L__BB3_32;
	mul.wide.s32 	%rd149, %r31, 8;
	add.s64 	%rd150, %rd8, %rd149;
	ld.global.u64 	%rd151, [%rd150];
	add.s64 	%rd152, %rd151, %rd16;
	mul.hi.s64 	%rd153, %rd152, -6640827866535438581;
	add.s64 	%rd154, %rd153, %rd152;
	shr.u64 	%rd155, %rd154, 63;
	shr.s64 	%rd156, %rd154, 6;
	add.s64 	%rd157, %rd156, %rd155;
	mul.lo.s64 	%rd158, %rd157, 100;
	sub.s64 	%rd159, %rd152, %rd158;
	setp.lt.s64 	%p30, %rd159, 0;
	add.s64 	%rd160, %rd159, 100;
	selp.b64 	%rd161, %rd160, %rd159, %p30;
	add.s64 	%rd162, %rd9, %rd149;
	st.global.u64 	[%rd162], %rd161;
$L__BB3_32:
	add.s32 	%r32, %r29, 384;
	setp.ge.s32 	%p31, %r32, %r2;
	@%p31 bra 	$L__BB3_34;
	mul.wide.s32 	%rd163, %r32, 8;
	add.s64 	%rd164, %rd8, %rd163;
	ld.global.u64 	%rd165, [%rd164];
	add.s64 	%rd166, %rd165, %rd16;
	mul.hi.s64 	%rd167, %rd166, -6640827866535438581;
	add.s64 	%rd168, %rd167, %rd166;
	shr.u64 	%rd169, %rd168, 63;
	shr.s64 	%rd170, %rd168, 6;
	add.s64 	%rd171, %rd170, %rd169;
	mul.lo.s64 	%rd172, %rd171, 100;
	sub.s64 	%rd173, %rd166, %rd172;
	setp.lt.s64 	%p32, %rd173, 0;
	add.s64 	%rd174, %rd173, 100;
	selp.b64 	%rd175, %rd174, %rd173, %p32;
	add.s64 	%rd176, %rd9, %rd163;
	st.global.u64 	[%rd176], %rd175;
$L__BB3_34:
	add.s32 	%r71, %r71, 4;
$L__BB3_35:
	setp.eq.s32 	%p33, %r28, 0;
	@%p33 bra 	$L__BB3_57;
	setp.eq.s32 	%p34, %r28, 1;
	@%p34 bra 	$L__BB3_42;
	shl.b32 	%r53, %r71, 7;
	add.s32 	%r35, %r53, %r4;
	setp.ge.s32 	%p35, %r35, %r2;
	@%p35 bra 	$L__BB3_39;
	mul.wide.s32 	%rd177, %r35, 8;
	add.s64 	%rd178, %rd8, %rd177;
	ld.global.u64 	%rd179, [%rd178];
	add.s64 	%rd180, %rd179, %rd16;
	mul.hi.s64 	%rd181, %rd180, -6640827866535438581;
	add.s64 	%rd182, %rd181, %rd180;
	shr.u64 	%rd183, %rd182, 63;
	shr.s64 	%rd184, %rd182, 6;
	add.s64 	%rd185, %rd184, %rd183;
	mul.lo.s64 	%rd186, %rd185, 100;
	sub.s64 	%rd187, %rd180, %rd186;
	setp.lt.s64 	%p36, %rd187, 0;
	add.s64 	%rd188, %rd187, 100;
	selp.b64 	%rd189, %rd188, %rd187, %p36;
	add.s64 	%rd190, %rd9, %rd177;
	st.global.u64 	[%rd190], %rd189;
$L__BB3_39:
	add.s32 	%r36, %r35, 128;
	setp.ge.s32 	%p37, %r36, %r2;
	@%p37 bra 	$L__BB3_41;
	mul.wide.s32 	%rd191, %r36, 8;
	add.s64 	%rd192, %rd8, %rd191;
	ld.global.u64 	%rd193, [%rd192];
	add.s64 	%rd194, %rd193, %rd16;
	mul.hi.s64 	%rd195, %rd194, -6640827866535438581;
	add.s64 	%rd196, %rd195, %rd194;
	shr.u64 	%rd197, %rd196, 63;
	shr.s64 	%rd198, %rd196, 6;
	add.s64 	%rd199, %rd198, %rd197;
	mul.lo.s64 	%rd200, %rd199, 100;
	sub.s64 	%rd201, %rd194, %rd200;
	setp.lt.s64 	%p38, %rd201, 0;
	add.s64 	%rd202, %rd201, 100;
	selp.b64 	%rd203, %rd202, %rd201, %p38;
	add.s64 	%rd204, %rd9, %rd191;
	st.global.u64 	[%rd204], %rd203;
$L__BB3_41:
	add.s32 	%r71, %r71, 2;
$L__BB3_42:
	and.b32  	%r54, %r40, 1;
	setp.eq.b32 	%p39, %r54, 1;
	not.pred 	%p40, %p39;
	@%p40 bra 	$L__BB3_57;
	shl.b32 	%r55, %r71, 7;
	add.s32 	%r39, %r55, %r4;
	setp.ge.s32 	%p41, %r39, %r2;
	@%p41 bra 	$L__BB3_57;
	mul.wide.s32 	%rd205, %r39, 8;
	add.s64 	%rd206, %rd8, %rd205;
	ld.global.u64 	%rd207, [%rd206];
	add.s64 	%rd208, %rd207, %rd16;
	mul.hi.s64 	%rd209, %rd208, -6640827866535438581;
	add.s64 	%rd210, %rd209, %rd208;
	shr.u64 	%rd211, %rd210, 63;
	shr.s64 	%rd212, %rd210, 6;
	add.s64 	%rd213, %rd212, %rd211;
	mul.lo.s64 	%rd214, %rd213, 100;
	sub.s64 	%rd215, %rd208, %rd214;
	setp.lt.s64 	%p42, %rd215, 0;
	add.s64 	%rd216, %rd215, 100;
	selp.b64 	%rd217, %rd216, %rd215, %p42;
	add.s64 	%rd218, %rd9, %rd205;
	st.global.u64 	[%rd218], %rd217;
	bra.uni 	$L__BB3_57;
$L__BB3_45:
	setp.lt.s32 	%p43, %r40, 1;
	@%p43 bra 	$L__BB3_57;
	and.b32  	%r10, %r40, 7;
	setp.lt.u32 	%p44, %r40, 8;
	mov.b32 	%r69, 0;
	@%p44 bra 	$L__BB3_49;
	and.b32  	%r69, %r40, 2147483640;
	neg.s32 	%r66, %r69;
	mul.wide.u32 	%rd219, %r4, 8;
	add.s64 	%rd401, %rd28, %rd219;
	add.s32 	%r65, %r4, 128;
$L__BB3_48:
	.pragma "nounroll";
	mul.wide.s32 	%rd220, %r65, 8;
	add.s64 	%rd221, %rd28, %rd220;
	add.s64 	%rd222, %rd2, %rd401;
	ld.global.u64 	%rd223, [%rd222];
	add.s64 	%rd224, %rd223, %rd16;
	mul.hi.s64 	%rd225, %rd224, -6640827866535438581;
	add.s64 	%rd226, %rd225, %rd224;
	shr.u64 	%rd227, %rd226, 63;
	shr.s64 	%rd228, %rd226, 6;
	add.s64 	%rd229, %rd228, %rd227;
	mul.lo.s64 	%rd230, %rd229, 100;
	sub.s64 	%rd231, %rd224, %rd230;
	setp.lt.s64 	%p45, %rd231, 0;
	add.s64 	%rd232, %rd231, 100;
	selp.b64 	%rd233, %rd232, %rd231, %p45;
	add.s64 	%rd234, %rd1, %rd401;
	st.global.u64 	[%rd234], %rd233;
	add.s64 	%rd235, %rd2, %rd221;
	ld.global.u64 	%rd236, [%rd235];
	add.s64 	%rd237, %rd236, %rd16;
	mul.hi.s64 	%rd238, %rd237, -6640827866535438581;
	add.s64 	%rd239, %rd238, %rd237;
	shr.u64 	%rd240, %rd239, 63;
	shr.s64 	%rd241, %rd239, 6;
	add.s64 	%rd242, %rd241, %rd240;
	mul.lo.s64 	%rd243, %rd242, 100;
	sub.s64 	%rd244, %rd237, %rd243;
	setp.lt.s64 	%p46, %rd244, 0;
	add.s64 	%rd245, %rd244, 100;
	selp.b64 	%rd246, %rd245, %rd244, %p46;
	add.s64 	%rd247, %rd1, %rd221;
	st.global.u64 	[%rd247], %rd246;
	ld.global.u64 	%rd248, [%rd235+1024];
	add.s64 	%rd249, %rd248, %rd16;
	mul.hi.s64 	%rd250, %rd249, -6640827866535438581;
	add.s64 	%rd251, %rd250, %rd249;
	shr.u64 	%rd252, %rd251, 63;
	shr.s64 	%rd253, %rd251, 6;
	add.s64 	%rd254, %rd253, %rd252;
	mul.lo.s64 	%rd255, %rd254, 100;
	sub.s64 	%rd256, %rd249, %rd255;
	setp.lt.s64 	%p47, %rd256, 0;
	add.s64 	%rd257, %rd256, 100;
	selp.b64 	%rd258, %rd257, %rd256, %p47;
	st.global.u64 	[%rd247+1024], %rd258;
	ld.global.u64 	%rd259, [%rd235+2048];
	add.s64 	%rd260, %rd259, %rd16;
	mul.hi.s64 	%rd261, %rd260, -6640827866535438581;
	add.s64 	%rd262, %rd261, %rd260;
	shr.u64 	%rd263, %rd262, 63;
	shr.s64 	%rd264, %rd262, 6;
	add.s64 	%rd265, %rd264, %rd263;
	mul.lo.s64 	%rd266, %rd265, 100;
	sub.s64 	%rd267, %rd260, %rd266;
	setp.lt.s64 	%p48, %rd267, 0;
	add.s64 	%rd268, %rd267, 100;
	selp.b64 	%rd269, %rd268, %rd267, %p48;
	st.global.u64 	[%rd247+2048], %rd269;
	ld.global.u64 	%rd270, [%rd235+3072];
	add.s64 	%rd271, %rd270, %rd16;
	mul.hi.s64 	%rd272, %rd271, -6640827866535438581;
	add.s64 	%rd273, %rd272, %rd271;
	shr.u64 	%rd274, %rd273, 63;
	shr.s64 	%rd275, %rd273, 6;
	add.s64 	%rd276, %rd275, %rd274;
	mul.lo.s64 	%rd277, %rd276, 100;
	sub.s64 	%rd278, %rd271, %rd277;
	setp.lt.s64 	%p49, %rd278, 0;
	add.s64 	%rd279, %rd278, 100;
	selp.b64 	%rd280, %rd279, %rd278, %p49;
	st.global.u64 	[%rd247+3072], %rd280;
	ld.global.u64 	%rd281, [%rd235+4096];
	add.s64 	%rd282, %rd281, %rd16;
	mul.hi.s64 	%rd283, %rd282, -6640827866535438581;
	add.s64 	%rd284, %rd283, %rd282;
	shr.u64 	%rd285, %rd284, 63;
	shr.s64 	%rd286, %rd284, 6;
	add.s64 	%rd287, %rd286, %rd285;
	mul.lo.s64 	%rd288, %rd287, 100;
	sub.s64 	%rd289, %rd282, %rd288;
	setp.lt.s64 	%p50, %rd289, 0;
	add.s64 	%rd290, %rd289, 100;
	selp.b64 	%rd291, %rd290, %rd289, %p50;
	st.global.u64 	[%rd247+4096], %rd291;
	ld.global.u64 	%rd292, [%rd235+5120];
	add.s64 	%rd293, %rd292, %rd16;
	mul.hi.s64 	%rd294, %rd293, -6640827866535438581;
	add.s64 	%rd295, %rd294, %rd293;
	shr.u64 	%rd296, %rd295, 63;
	shr.s64 	%rd297, %rd295, 6;
	add.s64 	%rd298, %rd297, %rd296;
	mul.lo.s64 	%rd299, %rd298, 100;
	sub.s64 	%rd300, %rd293, %rd299;
	setp.lt.s64 	%p51, %rd300, 0;
	add.s64 	%rd301, %rd300, 100;
	selp.b64 	%rd302, %rd301, %rd300, %p51;
	st.global.u64 	[%rd247+5120], %rd302;
	ld.global.u64 	%rd303, [%rd235+6144];
	add.s64 	%rd304, %rd303, %rd16;
	mul.hi.s64 	%rd305, %rd304, -6640827866535438581;
	add.s64 	%rd306, %rd305, %rd304;
	shr.u64 	%rd307, %rd306, 63;
	shr.s64 	%rd308, %rd306, 6;
	add.s64 	%rd309, %rd308, %rd307;
	mul.lo.s64 	%rd310, %rd309, 100;
	sub.s64 	%rd311, %rd304, %rd310;
	setp.lt.s64 	%p52, %rd311, 0;
	add.s64 	%rd312, %rd311, 100;
	selp.b64 	%rd313, %rd312, %rd311, %p52;
	st.global.u64 	[%rd247+6144], %rd313;
	add.s32 	%r66, %r66, 8;
	add.s64 	%rd401, %rd401, 8192;
	add.s32 	%r65, %r65, 1024;
	setp.eq.s32 	%p53, %r66, 0;
	@%p53 bra 	$L__BB3_49;
	bra.uni 	$L__BB3_48;
$L__BB3_49:
	setp.eq.s32 	%p54, %r10, 0;
	@%p54 bra 	$L__BB3_57;
	and.b32  	%r22, %r40, 3;
	setp.lt.u32 	%p55, %r10, 4;
	@%p55 bra 	$L__BB3_52;
	shl.b32 	%r57, %r69, 7;
	add.s32 	%r58, %r57, %r4;
	mul.wide.s32 	%rd314, %r58, 8;
	add.s64 	%rd315, %rd8, %rd314;
	ld.global.u64 	%rd316, [%rd315];
	add.s64 	%rd317, %rd316, %rd16;
	mul.hi.s64 	%rd318, %rd317, -6640827866535438581;
	add.s64 	%rd319, %rd318, %rd317;
	shr.u64 	%rd320, %rd319, 63;
	shr.s64 	%rd321, %rd319, 6;
	add.s64 	%rd322, %rd321, %rd320;
	mul.lo.s64 	%rd323, %rd322, 100;
	sub.s64 	%rd324, %rd317, %rd323;
	setp.lt.s64 	%p56, %rd324, 0;
	add.s64 	%rd325, %rd324, 100;
	selp.b64 	%rd326, %rd325, %rd324, %p56;
	add.s64 	%rd327, %rd9, %rd314;
	st.global.u64 	[%rd327], %rd326;
	ld.global.u64 	%rd328, [%rd315+1024];
	add.s64 	%rd329, %rd328, %rd16;
	mul.hi.s64 	%rd330, %rd329, -6640827866535438581;
	add.s64 	%rd331, %rd330, %rd329;
	shr.u64 	%rd332, %rd331, 63;
	shr.s64 	%rd333, %rd331, 6;
	add.s64 	%rd334, %rd333, %rd332;
	mul.lo.s64 	%rd335, %rd334, 100;
	sub.s64 	%rd336, %rd329, %rd335;
	setp.lt.s64 	%p57, %rd336, 0;
	add.s64 	%rd337, %rd336, 100;
	selp.b64 	%rd338, %rd337, %rd336, %p57;
	st.global.u64 	[%rd327+1024], %rd338;
	ld.global.u64 	%rd339, [%rd315+2048];
	add.s64 	%rd340, %rd339, %rd16;
	mul.hi.s64 	%rd341, %rd340, -6640827866535438581;
	add.s64 	%rd342, %rd341, %rd340;
	shr.u64 	%rd343, %rd342, 63;
	shr.s64 	%rd344, %rd342, 6;
	add.s64 	%rd345, %rd344, %rd343;
	mul.lo.s64 	%rd346, %rd345, 100;
	sub.s64 	%rd347, %rd340, %rd346;
	setp.lt.s64 	%p58, %rd347, 0;
	add.s64 	%rd348, %rd347, 100;
	selp.b64 	%rd349, %rd348, %rd347, %p58;
	st.global.u64 	[%rd327+2048], %rd349;
	ld.global.u64 	%rd350, [%rd315+3072];
	add.s64 	%rd351, %rd350, %rd16;
	mul.hi.s64 	%rd352, %rd351, -6640827866535438581;
	add.s64 	%rd353, %rd352, %rd351;
	shr.u64 	%rd354, %rd353, 63;
	shr.s64 	%rd355, %rd353, 6;
	add.s64 	%rd356, %rd355, %rd354;
	mul.lo.s64 	%rd357, %rd356, 100;
	sub.s64 	%rd358, %rd351, %rd357;
	setp.lt.s64 	%p59, %rd358, 0;
	add.s64 	%rd359, %rd358, 100;
	selp.b64 	%rd360, %rd359, %rd358, %p59;
	st.global.u64 	[%rd327+3072], %rd360;
	add.s32 	%r69, %r69, 4;
$L__BB3_52:
	setp.eq.s32 	%p60, %r22, 0;
	@%p60 bra 	$L__BB3_57;
	setp.eq.s32 	%p61, %r22, 1;
	@%p61 bra 	$L__BB3_55;
	shl.b32 	%r59, %r69, 7;
	add.s32 	%r60, %r59, %r4;
	mul.wide.s32 	%rd361, %r60, 8;
	add.s64 	%rd362, %rd8, %rd361;
	ld.global.u64 	%rd363, [%rd362];
	add.s64 	%rd364, %rd363, %rd16;
	mul.hi.s64 	%rd365, %rd364, -6640827866535438581;
	add.s64 	%rd366, %rd365, %rd364;
	shr.u64 	%rd367, %rd366, 63;
	shr.s64 	%rd368, %rd366, 6;
	add.s64 	%rd369, %rd368, %rd367;
	mul.lo.s64 	%rd370, %rd369, 100;
	sub.s64 	%rd371, %rd364, %rd370;
	setp.lt.s64 	%p62, %rd371, 0;
	add.s64 	%rd372, %rd371, 100;
	selp.b64 	%rd373, %rd372, %rd371, %p62;
	add.s64 	%rd374, %rd9, %rd361;
	st.global.u64 	[%rd374], %rd373;
	ld.global.u64 	%rd375, [%rd362+1024];
	add.s64 	%rd376, %rd375, %rd16;
	mul.hi.s64 	%rd377, %rd376, -6640827866535438581;
	add.s64 	%rd378, %rd377, %rd376;
	shr.u64 	%rd379, %rd378, 63;
	shr.s64 	%rd380, %rd378, 6;
	add.s64 	%rd381, %rd380, %rd379;
	mul.lo.s64 	%rd382, %rd381, 100;
	sub.s64 	%rd383, %rd376, %rd382;
	setp.lt.s64 	%p63, %rd383, 0;
	add.s64 	%rd384, %rd383, 100;
	selp.b64 	%rd385, %rd384, %rd383, %p63;
	st.global.u64 	[%rd374+1024], %rd385;
	add.s32 	%r69, %r69, 2;
$L__BB3_55:
	and.b32  	%r61, %r40, 1;
	setp.eq.b32 	%p64, %r61, 1;
	not.pred 	%p65, %p64;
	@%p65 bra 	$L__BB3_57;
	shl.b32 	%r62, %r69, 7;
	add.s32 	%r63, %r62, %r4;
	mul.wide.s32 	%rd386, %r63, 8;
	add.s64 	%rd387, %rd8, %rd386;
	ld.global.u64 	%rd388, [%rd387];
	add.s64 	%rd389, %rd388, %rd16;
	mul.hi.s64 	%rd390, %rd389, -6640827866535438581;
	add.s64 	%rd391, %rd390, %rd389;
	shr.u64 	%rd392, %rd391, 63;
	shr.s64 	%rd393, %rd391, 6;
	add.s64 	%rd394, %rd393, %rd392;
	mul.lo.s64 	%rd395, %rd394, 100;
	sub.s64 	%rd396, %rd389, %rd395;
	setp.lt.s64 	%p66, %rd396, 0;
	add.s64 	%rd397, %rd396, 100;
	selp.b64 	%rd398, %rd397, %rd396, %p66;
	add.s64 	%rd399, %rd9, %rd386;
	st.global.u64 	[%rd399], %rd398;
$L__BB3_57:
	ret;

}
	// .globl	_ZN3cub18CUB_300001_SM_10006detail9transform16transform_kernelINS2_10policy_hubILb1EN4cuda3std3__45tupleIJN6thrust24THRUST_300001_SM_1000_NS12zip_iteratorINS8_IJNSA_6detail15normal_iteratorINSA_10device_ptrIxEEEESG_EEEEEEEEE10policy1000Ei9CountHitsSG_JSI_EEEvT0_iT1_T2_DpNS2_10kernel_argIT3_EE
.visible .entry _ZN3cub18CUB_300001_SM_10006detail9transform16transform_kernelINS2_10policy_hubILb1EN4cuda3std3__45tupleIJN6thrust24THRUST_300001_SM_1000_NS12zip_iteratorINS8_IJNSA_6detail15normal_iteratorINSA_10device_ptrIxEEEESG_EEEEEEEEE10policy1000Ei9CountHitsSG_JSI_EEEvT0_iT1_T2_DpNS2_10kernel_argIT3_EE(
	.param .u32 _ZN3cub18CUB_300001_SM_10006detail9transform16transform_kernelINS2_10policy_hubILb1EN4cuda3std3__45tupleIJN6thrust24THRUST_300001_SM_1000_NS12zip_iteratorINS8_IJNSA_6detail15normal_iteratorINSA_10device_ptrIxEEEESG_EEEEEEEEE10policy1000Ei9CountHitsSG_JSI_EEEvT0_iT1_T2_DpNS2_10kernel_argIT3_EE_param_0,
	.param .u32 _ZN3cub18CUB_300001_SM_10006detail9transform16transform_kernelINS2_10policy_hubILb1EN4cuda3std3__45tupleIJN6thrust24THRUST_300001_SM_1000_NS12zip_iteratorINS8_IJNSA_6detail15normal_iteratorINSA_10device_ptrIxEEEESG_EEEEEEEEE10policy1000Ei9CountHitsSG_JSI_EEEvT0_iT1_T2_DpNS2_10kernel_argIT3_EE_param_1,
	.param .align 1 .b8 _ZN3cub18CUB_300001_SM_10006detail9transform16transform_kernelINS2_10policy_hubILb1EN4cuda3std3__45tupleIJN6thrust24THRUST_300001_SM_1000_NS12zip_iteratorINS8_IJNSA_6detail15normal_iteratorINSA_10device_ptrIxEEEESG_EEEEEEEEE10policy1000Ei9CountHitsSG_JSI_EEEvT0_iT1_T2_DpNS2_10kernel_argIT3_EE_param_2[1],
	.param .align 8 .b8 _ZN3cub18CUB_300001_SM_10006detail9transform16transform_kernelINS2_10policy_hubILb1EN4cuda3std3__45tupleIJN6thrust24THRUST_300001_SM_1000_NS12zip_iteratorINS8_IJNSA_6detail15normal_iteratorINSA_10device_ptrIxEEEESG_EEEEEEEEE10policy1000Ei9CountHitsSG_JSI_EEEvT0_iT1_T2_DpNS2_10kernel_argIT3_EE_param_3[8],
	.param .align 8 .b8 _ZN3cub18CUB_300001_SM_10006detail9transform16transform_kernelINS2_10policy_hubILb1EN4cuda3std3__45tupleIJN6thrust24THRUST_300001_SM_1000_NS12zip_iteratorINS8_IJNSA_6detail15normal_iteratorINSA_10device_ptrIxEEEESG_EEEEEEEEE10policy1000Ei9CountHitsSG_JSI_EEEvT0_iT1_T2_DpNS2_10kernel_argIT3_EE_param_4[16]
)
.maxntid 128
{
	.reg .pred 	%p<57>;
	.reg .b32 	%r<54>;
	.reg .b64 	%rd<376>;

	ld.param.u32 	%r35, [_ZN3cub18CUB_300001_SM_10006detail9transform16transform_kernelINS2_10policy_hubILb1EN4cuda3std3__45tupleIJN6thrust24THRUST_300001_SM_1000_NS12zip_iteratorINS8_IJNSA_6detail15normal_iteratorINSA_10device_ptrIxEEEESG_EEEEEEEEE10policy1000Ei9CountHitsSG_JSI_EEEvT0_iT1_T2_DpNS2_10kernel_argIT3_EE_param_0];
	ld.param.u64 	%rd104, [_ZN3cub18CUB_300001_SM_10006detail9transform16transform_kernelINS2_10policy_hubILb1EN4cuda3std3__45tupleIJN6thrust24THRUST_300001_SM_1000_NS12zip_iteratorINS8_IJNSA_6detail15normal_iteratorINSA_10device_ptrIxEEEESG_EEEEEEEEE10policy1000Ei9CountHitsSG_JSI_EEEvT0_iT1_T2_DpNS2_10kernel_argIT3_EE_param_4+8];
	ld.param.u64 	%rd105, [_ZN3cub18CUB_300001_SM_10006detail9transform16transform_kernelINS2_10policy_hubILb1EN4cuda3std3__45tupleIJN6thrust24THRUST_300001_SM_1000_NS12zip_iteratorINS8_IJNSA_6detail15normal_iteratorINSA_10device_ptrIxEEEESG_EEEEEEEEE10policy1000Ei9CountHitsSG_JSI_EEEvT0_iT1_T2_DpNS2_10kernel_argIT3_EE_param_4];
	ld.param.u64 	%rd106, [_ZN3cub18CUB_300001_SM_10006detail9transform16transform_kernelINS2_10policy_hubILb1EN4cuda3std3__45tupleIJN6thrust24THRUST_300001_SM_1000_NS12zip_iteratorINS8_IJNSA_6detail15normal_iteratorINSA_10device_ptrIxEEEESG_EEEEEEEEE10policy1000Ei9CountHitsSG_JSI_EEEvT0_iT1_T2_DpNS2_10kernel_argIT3_EE_param_3];
	ld.param.u32 	%r34, [_ZN3cub18CUB_300001_SM_10006detail9transform16transform_kernelINS2_10policy_hubILb1EN4cuda3std3__45tupleIJN6thrust24THRUST_300001_SM_1000_NS12zip_iteratorINS8_IJNSA_6detail15normal_iteratorINSA_10device_ptrIxEEEESG_EEEEEEEEE10policy1000Ei9CountHitsSG_JSI_EEEvT0_iT1_T2_DpNS2_10kernel_argIT3_EE_param_1];
	cvta.to.global.u64 	%rd1, %rd106;
	cvta.to.global.u64 	%rd2, %rd105;
	cvta.to.global.u64 	%rd3, %rd104;
	shl.b32 	%r36, %r34, 7;
	mov.u32 	%r37, %ctaid.x;
	mul.lo.s32 	%r1, %r36, %r37;
	sub.s32 	%r38, %r35, %r1;
	min.s32 	%r2, %r36, %r38;
	setp.gt.s32 	%p1, %r36, %r38;
	@%p1 bra 	$L__BB4_33;
	setp.lt.s32 	%p2, %r34, 1;
	@%p2 bra 	$L__BB4_75;
	mov.u32 	%r3, %tid.x;
	and.b32  	%r4, %r34, 3;
	setp.lt.u32 	%p3, %r34, 4;
	mov.b32 	%r51, 0;
	@%p3 bra 	$L__BB4_25;
	and.b32  	%r51, %r34, 2147483644;
	neg.s32 	%r46, %r51;
	mul.wide.s32 	%rd107, %r1, 8;
	add.s64 	%rd108, %rd107, 2048;
	add.s64 	%rd4, %rd2, %rd108;
	add.s64 	%rd5, %rd3, %rd108;
	add.s64 	%rd6, %rd1, %rd108;
	mov.u32 	%r45, %r3;
$L__BB4_4:
	mul.wide.s32 	%rd10, %r45, 8;
	add.s64 	%rd11, %rd4, %rd10;
	add.s64 	%rd12, %rd5, %rd10;
	ld.global.u64 	%rd13, [%rd11+-2048];
	ld.global.u64 	%rd356, [%rd12+-2048];
	abs.s64 	%rd15, %rd13;
	setp.eq.s64 	%p4, %rd13, 0;
	mov.b64 	%rd357, 0;
	@%p4 bra 	$L__BB4_9;
	setp.lt.s64 	%p5, %rd13, 1;
	@%p5 bra 	$L__BB4_7;
	mul.hi.s64 	%rd110, %rd356, -6640827866535438581;
	add.s64 	%rd111, %rd110, %rd356;
	shr.u64 	%rd112, %rd111, 63;
	shr.s64 	%rd113, %rd111, 6;
	add.s64 	%rd114, %rd113, %rd112;
	mul.lo.s64 	%rd115, %rd114, 100;
	sub.s64 	%rd116, %rd115, %rd356;
	add.s64 	%rd356, %rd116, 100;
$L__BB4_7:
	mul.hi.s64 	%rd118, %rd356, -6640827866535438581;
	add.s64 	%rd119, %rd118, %rd356;
	shr.u64 	%rd120, %rd119, 63;
	shr.s64 	%rd121, %rd119, 6;
	add.s64 	%rd122, %rd121, %rd120;
	mul.lo.s64 	%rd123, %rd122, 100;
	sub.s64 	%rd124, %rd356, %rd123;
	setp.eq.s64 	%p6, %rd124, 0;
	selp.b64 	%rd18, 100, %rd124, %p6;
	setp.lt.s64 	%p7, %rd15, %rd18;
	@%p7 bra 	$L__BB4_9;
	sub.s64 	%rd125, %rd15, %rd18;
	mul.hi.s64 	%rd126, %rd125, -6640827866535438581;
	add.s64 	%rd127, %rd126, %rd125;
	shr.u64 	%rd128, %rd127, 63;
	shr.s64 	%rd129, %rd127, 6;
	add.s64 	%rd130, %rd129, %rd128;
	add.s64 	%rd357, %rd130, 1;
$L__BB4_9:
	add.s64 	%rd21, %rd6, %rd10;
	st.global.u64 	[%rd21+-2048], %rd357;
	ld.global.u64 	%rd22, [%rd11+-1024];
	ld.global.u64 	%rd358, [%rd12+-1024];
	abs.s64 	%rd24, %rd22;
	setp.eq.s64 	%p8, %rd22, 0;
	mov.b64 	%rd359, 0;
	@%p8 bra 	$L__BB4_14;
	setp.lt.s64 	%p9, %rd22, 1;
	@%p9 bra 	$L__BB4_12;
	mul.hi.s64 	%rd132, %rd358, -6640827866535438581;
	add.s64 	%rd133, %rd132, %rd358;
	shr.u64 	%rd134, %rd133, 63;
	shr.s64 	%rd135, %rd133, 6;
	add.s64 	%rd136, %rd135, %rd134;
	mul.lo.s64 	%rd137, %rd136, 100;
	sub.s64 	%rd138, %rd137, %rd358;
	add.s64 	%rd358, %rd138, 100;
$L__BB4_12:
	mul.hi.s64 	%rd140, %rd358, -6640827866535438581;
	add.s64 	%rd141, %rd140, %rd358;
	shr.u64 	%rd142, %rd141, 63;
	shr.s64 	%rd143, %rd141, 6;
	add.s64 	%rd144, %rd143, %rd142;
	mul.lo.s64 	%rd145, %rd144, 100;
	sub.s64 	%rd146, %rd358, %rd145;
	setp.eq.s64 	%p10, %rd146, 0;
	selp.b64 	%rd27, 100, %rd146, %p10;
	setp.lt.s64 	%p11, %rd24, %rd27;
	@%p11 bra 	$L__BB4_14;
	sub.s64 	%rd147, %rd24, %rd27;
	mul.hi.s64 	%rd148, %rd147, -6640827866535438581;
	add.s64 	%rd149, %rd148, %rd147;
	shr.u64 	%rd150, %rd149, 63;
	shr.s64 	%rd151, %rd149, 6;
	add.s64 	%rd152, %rd151, %rd150;
	add.s64 	%rd359, %rd152, 1;
$L__BB4_14:
	st.global.u64 	[%rd21+-1024], %rd359;
	ld.global.u64 	%rd30, [%rd11];
	ld.global.u64 	%rd360, [%rd12];
	abs.s64 	%rd32, %rd30;
	setp.eq.s64 	%p12, %rd30, 0;
	mov.b64 	%rd361, 0;
	@%p12 bra 	$L__BB4_19;
	setp.lt.s64 	%p13, %rd30, 1;
	@%p13 bra 	$L__BB4_17;
	mul.hi.s64 	%rd154, %rd360, -6640827866535438581;
	add.s64 	%rd155, %rd154, %rd360;
	shr.u64 	%rd156, %rd155, 63;
	shr.s64 	%rd157, %rd155, 6;
	add.s64 	%rd158, %rd157, %rd156;
	mul.lo.s64 	%rd159, %rd158, 100;
	sub.s64 	%rd160, %rd159, %rd360;
	add.s64 	%rd360, %rd160, 100;
$L__BB4_17:
	mul.hi.s64 	%rd162, %rd360, -6640827866535438581;
	add.s64 	%rd163, %rd162, %rd360;
	shr.u64 	%rd164, %rd163, 63;
	shr.s64 	%rd165, %rd163, 6;
	add.s64 	%rd166, %rd165, %rd164;
	mul.lo.s64 	%rd167, %rd166, 100;
	sub.s64 	%rd168, %rd360, %rd167;
	setp.eq.s64 	%p14, %rd168, 0;
	selp.b64 	%rd35, 100, %rd168, %p14;
	setp.lt.s64 	%p15, %rd32, %rd35;
	@%p15 bra 	$L__BB4_19;
	sub.s64 	%rd169, %rd32, %rd35;
	mul.hi.s64 	%rd170, %rd169, -6640827866535438581;
	add.s64 	%rd171, %rd170, %rd169;
	shr.u64 	%rd172, %rd171, 63;
	shr.s64 	%rd173, %rd171, 6;
	add.s64 	%rd174, %rd173, %rd172;
	add.s64 	%rd361, %rd174, 1;
$L__BB4_19:
	st.global.u64 	[%rd21], %rd361;
	ld.global.u64 	%rd38, [%rd11+1024];
	ld.global.u64 	%rd362, [%rd12+1024];
	abs.s64 	%rd40, %rd38;
	setp.eq.s64 	%p16, %rd38, 0;
	mov.b64 	%rd363, 0;
	@%p16 bra 	$L__BB4_24;
	setp.lt.s64 	%p17, %rd38, 1;
	@%p17 bra 	$L__BB4_22;
	mul.hi.s64 	%rd176, %rd362, -6640827866535438581;
	add.s64 	%rd177, %rd176, %rd362;
	shr.u64 	%rd178, %rd177, 63;
	shr.s64 	%rd179, %rd177, 6;
	add.s64 	%rd180, %rd179, %rd178;
	mul.lo.s64 	%rd181, %rd180, 100;
	sub.s64 	%rd182, %rd181, %rd362;
	add.s64 	%rd362, %rd182, 100;
$L__BB4_22:
	mul.hi.s64 	%rd184, %rd362, -6640827866535438581;
	add.s64 	%rd185, %rd184, %rd362;
	shr.u64 	%rd186, %rd185, 63;
	shr.s64 	%rd187, %rd185, 6;
	add.s64 	%rd188, %rd187, %rd186;
	mul.lo.s64 	%rd189, %rd188, 100;
	sub.s64 	%rd190, %rd362, %rd189;
	setp.eq.s64 	%p18, %rd190, 0;
	selp.b64 	%rd43, 100, %rd190, %p18;
	setp.lt.s64 	%p19, %rd40, %rd43;
	@%p19 bra 	$L__BB4_24;
	sub.s64 	%rd191, %rd40, %rd43;
	mul.hi.s64 	%rd192, %rd191, -6640827866535438581;
	add.s64 	%rd193, %rd192, %rd191;
	shr.u64 	%rd194, %rd193, 63;
	shr.s64 	%rd195, %rd193, 6;
	add.s64 	%rd196, %rd195, %rd194;
	add.s64 	%rd363, %rd196, 1;
$L__BB4_24:
	st.global.u64 	[%rd21+1024], %rd363;
	add.s32 	%r46, %r46, 4;
	add.s32 	%r45, %r45, 512;
	setp.eq.s32 	%p20, %r46, 0;
	@%p20 bra 	$L__BB4_25;
	bra.uni 	$L__BB4_4;
$L__BB4_25:
	setp.eq.s32 	%p21, %r4, 0;
	@%p21 bra 	$L__BB4_75;
	mul.wide.s32 	%rd197, %r1, 8;
	add.s64 	%rd92, %rd1, %rd197;
	shl.b32 	%r40, %r51, 7;
	add.s32 	%r53, %r3, %r40;
	add.s64 	%rd93, %rd3, %rd197;
	add.s64 	%rd94, %rd2, %rd197;
	neg.s32 	%r52, %r4;
$L__BB4_27:
	.pragma "nounroll";
	mul.wide.s32 	%rd95, %r53, 8;
	add.s64 	%rd199, %rd93, %rd95;
	add.s64 	%rd200, %rd94, %rd95;
	ld.global.u64 	%rd96, [%rd200];
	ld.global.u64 	%rd374, [%rd199];
	abs.s64 	%rd98, %rd96;
	setp.eq.s64 	%p22, %rd96, 0;
	mov.b64 	%rd375, 0;
	@%p22 bra 	$L__BB4_32;
	setp.lt.s64 	%p23, %rd96, 1;
	@%p23 bra 	$L__BB4_30;
	mul.hi.s64 	%rd201, %rd374, -6640827866535438581;
	add.s64 	%rd202, %rd201, %rd374;
	shr.u64 	%rd203, %rd202, 63;
	shr.s64 	%rd204, %rd202, 6;
	add.s64 	%rd205, %rd204, %rd203;
	mul.lo.s64 	%rd206, %rd205, 100;
	sub.s64 	%rd207, %rd206, %rd374;
	add.s64 	%rd374, %rd207, 100;
$L__BB4_30:
	mul.hi.s64 	%rd209, %rd374, -6640827866535438581;
	add.s64 	%rd210, %rd209, %rd374;
	shr.u64 	%rd211, %rd210, 63;
	shr.s64 	%rd212, %rd210, 6;
	add.s64 	%rd213, %rd212, %rd211;
	mul.lo.s64 	%rd214, %rd213, 100;
	sub.s64 	%rd215, %rd374, %rd214;
	setp.eq.s64 	%p24, %rd215, 0;
	selp.b64 	%rd101, 100, %rd215, %p24;
	setp.lt.s64 	%p25, %rd98, %rd101;
	@%p25 bra 	$L__BB4_32;
	sub.s64 	%rd216, %rd98, %rd101;
	mul.hi.s64 	%rd217, %rd216, -6640827866535438581;
	add.s64 	%rd218, %rd217, %rd216;
	shr.u64 	%rd219, %rd218, 63;
	shr.s64 	%rd220, %rd218, 6;
	add.s64 	%rd221, %rd220, %rd219;
	add.s64 	%rd375, %rd221, 1;
$L__BB4_32:
	add.s64 	%rd222, %rd92, %rd95;
	st.global.u64 	[%rd222], %rd375;
	add.s32 	%r53, %r53, 128;
	add.s32 	%r52, %r52, 1;
	setp.ne.s32 	%p26, %r52, 0;
	@%p26 bra 	$L__BB4_27;
	bra.uni 	$L__BB4_75;
$L__BB4_33:
	setp.lt.s32 	%p27, %r34, 1;
	@%p27 bra 	$L__BB4_75;
	mov.u32 	%r7, %tid.x;
	and.b32  	%r8, %r34, 3;
	setp.lt.u32 	%p28, %r34, 4;
	mov.b32 	%r48, 0;
	@%p28 bra 	$L__BB4_65;
	mul.wide.s32 	%rd223, %r1, 8;
	add.s64 	%rd7, %rd2, %rd223;
	add.s64 	%rd8, %rd3, %rd223;
	add.s64 	%rd9, %rd1, %rd223;
	and.b32  	%r48, %r34, 2147483644;
	mov.b32 	%r47, 0;
$L__BB4_36:
	shl.b32 	%r43, %r47, 7;
	add.s32 	%r15, %r43, %r7;
	setp.ge.s32 	%p29, %r15, %r2;
	@%p29 bra 	$L__BB4_43;
	mul.wide.s32 	%rd225, %r15, 8;
	add.s64 	%rd226, %rd7, %rd225;
	add.s64 	%rd227, %rd8, %rd225;
	ld.global.u64 	%rd46, [%rd226];
	ld.global.u64 	%rd364, [%rd227];
	abs.s64 	%rd48, %rd46;
	setp.eq.s64 	%p30, %rd46, 0;
	mov.b64 	%rd365, 0;
	@%p30 bra 	$L__BB4_42;
	setp.lt.s64 	%p31, %rd46, 1;
	@%p31 bra 	$L__BB4_40;
	mul.hi.s64 	%rd228, %rd364, -6640827866535438581;
	add.s64 	%rd229, %rd228, %rd364;
	shr.u64 	%rd230, %rd229, 63;
	shr.s64 	%rd231, %rd229, 6;
	add.s64 	%rd232, %rd231, %rd230;
	mul.lo.s64 	%rd233, %rd232, 100;
	sub.s64 	%rd234, %rd233, %rd364;
	add.s64 	%rd364, %rd234, 100;
$L__BB4_40:
	mul.hi.s64 	%rd236, %rd364, -6640827866535438581;
	add.s64 	%rd237, %rd236, %rd364;
	shr.u64 	%rd238, %rd237, 63;
	shr.s64 	%rd239, %rd237, 6;
	add.s64 	%rd240, %rd239, %rd238;
	mul.lo.s64 	%rd241, %rd240, 100;
	sub.s64 	%rd242, %rd364, %rd241;
	setp.eq.s64 	%p32, %rd242, 0;
	selp.b64 	%rd51, 100, %rd242, %p32;
	setp.lt.s64 	%p33, %rd48, %rd51;
	@%p33 bra 	$L__BB4_42;
	sub.s64 	%rd243, %rd48, %rd51;
	mul.hi.s64 	%rd244, %rd243, -6640827866535438581;
	add.s64 	%rd245, %rd244, %rd243;
	shr.u64 	%rd246, %rd245, 63;
	shr.s64 	%rd247, %rd245, 6;
	add.s64 	%rd248, %rd247, %rd246;
	add.s64 	%rd365, %rd248, 1;
$L__BB4_42:
	mul.wide.s32 	%rd249, %r15, 8;
	add.s64 	%rd250, %rd9, %rd249;
	st.global.u64 	[%rd250], %rd365;
$L__BB4_43:
	add.s32 	%r16, %r15, 128;
	setp.ge.s32 	%p34, %r16, %r2;
	@%p34 bra 	$L__BB4_50;
	mul.wide.s32 	%rd252, %r16, 8;
	add.s64 	%rd253, %rd7, %rd252;
	add.s64 	%rd254, %rd8, %rd252;
	ld.global.u64 	%rd54, [%rd253];
	ld.global.u64 	%rd366, [%rd254];
	abs.s64 	%rd56, %rd54;
	setp.eq.s64 	%p35, %rd54, 0;
	mov.b64 	%rd367, 0;
	@%p35 bra 	$L__BB4_49;
	setp.lt.s64 	%p36, %rd54, 1;
	@%p36 bra 	$L__BB4_47;
	mul.hi.s64 	%rd255, %rd366, -6640827866535438581;
	add.s64 	%rd256, %rd255, %rd366;
	shr.u64 	%rd257, %rd256, 63;
	shr.s64 	%rd258, %rd256, 6;
	add.s64 	%rd259, %rd258, %rd257;
	mul.lo.s64 	%rd260, %rd259, 100;
	sub.s64 	%rd261, %rd260, %rd366;
	add.s64 	%rd366, %rd261, 100;
$L__BB4_47:
	mul.hi.s64 	%rd263, %rd366, -6640827866535438581;
	add.s64 	%rd264, %rd263, %rd366;
	shr.u64 	%rd265, %rd264, 63;
	shr.s64 	%rd266, %rd264, 6;
	add.s64 	%rd267, %rd266, %rd265;
	mul.lo.s64 	%rd268, %rd267, 100;
	sub.s64 	%rd269, %rd366, %rd268;
	setp.eq.s64 	%p37, %rd269, 0;
	selp.b64 	%rd59, 100, %rd269, %p37;
	setp.lt.s64 	%p38, %rd56, %rd59;
	@%p38 bra 	$L__BB4_49;
	sub.s64 	%rd270, %rd56, %rd59;
	mul.hi.s64 	%rd271, %rd270, -6640827866535438581;
	add.s64 	%rd272, %rd271, %rd270;
	shr.u64 	%rd273, %rd272, 63;
	shr.s64 	%rd274, %rd272, 6;
	add.s64 	%rd275, %rd274, %rd273;
	add.s64 	%rd367, %rd275, 1;
$L__BB4_49:
	mul.wide.s32 	%rd276, %r16, 8;
	add.s64 	%rd277, %rd9, %rd276;
	st.global.u64 	[%rd277], %rd367;
$L__BB4_50:
	add.s32 	%r17, %r15, 256;
	setp.ge.s32 	%p39, %r17, %r2;
	@%p39 bra 	$L__BB4_57;
	mul.wide.s32 	%rd279, %r17, 8;
	add.s64 	%rd280, %rd7, %rd279;
	add.s64 	%rd281, %rd8, %rd279;
	ld.global.u64 	%rd62, [%rd280];
	ld.global.u64 	%rd368, [%rd281];
	abs.s64 	%rd64, %rd62;
	setp.eq.s64 	%p40, %rd62, 0;
	mov.b64 	%rd369, 0;
	@%p40 bra 	$L__BB4_56;
	setp.lt.s64 	%p41, %rd62, 1;
	@%p41 bra 	$L__BB4_54;
	mul.hi.s64 	%rd282, %rd368, -6640827866535438581;
	add.s64 	%rd283, %rd282, %rd368;
	shr.u64 	%rd284, %rd283, 63;
	shr.s64 	%rd285, %rd283, 6;
	add.s64 	%rd286, %rd285, %rd284;
	mul.lo.s64 	%rd287, %rd286, 100;
	sub.s64 	%rd288, %rd287, %rd368;
	add.s64 	%rd368, %rd288, 100;
$L__BB4_54:
	mul.hi.s64 	%rd290, %rd368, -6640827866535438581;
	add.s64 	%rd291, %rd290, %rd368;
	shr.u64 	%rd292, %rd291, 63;
	shr.s64 	%rd293, %rd291, 6;
	add.s64 	%rd294, %rd293, %rd292;
	mul.lo.s64 	%rd295, %rd294, 100;
	sub.s64 	%rd296, %rd368, %rd295;
	setp.eq.s64 	%p42, %rd296, 0;
	selp.b64 	%rd67, 100, %rd296, %p42;
	setp.lt.s64 	%p43, %rd64, %rd67;
	@%p43 bra 	$L__BB4_56;
	sub.s64 	%rd297, %rd64, %rd67;
	mul.hi.s64 	%rd298, %rd297, -6640827866535438581;
	add.s64 	%rd299, %rd298, %rd297;
	shr.u64 	%rd300, %rd299, 63;
	shr.s64 	%rd301, %rd299, 6;
	add.s64 	%rd302, %rd301, %rd300;
	add.s64 	%rd369, %rd302, 1;
$L__BB4_56:
	mul.wide.s32 	%rd303, %r17, 8;
	add.s64 	%rd304, %rd9, %rd303;
	st.global.u64 	[%rd304], %rd369;
$L__BB4_57:
	add.s32 	%r18, %r15, 384;
	setp.ge.s32 	%p44, %r18, %r2;
	@%p44 bra 	$L__BB4_64;
	mul.wide.s32 	%rd306, %r18, 8;
	add.s64 	%rd307, %rd7, %rd306;
	add.s64 	%rd308, %rd8, %rd306;
	ld.global.u64 	%rd70, [%rd307];
	ld.global.u64 	%rd370, [%rd308];
	abs.s64 	%rd72, %rd70;
	setp.eq.s64 	%p45, %rd70, 0;
	mov.b64 	%rd371, 0;
	@%p45 bra 	$L__BB4_63;
	setp.lt.s64 	%p46, %rd70, 1;
	@%p46 bra 	$L__BB4_61;
	mul.hi.s64 	%rd309, %rd370, -6640827866535438581;
	add.s64 	%rd310, %rd309, %rd370;
	shr.u64 	%rd311, %rd310, 63;
	shr.s64 	%rd312, %rd310, 6;
	add.s64 	%rd313, %rd312, %rd311;
	mul.lo.s64 	%rd314, %rd313, 100;
	sub.s64 	%rd315, %rd314, %rd370;
	add.s64 	%rd370, %rd315, 100;
$L__BB4_61:
	mul.hi.s64 	%rd317, %rd370, -6640827866535438581;
	add.s64 	%rd318, %rd317, %rd370;
	shr.u64 	%rd319, %rd318, 63;
	shr.s64 	%rd320, %rd318, 6;
	add.s64 	%rd321, %rd320, %rd319;
	mul.lo.s64 	%rd322, %rd321, 100;
	sub.s64 	%rd323, %rd370, %rd322;
	setp.eq.s64 	%p47, %rd323, 0;
	selp.b64 	%rd75, 100, %rd323, %p47;
	setp.lt.s64 	%p48, %rd72, %rd75;
	@%p48 bra 	$L__BB4_63;
	sub.s64 	%rd324, %rd72, %rd75;
	mul.hi.s64 	%rd325, %rd324, -6640827866535438581;
	add.s64 	%rd326, %rd325, %rd324;
	shr.u64 	%rd327, %rd326, 63;
	shr.s64 	%rd328, %rd326, 6;
	add.s64 	%rd329, %rd328, %rd327;
	add.s64 	%rd371, %rd329, 1;
$L__BB4_63:
	mul.wide.s32 	%rd330, %r18, 8;
	add.s64 	%rd331, %rd9, %rd330;
	st.global.u64 	[%rd331], %rd371;
$L__BB4_64:
	add.s32 	%r47, %r47, 4;
	setp.ne.s32 	%p49, %r47, %r48;
	@%p49 bra 	$L__BB4_36;
$L__BB4_65:
	setp.eq.s32 	%p50, %r8, 0;
	@%p50 bra 	$L__BB4_75;
	mul.wide.s32 	%rd332, %r1, 8;
	add.s64 	%rd78, %rd1, %rd332;
	shl.b32 	%r44, %r48, 7;
	add.s32 	%r50, %r7, %r44;
	add.s64 	%rd79, %rd3, %rd332;
	add.s64 	%rd80, %rd2, %rd332;
	neg.s32 	%r49, %r8;
$L__BB4_67:
	.pragma "nounroll";
	mul.wide.s32 	%rd333, %r50, 8;
	add.s64 	%rd81, %rd78, %rd333;
	add.s64 	%rd82, %rd79, %rd333;
	add.s64 	%rd83, %rd80, %rd333;
	setp.ge.s32 	%p51, %r50, %r2;
	@%p51 bra 	$L__BB4_74;
	ld.global.u64 	%rd84, [%rd83];
	ld.global.u64 	%rd372, [%rd82];
	abs.s64 	%rd86, %rd84;
	setp.eq.s64 	%p52, %rd84, 0;
	mov.b64 	%rd373, 0;
	@%p52 bra 	$L__BB4_73;
	setp.lt.s64 	%p53, %rd84, 1;
	@%p53 bra 	$L__BB4_71;
	mul.hi.s64 	%rd335, %rd372, -6640827866535438581;
	add.s64 	%rd336, %rd335, %rd372;
	shr.u64 	%rd337, %rd336, 63;
	shr.s64 	%rd338, %rd336, 6;
	add.s64 	%rd339, %rd338, %rd337;
	mul.lo.s64 	%rd340, %rd339, 100;
	sub.s64 	%rd341, %rd340, %rd372;
	add.s64 	%rd372, %rd341, 100;
$L__BB4_71:
	mul.hi.s64 	%rd343, %rd372, -6640827866535438581;
	add.s64 	%rd344, %rd343, %rd372;
	shr.u64 	%rd345, %rd344, 63;
	shr.s64 	%rd346, %rd344, 6;
	add.s64 	%rd347, %rd346, %rd345;
	mul.lo.s64 	%rd348, %rd347, 100;
	sub.s64 	%rd349, %rd372, %rd348;
	setp.eq.s64 	%p54, %rd349, 0;
	selp.b64 	%rd89, 100, %rd349, %p54;
	setp.lt.s64 	%p55, %rd86, %rd89;
	@%p55 bra 	$L__BB4_73;
	sub.s64 	%rd350, %rd86, %rd89;
	mul.hi.s64 	%rd351, %rd350, -6640827866535438581;
	add.s64 	%rd352, %rd351, %rd350;
	shr.u64 	%rd353, %rd352, 63;
	shr.s64 	%rd354, %rd352, 6;
	add.s64 	%rd355, %rd354, %rd353;
	add.s64 	%rd373, %rd355, 1;
$L__BB4_73:
	st.global.u64 	[%rd81], %rd373;
$L__BB4_74:
	add.s32 	%r50, %r50, 128;
	add.s32 	%r49, %r49, 1;
	setp.eq.s32 	%p56, %r49, 0;
	@%p56 bra 	$L__BB4_75;
	bra.uni 	$L__BB4_67;
$L__BB4_75:
	ret;

}
	// .globl	_ZN3cub18CUB_300001_SM_10006detail9transform16transform_kernelINS2_10policy_hubILb1EN4cuda3std3__45tupleIJN6thrust24THRUST_300001_SM_1000_NS12zip_iteratorINS8_IJNSA_6detail15normal_iteratorINSA_10device_ptrIxEEEESG_EEEEEEEEE10policy1000El9CountHitsSG_JSI_EEEvT0_iT1_T2_DpNS2_10kernel_argIT3_EE
.visible .entry _ZN3cub18CUB_300001_SM_10006detail9transform16transform_kernelINS2_10policy_hubILb1EN4cuda3std3__45tupleIJN6thrust24THRUST_300001_SM_1000_NS12zip_iteratorINS8_IJNSA_6detail15normal_iteratorINSA_10device_ptrIxEEEESG_EEEEEEEEE10policy1000El9CountHitsSG_JSI_EEEvT0_iT1_T2_DpNS2_10kernel_argIT3_EE(
	.param .u64 _ZN3cub18CUB_300001_SM_10006detail9transform16transform_kernelINS2_10policy_hubILb1EN4cuda3std3__45tupleIJN6thrust24THRUST_300001_SM_1000_NS12zip_iteratorINS8_IJNSA_6detail15normal_iteratorINSA_10device_ptrIxEEEESG_EEEEEEEEE10policy1000El9CountHitsSG_JSI_EEEvT0_iT1_T2_DpNS2_10kernel_argIT3_EE_param_0,
	.param .u32 _ZN3cub18CUB_300001_SM_10006detail9transform16transform_kernelINS2_10policy_hubILb1EN4cuda3std3__45tupleIJN6thrust24THRUST_300001_SM_1000_NS12zip_iteratorINS8_IJNSA_6detail15normal_iteratorINSA_10device_ptrIxEEEESG_EEEEEEEEE10policy1000El9CountHitsSG_JSI_EEEvT0_iT1_T2_DpNS2_10kernel_argIT3_EE_param_1,
	.param .align 1 .b8 _ZN3cub18CUB_300001_SM_10006detail9transform16transform_kernelINS2_10policy_hubILb1EN4cuda3std3__45tupleIJN6thrust24THRUST_300001_SM_1000_NS12zip_iteratorINS8_IJNSA_6detail15normal_iteratorINSA_10device_ptrIxEEEESG_EEEEEEEEE10policy1000El9CountHitsSG_JSI_EEEvT0_iT1_T2_DpNS2_10kernel_argIT3_EE_param_2[1],
	.param .align 8 .b8 _ZN3cub18CUB_300001_SM_10006detail9transform16transform_kernelINS2_10policy_hubILb1EN4cuda3std3__45tupleIJN6thrust24THRUST_300001_SM_1000_NS12zip_iteratorINS8_IJNSA_6detail15normal_iteratorINSA_10device_ptrIxEEEESG_EEEEEEEEE10policy1000El9CountHitsSG_JSI_EEEvT0_iT1_T2_DpNS2_10kernel_argIT3_EE_param_3[8],
	.param .align 8 .b8 _ZN3cub18CUB_300001_SM_10006detail9transform16transform_kernelINS2_10policy_hubILb1EN4cuda3std3__45tupleIJN6thrust24THRUST_300001_SM_1000_NS12zip_iteratorINS8_IJNSA_6detail15normal_iteratorINSA_10device_ptrIxEEEESG_EEEEEEEEE10policy1000El9CountHitsSG_JSI_EEEvT0_iT1_T2_DpNS2_10kernel_argIT3_EE_param_4[16]
)
.maxntid 128
{
	.reg .pred 	%p<57>;
	.reg .b32 	%r<51>;
	.reg .b64 	%rd<382>;

	ld.param.u64 	%rd105, [_ZN3cub18CUB_300001_SM_10006detail9transform16transform_kernelINS2_10policy_hubILb1EN4cuda3std3__45tupleIJN6thrust24THRUST_300001_SM_1000_NS12zip_iteratorINS8_IJNSA_6detail15normal_iteratorINSA_10device_ptrIxEEEESG_EEEEEEEEE10policy1000El9CountHitsSG_JSI_EEEvT0_iT1_T2_DpNS2_10kernel_argIT3_EE_param_0];
	ld.param.u64 	%rd106, [_ZN3cub18CUB_300001_SM_10006detail9transform16transform_kernelINS2_10policy_hubILb1EN4cuda3std3__45tupleIJN6thrust24THRUST_300001_SM_1000_NS12zip_iteratorINS8_IJNSA_6detail15normal_iteratorINSA_10device_ptrIxEEEESG_EEEEEEEEE10policy1000El9CountHitsSG_JSI_EEEvT0_iT1_T2_DpNS2_10kernel_argIT3_EE_param_4+8];
	ld.param.u64 	%rd107, [_ZN3cub18CUB_300001_SM_10006detail9transform16transform_kernelINS2_10policy_hubILb1EN4cuda3std3__45tupleIJN6thrust24THRUST_300001_SM_1000_NS12zip_iteratorINS8_IJNSA_6detail15normal_iteratorINSA_10device_ptrIxEEEESG_EEEEEEEEE10policy1000El9CountHitsSG_JSI_EEEvT0_iT1_T2_DpNS2_10kernel_argIT3_EE_param_4];
	ld.param.u64 	%rd108, [_ZN3cub18CUB_300001_SM_10006detail9transform16transform_kernelINS2_10policy_hubILb1EN4cuda3std3__45tupleIJN6thrust24THRUST_300001_SM_1000_NS12zip_iteratorINS8_IJNSA_6detail15normal_iteratorINSA_10device_ptrIxEEEESG_EEEEEEEEE10policy1000El9CountHitsSG_JSI_EEEvT0_iT1_T2_DpNS2_10kernel_argIT3_EE_param_3];
	ld.param.u32 	%r33, [_ZN3cub18CUB_300001_SM_10006detail9transform16transform_kernelINS2_10policy_hubILb1EN4cuda3std3__45tupleIJN6thrust24THRUST_300001_SM_1000_NS12zip_iteratorINS8_IJNSA_6detail15normal_iteratorINSA_10device_ptrIxEEEESG_EEEEEEEEE10policy1000El9CountHitsSG_JSI_EEEvT0_iT1_T2_DpNS2_10kernel_argIT3_EE_param_1];
	cvta.to.global.u64 	%rd1, %rd108;
	cvta.to.global.u64 	%rd2, %rd107;
	cvta.to.global.u64 	%rd3, %rd106;
	shl.b32 	%r34, %r33, 7;
	mov.u32 	%r35, %ctaid.x;
	cvt.u64.u32 	%rd109, %r35;
	cvt.s64.s32 	%rd110, %r34;
	mul.lo.s64 	%rd4, %rd110, %rd109;
	sub.s64 	%rd111, %rd105, %rd4;
	min.s64 	%rd112, %rd111, %rd110;
	cvt.u32.u64 	%r1, %rd112;
	setp.eq.s32 	%p1, %r34, %r1;
	@%p1 bra 	$L__BB5_43;
	setp.lt.s32 	%p2, %r33, 1;
	@%p2 bra 	$L__BB5_75;
	mov.u32 	%r2, %tid.x;
	and.b32  	%r3, %r33, 3;
	setp.lt.u32 	%p3, %r33, 4;
	mov.b32 	%r48, 0;
	@%p3 bra 	$L__BB5_33;
	shl.b64 	%rd113, %rd4, 3;
	add.s64 	%rd5, %rd2, %rd113;
	add.s64 	%rd6, %rd3, %rd113;
	add.s64 	%rd7, %rd1, %rd113;
	and.b32  	%r48, %r33, 2147483644;
	mov.b32 	%r44, 0;
$L__BB5_4:
	shl.b32 	%r38, %r44, 7;
	add.s32 	%r14, %r38, %r2;
	setp.ge.s32 	%p4, %r14, %r1;
	@%p4 bra 	$L__BB5_11;
	mul.wide.s32 	%rd115, %r14, 8;
	add.s64 	%rd116, %rd5, %rd115;
	add.s64 	%rd117, %rd6, %rd115;
	ld.global.u64 	%rd47, [%rd116];
	ld.global.u64 	%rd370, [%rd117];
	abs.s64 	%rd49, %rd47;
	setp.eq.s64 	%p5, %rd47, 0;
	mov.b64 	%rd371, 0;
	@%p5 bra 	$L__BB5_10;
	setp.lt.s64 	%p6, %rd47, 1;
	@%p6 bra 	$L__BB5_8;
	mul.hi.s64 	%rd118, %rd370, -6640827866535438581;
	add.s64 	%rd119, %rd118, %rd370;
	shr.u64 	%rd120, %rd119, 63;
	shr.s64 	%rd121, %rd119, 6;
	add.s64 	%rd122, %rd121, %rd120;
	mul.lo.s64 	%rd123, %rd122, 100;
	sub.s64 	%rd124, %rd123, %rd370;
	add.s64 	%rd370, %rd124, 100;
$L__BB5_8:
	mul.hi.s64 	%rd126, %rd370, -6640827866535438581;
	add.s64 	%rd127, %rd126, %rd370;
	shr.u64 	%rd128, %rd127, 63;
	shr.s64 	%rd129, %rd127, 6;
	add.s64 	%rd130, %rd129, %rd128;
	mul.lo.s64 	%rd131, %rd130, 100;
	sub.s64 	%rd132, %rd370, %rd131;
	setp.eq.s64 	%p7, %rd132, 0;
	selp.b64 	%rd52, 100, %rd132, %p7;
	setp.lt.s64 	%p8, %rd49, %rd52;
	@%p8 bra 	$L__BB5_10;
	sub.s64 	%rd133, %rd49, %rd52;
	mul.hi.s64 	%rd134, %rd133, -6640827866535438581;
	add.s64 	%rd135, %rd134, %rd133;
	shr.u64 	%rd136, %rd135, 63;
	shr.s64 	%rd137, %rd135, 6;
	add.s64 	%rd138, %rd137, %rd136;
	add.s64 	%rd371, %rd138, 1;
$L__BB5_10:
	mul.wide.s32 	%rd139, %r14, 8;
	add.s64 	%rd140, %rd7, %rd139;
	st.global.u64 	[%rd140], %rd371;
$L__BB5_11:
	add.s32 	%r15, %r14, 128;
	setp.ge.s32 	%p9, %r15, %r1;
	@%p9 bra 	$L__BB5_18;
	mul.wide.s32 	%rd142, %r15, 8;
	add.s64 	%rd143, %rd5, %rd142;
	add.s64 	%rd144, %rd6, %rd142;
	ld.global.u64 	%rd55, [%rd143];
	ld.global.u64 	%rd372, [%rd144];
	abs.s64 	%rd57, %rd55;
	setp.eq.s64 	%p10, %rd55, 0;
	mov.b64 	%rd373, 0;
	@%p10 bra 	$L__BB5_17;
	setp.lt.s64 	%p11, %rd55, 1;
	@%p11 bra 	$L__BB5_15;
	mul.hi.s64 	%rd145, %rd372, -6640827866535438581;
	add.s64 	%rd146, %rd145, %rd372;
	shr.u64 	%rd147, %rd146, 63;
	shr.s64 	%rd148, %rd146, 6;
	add.s64 	%rd149, %rd148, %rd147;
	mul.lo.s64 	%rd150, %rd149, 100;
	sub.s64 	%rd151, %rd150, %rd372;
	add.s64 	%rd372, %rd151, 100;
$L__BB5_15:
	mul.hi.s64 	%rd153, %rd372, -6640827866535438581;
	add.s64 	%rd154, %rd153, %rd372;
	shr.u64 	%rd155, %rd154, 63;
	shr.s64 	%rd156, %rd154, 6;
	add.s64 	%rd157, %rd156, %rd155;
	mul.lo.s64 	%rd158, %rd157, 100;
	sub.s64 	%rd159, %rd372, %rd158;
	setp.eq.s64 	%p12, %rd159, 0;
	selp.b64 	%rd60, 100, %rd159, %p12;
	setp.lt.s64 	%p13, %rd57, %rd60;
	@%p13 bra 	$L__BB5_17;
	sub.s64 	%rd160, %rd57, %rd60;
	mul.hi.s64 	%rd161, %rd160, -6640827866535438581;
	add.s64 	%rd162, %rd161, %rd160;
	shr.u64 	%rd163, %rd162, 63;
	shr.s64 	%rd164, %rd162, 6;
	add.s64 	%rd165, %rd164, %rd163;
	add.s64 	%rd373, %rd165, 1;
$L__BB5_17:
	mul.wide.s32 	%rd166, %r15, 8;
	add.s64 	%rd167, %rd7, %rd166;
	st.global.u64 	[%rd167], %rd373;
$L__BB5_18:
	add.s32 	%r16, %r14, 256;
	setp.ge.s32 	%p14, %r16, %r1;
	@%p14 bra 	$L__BB5_25;
	mul.wide.s32 	%rd169, %r16, 8;
	add.s64 	%rd170, %rd5, %rd169;
	add.s64 	%rd171, %rd6, %rd169;
	ld.global.u64 	%rd63, [%rd170];
	ld.global.u64 	%rd374, [%rd171];
	abs.s64 	%rd65, %rd63;
	setp.eq.s64 	%p15, %rd63, 0;
	mov.b64 	%rd375, 0;
	@%p15 bra 	$L__BB5_24;
	setp.lt.s64 	%p16, %rd63, 1;
	@%p16 bra 	$L__BB5_22;
	mul.hi.s64 	%rd172, %rd374, -6640827866535438581;
	add.s64 	%rd173, %rd172, %rd374;
	shr.u64 	%rd174, %rd173, 63;
	shr.s64 	%rd175, %rd173, 6;
	add.s64 	%rd176, %rd175, %rd174;
	mul.lo.s64 	%rd177, %rd176, 100;
	sub.s64 	%rd178, %rd177, %rd374;
	add.s64 	%rd374, %rd178, 100;
$L__BB5_22:
	mul.hi.s64 	%rd180, %rd374, -6640827866535438581;
	add.s64 	%rd181, %rd180, %rd374;
	shr.u64 	%rd182, %rd181, 63;
	shr.s64 	%rd183, %rd181, 6;
	add.s64 	%rd184, %rd183, %rd182;
	mul.lo.s64 	%rd185, %rd184, 100;
	sub.s64 	%rd186, %rd374, %rd185;
	setp.eq.s64 	%p17, %rd186, 0;
	selp.b64 	%rd68, 100, %rd186, %p17;
	setp.lt.s64 	%p18, %rd65, %rd68;
	@%p18 bra 	$L__BB5_24;
	sub.s64 	%rd187, %rd65, %rd68;
	mul.hi.s64 	%rd188, %rd187, -6640827866535438581;
	add.s64 	%rd189, %rd188, %rd187;
	shr.u64 	%rd190, %rd189, 63;
	shr.s64 	%rd191, %rd189, 6;
	add.s64 	%rd192, %rd191, %rd190;
	add.s64 	%rd375, %rd192, 1;
$L__BB5_24:
	mul.wide.s32 	%rd193, %r16, 8;
	add.s64 	%rd194, %rd7, %rd193;
	st.global.u64 	[%rd194], %rd375;
$L__BB5_25:
	add.s32 	%r17, %r14, 384;
	setp.ge.s32 	%p19, %r17, %r1;
	@%p19 bra 	$L__BB5_32;
	mul.wide.s32 	%rd196, %r17, 8;
	add.s64 	%rd197, %rd5, %rd196;
	add.s64 	%rd198, %rd6, %rd196;
	ld.global.u64 	%rd71, [%rd197];
	ld.global.u64 	%rd376, [%rd198];
	abs.s64 	%rd73, %rd71;
	setp.eq.s64 	%p20, %rd71, 0;
	mov.b64 	%rd377, 0;
	@%p20 bra 	$L__BB5_31;
	setp.lt.s64 	%p21, %rd71, 1;
	@%p21 bra 	$L__BB5_29;
	mul.hi.s64 	%rd199, %rd376, -6640827866535438581;
	add.s64 	%rd200, %rd199, %rd376;
	shr.u64 	%rd201, %rd200, 63;
	shr.s64 	%rd202, %rd200, 6;
	add.s64 	%rd203, %rd202, %rd201;
	mul.lo.s64 	%rd204, %rd203, 100;
	sub.s64 	%rd205, %rd204, %rd376;
	add.s64 	%rd376, %rd205, 100;
$L__BB5_29:
	mul.hi.s64 	%rd207, %rd376, -6640827866535438581;
	add.s64 	%rd208, %rd207, %rd376;
	shr.u64 	%rd209, %rd208, 63;
	shr.s64 	%rd210, %rd208, 6;
	add.s64 	%rd211, %rd210, %rd209;
	mul.lo.s64 	%rd212, %rd211, 100;
	sub.s64 	%rd213, %rd376, %rd212;
	setp.eq.s64 	%p22, %rd213, 0;
	selp.b64 	%rd76, 100, %rd213, %p22;
	setp.lt.s64 	%p23, %rd73, %rd76;
	@%p23 bra 	$L__BB5_31;
	sub.s64 	%rd214, %rd73, %rd76;
	mul.hi.s64 	%rd215, %rd214, -6640827866535438581;
	add.s64 	%rd216, %rd215, %rd214;
	shr.u64 	%rd217, %rd216, 63;
	shr.s64 	%rd218, %rd216, 6;
	add.s64 	%rd219, %rd218, %rd217;
	add.s64 	%rd377, %rd219, 1;
$L__BB5_31:
	mul.wide.s32 	%rd220, %r17, 8;
	add.s64 	%rd221, %rd7, %rd220;
	st.global.u64 	[%rd221], %rd377;
$L__BB5_32:
	add.s32 	%r44, %r44, 4;
	setp.eq.s32 	%p24, %r44, %r48;
	@%p24 bra 	$L__BB5_33;
	bra.uni 	$L__BB5_4;
$L__BB5_33:
	setp.eq.s32 	%p25, %r3, 0;
	@%p25 bra 	$L__BB5_75;
	shl.b64 	%rd222, %rd4, 3;
	add.s64 	%rd91, %rd1, %rd222;
	shl.b32 	%r39, %r48, 7;
	add.s32 	%r50, %r2, %r39;
	add.s64 	%rd92, %rd3, %rd222;
	add.s64 	%rd93, %rd2, %rd222;
	neg.s32 	%r49, %r3;
$L__BB5_35:
	.pragma "nounroll";
	mul.wide.s32 	%rd223, %r50, 8;
	add.s64 	%rd94, %rd91, %rd223;
	add.s64 	%rd95, %rd92, %rd223;
	add.s64 	%rd96, %rd93, %rd223;
	setp.ge.s32 	%p26, %r50, %r1;
	@%p26 bra 	$L__BB5_42;
	ld.global.u64 	%rd97, [%rd96];
	ld.global.u64 	%rd380, [%rd95];
	abs.s64 	%rd99, %rd97;
	setp.eq.s64 	%p27, %rd97, 0;
	mov.b64 	%rd381, 0;
	@%p27 bra 	$L__BB5_41;
	setp.lt.s64 	%p28, %rd97, 1;
	@%p28 bra 	$L__BB5_39;
	mul.hi.s64 	%rd225, %rd380, -6640827866535438581;
	add.s64 	%rd226, %rd225, %rd380;
	shr.u64 	%rd227, %rd226, 63;
	shr.s64 	%rd228, %rd226, 6;
	add.s64 	%rd229, %rd228, %rd227;
	mul.lo.s64 	%rd230, %rd229, 100;
	sub.s64 	%rd231, %rd230, %rd380;
	add.s64 	%rd380, %rd231, 100;
$L__BB5_39:
	mul.hi.s64 	%rd233, %rd380, -6640827866535438581;
	add.s64 	%rd234, %rd233, %rd380;
	shr.u64 	%rd235, %rd234, 63;
	shr.s64 	%rd236, %rd234, 6;
	add.s64 	%rd237, %rd236, %rd235;
	mul.lo.s64 	%rd238, %rd237, 100;
	sub.s64 	%rd239, %rd380, %rd238;
	setp.eq.s64 	%p29, %rd239, 0;
	selp.b64 	%rd102, 100, %rd239, %p29;
	setp.lt.s64 	%p30, %rd99, %rd102;
	@%p30 bra 	$L__BB5_41;
	sub.s64 	%rd240, %rd99, %rd102;
	mul.hi.s64 	%rd241, %rd240, -6640827866535438581;
	add.s64 	%rd242, %rd241, %rd240;
	shr.u64 	%rd243, %rd242, 63;
	shr.s64 	%rd244, %rd242, 6;
	add.s64 	%rd245, %rd244, %rd243;
	add.s64 	%rd381, %rd245, 1;
$L__BB5_41:
	st.global.u64 	[%rd94], %rd381;
$L__BB5_42:
	add.s32 	%r50, %r50, 128;
	add.s32 	%r49, %r49, 1;
	setp.ne.s32 	%p31, %r49, 0;
	@%p31 bra 	$L__BB5_35;
	bra.uni 	$L__BB5_75;
$L__BB5_43:
	setp.lt.s32 	%p32, %r33, 1;
	@%p32 bra 	$L__BB5_75;
	mov.u32 	%r5, %tid.x;
	and.b32  	%r6, %r33, 3;
	setp.lt.u32 	%p33, %r33, 4;
	mov.b32 	%r45, 0;
	@%p33 bra 	$L__BB5_67;
	and.b32  	%r45, %r33, 2147483644;
	neg.s32 	%r43, %r45;
	shl.b64 	%rd246, %rd4, 3;
	add.s64 	%rd247, %rd246, 2048;
	add.s64 	%rd8, %rd2, %rd247;
	add.s64 	%rd9, %rd3, %rd247;
	add.s64 	%rd10, %rd1, %rd247;
	mov.u32 	%r42, %r5;
$L__BB5_46:
	mul.wide.s32 	%rd11, %r42, 8;
	add.s64 	%rd12, %rd8, %rd11;
	add.s64 	%rd13, %rd9, %rd11;
	ld.global.u64 	%rd14, [%rd12+-2048];
	ld.global.u64 	%rd362, [%rd13+-2048];
	abs.s64 	%rd16, %rd14;
	setp.eq.s64 	%p34, %rd14, 0;
	mov.b64 	%rd363, 0;
	@%p34 bra 	$L__BB5_51;
	setp.lt.s64 	%p35, %rd14, 1;
	@%p35 bra 	$L__BB5_49;
	mul.hi.s64 	%rd249, %rd362, -6640827866535438581;
	add.s64 	%rd250, %rd249, %rd362;
	shr.u64 	%rd251, %rd250, 63;
	shr.s64 	%rd252, %rd250, 6;
	add.s64 	%rd253, %rd252, %rd251;
	mul.lo.s64 	%rd254, %rd253, 100;
	sub.s64 	%rd255, %rd254, %rd362;
	add.s64 	%rd362, %rd255, 100;
$L__BB5_49:
	mul.hi.s64 	%rd257, %rd362, -6640827866535438581;
	add.s64 	%rd258, %rd257, %rd362;
	shr.u64 	%rd259, %rd258, 63;
	shr.s64 	%rd260, %rd258, 6;
	add.s64 	%rd261, %rd260, %rd259;
	mul.lo.s64 	%rd262, %rd261, 100;
	sub.s64 	%rd263, %rd362, %rd262;
	setp.eq.s64 	%p36, %rd263, 0;
	selp.b64 	%rd19, 100, %rd263, %p36;
	setp.lt.s64 	%p37, %rd16, %rd19;
	@%p37 bra 	$L__BB5_51;
	sub.s64 	%rd264, %rd16, %rd19;
	mul.hi.s64 	%rd265, %rd264, -6640827866535438581;
	add.s64 	%rd266, %rd265, %rd264;
	shr.u64 	%rd267, %rd266, 63;
	shr.s64 	%rd268, %rd266, 6;
	add.s64 	%rd269, %rd268, %rd267;
	add.s64 	%rd363, %rd269, 1;
$L__BB5_51:
	add.s64 	%rd22, %rd10, %rd11;
	st.global.u64 	[%rd22+-2048], %rd363;
	ld.global.u64 	%rd23, [%rd12+-1024];
	ld.global.u64 	%rd364, [%rd13+-1024];
	abs.s64 	%rd25, %rd23;
	setp.eq.s64 	%p38, %rd23, 0;
	mov.b64 	%rd365, 0;
	@%p38 bra 	$L__BB5_56;
	setp.lt.s64 	%p39, %rd23, 1;
	@%p39 bra 	$L__BB5_54;
	mul.hi.s64 	%rd271, %rd364, -6640827866535438581;
	add.s64 	%rd272, %rd271, %rd364;
	shr.u64 	%rd273, %rd272, 63;
	shr.s64 	%rd274, %rd272, 6;
	add.s64 	%rd275, %rd274, %rd273;
	mul.lo.s64 	%rd276, %rd275, 100;
	sub.s64 	%rd277, %rd276, %rd364;
	add.s64 	%rd364, %rd277, 100;
$L__BB5_54:
	mul.hi.s64 	%rd279, %rd364, -6640827866535438581;
	add.s64 	%rd280, %rd279, %rd364;
	shr.u64 	%rd281, %rd280, 63;
	shr.s64 	%rd282, %rd280, 6;
	add.s64 	%rd283, %rd282, %rd281;
	mul.lo.s64 	%rd284, %rd283, 100;
	sub.s64 	%rd285, %rd364, %rd284;
	setp.eq.s64 	%p40, %rd285, 0;
	selp.b64 	%rd28, 100, %rd285, %p40;
	setp.lt.s64 	%p41, %rd25, %rd28;
	@%p41 bra 	$L__BB5_56;
	sub.s64 	%rd286, %rd25, %rd28;
	mul.hi.s64 	%rd287, %rd286, -6640827866535438581;
	add.s64 	%rd288, %rd287, %rd286;
	shr.u64 	%rd289, %rd288, 63;
	shr.s64 	%rd290, %rd288, 6;
	add.s64 	%rd291, %rd290, %rd289;
	add.s64 	%rd365, %rd291, 1;
$L__BB5_56:
	st.global.u64 	[%rd22+-1024], %rd365;
	ld.global.u64 	%rd31, [%rd12];
	ld.global.u64 	%rd366, [%rd13];
	abs.s64 	%rd33, %rd31;
	setp.eq.s64 	%p42, %rd31, 0;
	mov.b64 	%rd367, 0;
	@%p42 bra 	$L__BB5_61;
	setp.lt.s64 	%p43, %rd31, 1;
	@%p43 bra 	$L__BB5_59;
	mul.hi.s64 	%rd293, %rd366, -6640827866535438581;
	add.s64 	%rd294, %rd293, %rd366;
	shr.u64 	%rd295, %rd294, 63;
	shr.s64 	%rd296, %rd294, 6;
	add.s64 	%rd297, %rd296, %rd295;
	mul.lo.s64 	%rd298, %rd297, 100;
	sub.s64 	%rd299, %rd298, %rd366;
	add.s64 	%rd366, %rd299, 100;
$L__BB5_59:
	mul.hi.s64 	%rd301, %rd366, -6640827866535438581;
	add.s64 	%rd302, %rd301, %rd366;
	shr.u64 	%rd303, %rd302, 63;
	shr.s64 	%rd304, %rd302, 6;
	add.s64 	%rd305, %rd304, %rd303;
	mul.lo.s64 	%rd306, %rd305, 100;
	sub.s64 	%rd307, %rd366, %rd306;
	setp.eq.s64 	%p44, %rd307, 0;
	selp.b64 	%rd36, 100, %rd307, %p44;
	setp.lt.s64 	%p45, %rd33, %rd36;
	@%p45 bra 	$L__BB5_61;
	sub.s64 	%rd308, %rd33, %rd36;
	mul.hi.s64 	%rd309, %rd308, -6640827866535438581;
	add.s64 	%rd310, %rd309, %rd308;
	shr.u64 	%rd311, %rd310, 63;
	shr.s64 	%rd312, %rd310, 6;
	add.s64 	%rd313, %rd312, %rd311;
	add.s64 	%rd367, %rd313, 1;
$L__BB5_61:
	st.global.u64 	[%rd22], %rd367;
	ld.global.u64 	%rd39, [%rd12+1024];
	ld.global.u64 	%rd368, [%rd13+1024];
	abs.s64 	%rd41, %rd39;
	setp.eq.s64 	%p46, %rd39, 0;
	mov.b64 	%rd369, 0;
	@%p46 bra 	$L__BB5_66;
	setp.lt.s64 	%p47, %rd39, 1;
	@%p47 bra 	$L__BB5_64;
	mul.hi.s64 	%rd315, %rd368, -6640827866535438581;
	add.s64 	%rd316, %rd315, %rd368;
	shr.u64 	%rd317, %rd316, 63;
	shr.s64 	%rd318, %rd316, 6;
	add.s64 	%rd319, %rd318, %rd317;
	mul.lo.s64 	%rd320, %rd319, 100;
	sub.s64 	%rd321, %rd320, %rd368;
	add.s64 	%rd368, %rd321, 100;
$L__BB5_64:
	mul.hi.s64 	%rd323, %rd368, -6640827866535438581;
	add.s64 	%rd324, %rd323, %rd368;
	shr.u64 	%rd325, %rd324, 63;
	shr.s64 	%rd326, %rd324, 6;
	add.s64 	%rd327, %rd326, %rd325;
	mul.lo.s64 	%rd328, %rd327, 100;
	sub.s64 	%rd329, %rd368, %rd328;
	setp.eq.s64 	%p48, %rd329, 0;
	selp.b64 	%rd44, 100, %rd329, %p48;
	setp.lt.s64 	%p49, %rd41, %rd44;
	@%p49 bra 	$L__BB5_66;
	sub.s64 	%rd330, %rd41, %rd44;
	mul.hi.s64 	%rd331, %rd330, -6640827866535438581;
	add.s64 	%rd332, %rd331, %rd330;
	shr.u64 	%rd333, %rd332, 63;
	shr.s64 	%rd334, %rd332, 6;
	add.s64 	%rd335, %rd334, %rd333;
	add.s64 	%rd369, %rd335, 1;
$L__BB5_66:
	st.global.u64 	[%rd22+1024], %rd369;
	add.s32 	%r43, %r43, 4;
	add.s32 	%r42, %r42, 512;
	setp.eq.s32 	%p50, %r43, 0;
	@%p50 bra 	$L__BB5_67;
	bra.uni 	$L__BB5_46;
$L__BB5_67:
	setp.eq.s32 	%p51, %r6, 0;
	@%p51 bra 	$L__BB5_75;
	shl.b64 	%rd336, %rd4, 3;
	add.s64 	%rd79, %rd1, %rd336;
	shl.b32 	%r41, %r45, 7;
	add.s32 	%r47, %r5, %r41;
	add.s64 	%rd80, %rd3, %rd336;
	add.s64 	%rd81, %rd2, %rd336;
	neg.s32 	%r46, %r6;
$L__BB5_69:
	.pragma "nounroll";
	mul.wide.s32 	%rd82, %r47, 8;
	add.s64 	%rd338, %rd80, %rd82;
	add.s64 	%rd339, %rd81, %rd82;
	ld.global.u64 	%rd83, [%rd339];
	ld.global.u64 	%rd378, [%rd338];
	abs.s64 	%rd85, %rd83;
	setp.eq.s64 	%p52, %rd83, 0;
	mov.b64 	%rd379, 0;
	@%p52 bra 	$L__BB5_74;
	setp.lt.s64 	%p53, %rd83, 1;
	@%p53 bra 	$L__BB5_72;
	mul.hi.s64 	%rd340, %rd378, -6640827866535438581;
	add.s64 	%rd341, %rd340, %rd378;
	shr.u64 	%rd342, %rd341, 63;
	shr.s64 	%rd343, %rd341, 6;
	add.s64 	%rd344, %rd343, %rd342;
	mul.lo.s64 	%rd345, %rd344, 100;
	sub.s64 	%rd346, %rd345, %rd378;
	add.s64 	%rd378, %rd346, 100;
$L__BB5_72:
	mul.hi.s64 	%rd348, %rd378, -6640827866535438581;
	add.s64 	%rd349, %rd348, %rd378;
	shr.u64 	%rd350, %rd349, 63;
	shr.s64 	%rd351, %rd349, 6;
	add.s64 	%rd352, %rd351, %rd350;
	mul.lo.s64 	%rd353, %rd352, 100;
	sub.s64 	%rd354, %rd378, %rd353;
	setp.eq.s64 	%p54, %rd354, 0;
	selp.b64 	%rd88, 100, %rd354, %p54;
	setp.lt.s64 	%p55, %rd85, %rd88;
	@%p55 bra 	$L__BB5_74;
	sub.s64 	%rd355, %rd85, %rd88;
	mul.hi.s64 	%rd356, %rd355, -6640827866535438581;
	add.s64 	%rd357, %rd356, %rd355;
	shr.u64 	%rd358, %rd357, 63;
	shr.s64 	%rd359, %rd357, 6;
	add.s64 	%rd360, %rd359, %rd358;
	add.s64 	%rd379, %rd360, 1;
$L__BB5_74:
	add.s64 	%rd361, %rd79, %rd82;
	st.global.u64 	[%rd361], %rd379;
	add.s32 	%r47, %r47, 128;
	add.s32 	%r46, %r46, 1;
	setp.eq.s32 	%p56, %r46, 0;
	@%p56 bra 	$L__BB5_75;
	bra.uni 	$L__BB5_69;
$L__BB5_75:
	ret;

}
	// .globl	_ZN3cub18CUB_300001_SM_10006detail6reduce28DeviceReduceSingleTileKernelINS2_10policy_hubIxjN4cuda3std3__44plusIxEEE10Policy1000EN6thrust24THRUST_300001_SM_1000_NS6detail15normal_iteratorINSD_10device_ptrIxEEEEPxjS9_xxNS7_10__identityEEEvT0_T1_T2_T3_T4_T6_
.visible .entry _ZN3cub18CUB_300001_SM_10006detail6reduce28DeviceReduceSingleTileKernelINS2_10policy_hubIxjN4cuda3std3__44plusIxEEE10Policy1000EN6thrust24THRUST_300001_SM_1000_NS6detail15normal_iteratorINSD_10device_ptrIxEEEEPxjS9_xxNS7_10__identityEEEvT0_T1_T2_T3_T4_T6_(
	.param .align 8 .b8 _ZN3cub18CUB_300001_SM_10006detail6reduce28DeviceReduceSingleTileKernelINS2_10policy_hubIxjN4cuda3std3__44plusIxEEE10Policy1000EN6thrust24THRUST_300001_SM_1000_NS6detail15normal_iteratorINSD_10device_ptrIxEEEEPxjS9_xxNS7_10__identityEEEvT0_T1_T2_T3_T4_T6__param_0[8],
	.param .u64 .ptr .align 1 _ZN3cub18CUB_300001_SM_10006detail6reduce28DeviceReduceSingleTileKernelINS2_10policy_hubIxjN4cuda3std3__44plusIxEEE10Policy1000EN6thrust24THRUST_300001_SM_1000_NS6detail15normal_iteratorINSD_10device_ptrIxEEEEPxjS9_xxNS7_10__identityEEEvT0_T1_T2_T3_T4_T6__param_1,
	.param .u32 _ZN3cub18CUB_300001_SM_10006detail6reduce28DeviceReduceSingleTileKernelINS2_10policy_hubIxjN4cuda3std3__44plusIxEEE10Policy1000EN6thrust24THRUST_300001_SM_1000_NS6detail15normal_iteratorINSD_10device_ptrIxEEEEPxjS9_xxNS7_10__identityEEEvT0_T1_T2_T3_T4_T6__param_2,
	.param .align 1 .b8 _ZN3cub18CUB_300001_SM_10006detail6reduce28DeviceReduceSingleTileKernelINS2_10policy_hubIxjN4cuda3std3__44plusIxEEE10Policy1000EN6thrust24THRUST_300001_SM_1000_NS6detail15normal_iteratorINSD_10device_ptrIxEEEEPxjS9_xxNS7_10__identityEEEvT0_T1_T2_T3_T4_T6__param_3[1],
	.param .u64 _ZN3cub18CUB_300001_SM_10006detail6reduce28DeviceReduceSingleTileKernelINS2_10policy_hubIxjN4cuda3std3__44plusIxEEE10Policy1000EN6thrust24THRUST_300001_SM_1000_NS6detail15normal_iteratorINSD_10device_ptrIxEEEEPxjS9_xxNS7_10__identityEEEvT0_T1_T2_T3_T4_T6__param_4,
	.param .align 1 .b8 _ZN3cub18CUB_300001_SM_10006detail6reduce28DeviceReduceSingleTileKernelINS2_10policy_hubIxjN4cuda3std3__44plusIxEEE10Policy1000EN6thrust24THRUST_300001_SM_1000_NS6detail15normal_iteratorINSD_10device_ptrIxEEEEPxjS9_xxNS7_10__identityEEEvT0_T1_T2_T3_T4_T6__param_5[1]
)
.maxntid 512
.minnctapersm 1
{
	.reg .pred 	%p<67>;
	.reg .b32 	%r<285>;
	.reg .b64 	%rd<431>;
	// demoted variable
	.shared .align 8 .b8 _ZZN3cub18CUB_300001_SM_10006detail6reduce28DeviceReduceSingleTileKernelINS2_10policy_hubIxjN4cuda3std3__44plusIxEEE10Policy1000EN6thrust24THRUST_300001_SM_1000_NS6detail15normal_iteratorINSD_10device_ptrIxEEEEPxjS9_xxNS7_10__identityEEEvT0_T1_T2_T3_T4_T6_E12temp_storage[152];
	ld.param.u64 	%rd49, [_ZN3cub18CUB_300001_SM_10006detail6reduce28DeviceReduceSingleTileKernelINS2_10policy_hubIxjN4cuda3std3__44plusIxEEE10Policy1000EN6thrust24THRUST_300001_SM_1000_NS6detail15normal_iteratorINSD_10device_ptrIxEEEEPxjS9_xxNS7_10__identityEEEvT0_T1_T2_T3_T4_T6__param_0];
	ld.param.u64 	%rd51, [_ZN3cub18CUB_300001_SM_10006detail6reduce28DeviceReduceSingleTileKernelINS2_10policy_hubIxjN4cuda3std3__44plusIxEEE10Policy1000EN6thrust24THRUST_300001_SM_1000_NS6detail15normal_iteratorINSD_10device_ptrIxEEEEPxjS9_xxNS7_10__identityEEEvT0_T1_T2_T3_T4_T6__param_1];
	ld.param.u32 	%r51, [_ZN3cub18CUB_300001_SM_10006detail6reduce28DeviceReduceSingleTileKernelINS2_10policy_hubIxjN4cuda3std3__44plusIxEEE10Policy1000EN6thrust24THRUST_300001_SM_1000_NS6detail15normal_iteratorINSD_10device_ptrIxEEEEPxjS9_xxNS7_10__identityEEEvT0_T1_T2_T3_T4_T6__param_2];
	ld.param.u64 	%rd50, [_ZN3cub18CUB_300001_SM_10006detail6reduce28DeviceReduceSingleTileKernelINS2_10policy_hubIxjN4cuda3std3__44plusIxEEE10Policy1000EN6thrust24THRUST_300001_SM_1000_NS6detail15normal_iteratorINSD_10device_ptrIxEEEEPxjS9_xxNS7_10__identityEEEvT0_T1_T2_T3_T4_T6__param_4];
	cvta.to.global.u64 	%rd1, %rd51;
	setp.ne.s32 	%p1, %r51, 0;
	@%p1 bra 	$L__BB6_3;
	mov.u32 	%r267, %tid.x;
	setp.ne.s32 	%p66, %r267, 0;
	@%p66 bra 	$L__BB6_52;
	st.global.u64 	[%rd1], %rd50;
	bra.uni 	$L__BB6_52;
$L__BB6_3:
	cvta.to.global.u64 	%rd2, %rd49;
	setp.gt.u32 	%p2, %r51, 3583;
	@%p2 bra 	$L__BB6_28;
	mov.u32 	%r1, %tid.x;
	setp.ge.u32 	%p24, %r1, %r51;
	mov.b64 	%rd418, 0;
	mov.u32 	%r271, %r1;
	@%p24 bra 	$L__BB6_6;
	mul.wide.u32 	%rd239, %r1, 8;
	add.s64 	%rd240, %rd2, %rd239;
	ld.global.u64 	%rd418, [%rd240];
	add.s32 	%r271, %r1, 512;
$L__BB6_6:
	setp.ge.u32 	%p25, %r271, %r51;
	@%p25 bra 	$L__BB6_19;
	not.b32 	%r144, %r271;
	add.s32 	%r145, %r51, %r144;
	shr.u32 	%r146, %r145, 9;
	add.s32 	%r4, %r146, 1;
	and.b32  	%r5, %r4, 15;
	setp.lt.u32 	%p26, %r145, 7680;
	@%p26 bra 	$L__BB6_10;
	and.b32  	%r147, %r4, 16777200;
	neg.s32 	%r269, %r147;
	mul.wide.u32 	%rd242, %r271, 8;
	add.s64 	%rd243, %rd242, %rd2;
	add.s64 	%rd408, %rd243, 32768;
$L__BB6_9:
	.pragma "nounroll";
	ld.global.u64 	%rd244, [%rd408+-32768];
	add.s64 	%rd245, %rd244, %rd418;
	ld.global.u64 	%rd246, [%rd408+-28672];
	add.s64 	%rd247, %rd246, %rd245;
	ld.global.u64 	%rd248, [%rd408+-24576];
	add.s64 	%rd249, %rd248, %rd247;
	ld.global.u64 	%rd250, [%rd408+-20480];
	add.s64 	%rd251, %rd250, %rd249;
	ld.global.u64 	%rd252, [%rd408+-16384];
	add.s64 	%rd253, %rd252, %rd251;
	ld.global.u64 	%rd254, [%rd408+-12288];
	add.s64 	%rd255, %rd254, %rd253;
	ld.global.u64 	%rd256, [%rd408+-8192];
	add.s64 	%rd257, %rd256, %rd255;
	ld.global.u64 	%rd258, [%rd408+-4096];
	add.s64 	%rd259, %rd258, %rd257;
	ld.global.u64 	%rd260, [%rd408];
	add.s64 	%rd261, %rd260, %rd259;
	ld.global.u64 	%rd262, [%rd408+4096];
	add.s64 	%rd263, %rd262, %rd261;
	ld.global.u64 	%rd264, [%rd408+8192];
	add.s64 	%rd265, %rd264, %rd263;
	ld.global.u64 	%rd266, [%rd408+12288];
	add.s64 	%rd267, %rd266, %rd265;
	ld.global.u64 	%rd268, [%rd408+16384];
	add.s64 	%rd269, %rd268, %rd267;
	ld.global.u64 	%rd270, [%rd408+20480];
	add.s64 	%rd271, %rd270, %rd269;
	ld.global.u64 	%rd272, [%rd408+24576];
	add.s64 	%rd273, %rd272, %rd271;
	ld.global.u64 	%rd274, [%rd408+28672];
	add.s64 	%rd418, %rd274, %rd273;
	add.s32 	%r271, %r271, 8192;
	add.s32 	%r269, %r269, 16;
	add.s64 	%rd408, %rd408, 65536;
	setp.ne.s32 	%p27, %r269, 0;
	@%p27 bra 	$L__BB6_9;
$L__BB6_10:
	setp.eq.s32 	%p28, %r5, 0;
	@%p28 bra 	$L__BB6_19;
	and.b32  	%r12, %r4, 7;
	setp.lt.u32 	%p29, %r5, 8;
	@%p29 bra 	$L__BB6_13;
	mul.wide.u32 	%rd276, %r271, 8;
	add.s64 	%rd277, %rd2, %rd276;
	ld.global.u64 	%rd278, [%rd277];
	add.s64 	%rd279, %rd278, %rd418;
	ld.global.u64 	%rd280, [%rd277+4096];
	add.s64 	%rd281, %rd280, %rd279;
	ld.global.u64 	%rd282, [%rd277+8192];
	add.s64 	%rd283, %rd282, %rd281;
	ld.global.u64 	%rd284, [%rd277+12288];
	add.s64 	%rd285, %rd284, %rd283;
	ld.global.u64 	%rd286, [%rd277+16384];
	add.s64 	%rd287, %rd286, %rd285;
	ld.global.u64 	%rd288, [%rd277+20480];
	add.s64 	%rd289, %rd288, %rd287;
	ld.global.u64 	%rd290, [%rd277+24576];
	add.s64 	%rd291, %rd290, %rd289;
	ld.global.u64 	%rd292, [%rd277+28672];
	add.s64 	%rd418, %rd292, %rd291;
	add.s32 	%r271, %r271, 4096;
$L__BB6_13:
	setp.eq.s32 	%p30, %r12, 0;
	@%p30 bra 	$L__BB6_19;
	and.b32  	%r15, %r4, 3;
	setp.lt.u32 	%p31, %r12, 4;
	@%p31 bra 	$L__BB6_16;
	mul.wide.u32 	%rd294, %r271, 8;
	add.s64 	%rd295, %rd2, %rd294;
	ld.global.u64 	%rd296, [%rd295];
	add.s64 	%rd297, %rd296, %rd418;
	ld.global.u64 	%rd298, [%rd295+4096];
	add.s64 	%rd299, %rd298, %rd297;
	ld.global.u64 	%rd300, [%rd295+8192];
	add.s64 	%rd301, %rd300, %rd299;
	ld.global.u64 	%rd302, [%rd295+12288];
	add.s64 	%rd418, %rd302, %rd301;
	add.s32 	%r271, %r271, 2048;
$L__BB6_16:
	setp.eq.s32 	%p32, %r15, 0;
	@%p32 bra 	$L__BB6_19;
	mul.wide.u32 	%rd303, %r271, 8;
	add.s64 	%rd416, %rd2, %rd303;
	neg.s32 	%r274, %r15;
$L__BB6_18:
	.pragma "nounroll";
	ld.global.u64 	%rd304, [%rd416];
	add.s64 	%rd418, %rd304, %rd418;
	add.s64 	%rd416, %rd416, 4096;
	add.s32 	%r274, %r274, 1;
	setp.ne.s32 	%p33, %r274, 0;
	@%p33 bra 	$L__BB6_18;
$L__BB6_19:
	setp.lt.u32 	%p34, %r51, 512;
	@%p34 bra 	$L__BB6_24;
	// begin inline asm
	mov.u32 %r211, %laneid;
	// end inline asm
	mov.b64 	{%r213, %r218}, %rd418;
	mov.b32 	%r219, 1;
	mov.b32 	%r260, 31;
	mov.b32 	%r261, -1;
	// begin inline asm
	shfl.sync.down.b32 %r212, %r213, %r219, %r260, %r261;
	// end inline asm
	// begin inline asm
	shfl.sync.down.b32 %r217, %r218, %r219, %r260, %r261;
	// end inline asm
	mov.b64 	%rd363, {%r212, %r217};
	setp.gt.s32 	%p58, %r211, 30;
	selp.b64 	%rd364, 0, %rd363, %p58;
	add.s64 	%rd365, %rd364, %rd418;
	mov.b64 	{%r223, %r228}, %rd365;
	mov.b32 	%r229, 2;
	// begin inline asm
	shfl.sync.down.b32 %r222, %r223, %r229, %r260, %r261;
	// end inline asm
	// begin inline asm
	shfl.sync.down.b32 %r227, %r228, %r229, %r260, %r261;
	// end inline asm
	mov.b64 	%rd366, {%r222, %r227};
	setp.gt.s32 	%p59, %r211, 29;
	selp.b64 	%rd367, 0, %rd366, %p59;
	add.s64 	%rd368, %rd367, %rd365;
	mov.b64 	{%r233, %r238}, %rd368;
	mov.b32 	%r239, 4;
	// begin inline asm
	shfl.sync.down.b32 %r232, %r233, %r239, %r260, %r261;
	// end inline asm
	// begin inline asm
	shfl.sync.down.b32 %r237, %r238, %r239, %r260, %r261;
	// end inline asm
	mov.b64 	%rd369, {%r232, %r237};
	setp.gt.s32 	%p60, %r211, 27;
	selp.b64 	%rd370, 0, %rd369, %p60;
	add.s64 	%rd371, %rd370, %rd368;
	mov.b64 	{%r243, %r248}, %rd371;
	mov.b32 	%r249, 8;
	// begin inline asm
	shfl.sync.down.b32 %r242, %r243, %r249, %r260, %r261;
	// end inline asm
	// begin inline asm
	shfl.sync.down.b32 %r247, %r248, %r249, %r260, %r261;
	// end inline asm
	mov.b64 	%rd372, {%r242, %r247};
	setp.gt.s32 	%p61, %r211, 23;
	selp.b64 	%rd373, 0, %rd372, %p61;
	add.s64 	%rd374, %rd373, %rd371;
	mov.b64 	{%r253, %r258}, %rd374;
	mov.b32 	%r259, 16;
	// begin inline asm
	shfl.sync.down.b32 %r252, %r253, %r259, %r260, %r261;
	// end inline asm
	// begin inline asm
	shfl.sync.down.b32 %r257, %r258, %r259, %r260, %r261;
	// end inline asm
	mov.b64 	%rd375, {%r252, %r257};
	setp.gt.s32 	%p62, %r211, 15;
	selp.b64 	%rd376, 0, %rd375, %p62;
	add.s64 	%rd430, %rd376, %rd374;
	setp.ne.s32 	%p63, %r211, 0;
	@%p63 bra 	$L__BB6_22;
	shr.u32 	%r262, %r1, 2;
	and.b32  	%r263, %r262, 248;
	mov.u32 	%r264, _ZZN3cub18CUB_300001_SM_10006detail6reduce28DeviceReduceSingleTileKernelINS2_10policy_hubIxjN4cuda3std3__44plusIxEEE10Policy1000EN6thrust24THRUST_300001_SM_1000_NS6detail15normal_iteratorINSD_10device_ptrIxEEEEPxjS9_xxNS7_10__identityEEEvT0_T1_T2_T3_T4_T6_E12temp_storage;
	add.s32 	%r265, %r264, %r263;
	st.shared.u64 	[%r265+16], %rd430;
$L__BB6_22:
	bar.sync 	0;
	setp.ne.s32 	%p64, %r1, 0;
	@%p64 bra 	$L__BB6_50;
	ld.shared.u64 	%rd377, [_ZZN3cub18CUB_300001_SM_10006detail6reduce28DeviceReduceSingleTileKernelINS2_10policy_hubIxjN4cuda3std3__44plusIxEEE10Policy1000EN6thrust24THRUST_300001_SM_1000_NS6detail15normal_iteratorINSD_10device_ptrIxEEEEPxjS9_xxNS7_10__identityEEEvT0_T1_T2_T3_T4_T6_E12temp_storage+24];
	add.s64 	%rd378, %rd377, %rd430;
	ld.shared.u64 	%rd379, [_ZZN3cub18CUB_300001_SM_10006detail6reduce28DeviceReduceSingleTileKernelINS2_10policy_hubIxjN4cuda3std3__44plusIxEEE10Policy1000EN6thrust24THRUST_300001_SM_1000_NS6detail15normal_iteratorINSD_10device_ptrIxEEEEPxjS9_xxNS7_10__identityEEEvT0_T1_T2_T3_T4_T6_E12temp_storage+32];
	add.s64 	%rd380, %rd378, %rd379;
	ld.shared.u64 	%rd381, [_ZZN3cub18CUB_300001_SM_10006detail6reduce28DeviceReduceSingleTileKernelINS2_10policy_hubIxjN4cuda3std3__44plusIxEEE10Policy1000EN6thrust24THRUST_300001_SM_1000_NS6detail15normal_iteratorINSD_10device_ptrIxEEEEPxjS9_xxNS7_10__identityEEEvT0_T1_T2_T3_T4_T6_E12temp_storage+40];
	add.s64 	%rd382, %rd380, %rd381;
	ld.shared.u64 	%rd383, [_ZZN3cub18CUB_300001_SM_10006detail6reduce28DeviceReduceSingleTileKernelINS2_10policy_hubIxjN4cuda3std3__44plusIxEEE10Policy1000EN6thrust24THRUST_300001_SM_1000_NS6detail15normal_iteratorINSD_10device_ptrIxEEEEPxjS9_xxNS7_10__identityEEEvT0_T1_T2_T3_T4_T6_E12temp_storage+48];
	add.s64 	%rd384, %rd382, %rd383;
	ld.shared.u64 	%rd385, [_ZZN3cub18CUB_300001_SM_10006detail6reduce28DeviceReduceSingleTileKernelINS2_10policy_hubIxjN4cuda3std3__44plusIxEEE10Policy1000EN6thrust24THRUST_300001_SM_1000_NS6detail15normal_iteratorINSD_10device_ptrIxEEEEPxjS9_xxNS7_10__identityEEEvT0_T1_T2_T3_T4_T6_E12temp_storage+56];
	add.s64 	%rd386, %rd384, %rd385;
	ld.shared.u64 	%rd387, [_ZZN3cub18CUB_300001_SM_10006detail6reduce28DeviceReduceSingleTileKernelINS2_10policy_hubIxjN4cuda3std3__44plusIxEEE10Policy1000EN6thrust24THRUST_300001_SM_1000_NS6detail15normal_iteratorINSD_10device_ptrIxEEEEPxjS9_xxNS7_10__identityEEEvT0_T1_T2_T3_T4_T6_E12temp_storage+64];
	add.s64 	%rd388, %rd386, %rd387;
	ld.shared.u64 	%rd389, [_ZZN3cub18CUB_300001_SM_10006detail6reduce28DeviceReduceSingleTileKernelINS2_10policy_hubIxjN4cuda3std3__44plusIxEEE10Policy1000EN6thrust24THRUST_300001_SM_1000_NS6detail15normal_iteratorINSD_10device_ptrIxEEEEPxjS9_xxNS7_10__identityEEEvT0_T1_T2_T3_T4_T6_E12temp_storage+72];
	add.s64 	%rd390, %rd388, %rd389;
	ld.shared.u64 	%rd391, [_ZZN3cub18CUB_300001_SM_10006detail6reduce28DeviceReduceSingleTileKernelINS2_10policy_hubIxjN4cuda3std3__44plusIxEEE10Policy1000EN6thrust24THRUST_300001_SM_1000_NS6detail15normal_iteratorINSD_10device_ptrIxEEEEPxjS9_xxNS7_10__identityEEEvT0_T1_T2_T3_T4_T6_E12temp_storage+80];
	add.s64 	%rd392, %rd390, %rd391;
	ld.shared.u64 	%rd393, [_ZZN3cub18CUB_300001_SM_10006detail6reduce28DeviceReduceSingleTileKernelINS2_10policy_hubIxjN4cuda3std3__44plusIxEEE10Policy1000EN6thrust24THRUST_300001_SM_1000_NS6detail15normal_iteratorINSD_10device_ptrIxEEEEPxjS9_xxNS7_10__identityEEEvT0_T1_T2_T3_T4_T6_E12temp_storage+88];
	add.s64 	%rd394, %rd392, %rd393;
	ld.shared.u64 	%rd395, [_ZZN3cub18CUB_300001_SM_10006detail6reduce28DeviceReduceSingleTileKernelINS2_10policy_hubIxjN4cuda3std3__44plusIxEEE10Policy1000EN6thrust24THRUST_300001_SM_1000_NS6detail15normal_iteratorINSD_10device_ptrIxEEEEPxjS9_xxNS7_10__identityEEEvT0_T1_T2_T3_T4_T6_E12temp_storage+96];
	add.s64 	%rd396, %rd394, %rd395;
	ld.shared.u64 	%rd397, [_ZZN3cub18CUB_300001_SM_10006detail6reduce28DeviceReduceSingleTileKernelINS2_10policy_hubIxjN4cuda3std3__44plusIxEEE10Policy1000EN6thrust24THRUST_300001_SM_1000_NS6detail15normal_iteratorINSD_10device_ptrIxEEEEPxjS9_xxNS7_10__identityEEEvT0_T1_T2_T3_T4_T6_E12temp_storage+104];
	add.s64 	%rd398, %rd396, %rd397;
	ld.shared.u64 	%rd399, [_ZZN3cub18CUB_300001_SM_10006detail6reduce28DeviceReduceSingleTileKernelINS2_10policy_hubIxjN4cuda3std3__44plusIxEEE10Policy1000EN6thrust24THRUST_300001_SM_1000_NS6detail15normal_iteratorINSD_10device_ptrIxEEEEPxjS9_xxNS7_10__identityEEEvT0_T1_T2_T3_T4_T6_E12temp_storage+112];
	add.s64 	%rd400, %rd398, %rd399;
	ld.shared.u64 	%rd401, [_ZZN3cub18CUB_300001_SM_10006detail6reduce28DeviceReduceSingleTileKernelINS2_10policy_hubIxjN4cuda3std3__44plusIxEEE10Policy1000EN6thrust24THRUST_300001_SM_1000_NS6detail15normal_iteratorINSD_10device_ptrIxEEEEPxjS9_xxNS7_10__identityEEEvT0_T1_T2_T3_T4_T6_E12temp_storage+120];
	add.s64 	%rd402, %rd400, %rd401;
	ld.shared.u64 	%rd403, [_ZZN3cub18CUB_300001_SM_10006detail6reduce28DeviceReduceSingleTileKernelINS2_10policy_hubIxjN4cuda3std3__44plusIxEEE10Policy1000EN6thrust24THRUST_300001_SM_1000_NS6detail15normal_iteratorINSD_10device_ptrIxEEEEPxjS9_xxNS7_10__identityEEEvT0_T1_T2_T3_T4_T6_E12temp_storage+128];
	add.s64 	%rd404, %rd402, %rd403;
	ld.shared.u64 	%rd405, [_ZZN3cub18CUB_300001_SM_10006detail6reduce28DeviceReduceSingleTileKernelINS2_10policy_hubIxjN4cuda3std3__44plusIxEEE10Policy1000EN6thrust24THRUST_300001_SM_1000_NS6detail15normal_iteratorINSD_10device_ptrIxEEEEPxjS9_xxNS7_10__identityEEEvT0_T1_T2_T3_T4_T6_E12temp_storage+136];
	add.s64 	%rd430, %rd404, %rd405;
	bra.uni 	$L__BB6_50;
$L__BB6_24:
	// begin inline asm
	mov.u32 %r148, %laneid;
	// end inline asm
	and.b32  	%r199, %r1, 992;
	add.s32 	%r200, %r199, 32;
	setp.gt.u32 	%p35, %r200, %r51;
	not.b32 	%r201, %r199;
	add.s32 	%r202, %r51, %r201;
	selp.b32 	%r197, %r202, 31, %p35;
	mov.b64 	{%r150, %r155}, %rd418;
	mov.b32 	%r156, 1;
	mov.b32 	%r198, -1;
	// begin inline asm
	shfl.sync.down.b32 %r149, %r150, %r156, %r197, %r198;
	// end inline asm
	// begin inline asm
	shfl.sync.down.b32 %r154, %r155, %r156, %r197, %r198;
	// end inline asm
	mov.b64 	%rd305, {%r149, %r154};
	setp.lt.s32 	%p36, %r148, %r197;
	selp.b64 	%rd306, %rd305, 0, %p36;
	add.s64 	%rd307, %rd306, %rd418;
	mov.b64 	{%r160, %r165}, %rd307;
	mov.b32 	%r166, 2;
	// begin inline asm
	shfl.sync.down.b32 %r159, %r160, %r166, %r197, %r198;
	// end inline asm
	// begin inline asm
	shfl.sync.down.b32 %r164, %r165, %r166, %r197, %r198;
	// end inline asm
	mov.b64 	%rd308, {%r159, %r164};
	add.s32 	%r203, %r148, 2;
	setp.gt.s32 	%p37, %r203, %r197;
	selp.b64 	%rd309, 0, %rd308, %p37;
	add.s64 	%rd310, %rd309, %rd307;
	mov.b64 	{%r170, %r175}, %rd310;
	mov.b32 	%r176, 4;
	// begin inline asm
	shfl.sync.down.b32 %r169, %r170, %r176, %r197, %r198;
	// end inline asm
	// begin inline asm
	shfl.sync.down.b32 %r174, %r175, %r176, %r197, %r198;
	// end inline asm
	mov.b64 	%rd311, {%r169, %r174};
	add.s32 	%r204, %r148, 4;
	setp.gt.s32 	%p38, %r204, %r197;
	selp.b64 	%rd312, 0, %rd311, %p38;
	add.s64 	%rd313, %rd312, %rd310;
	mov.b64 	{%r180, %r185}, %rd313;
	mov.b32 	%r186, 8;
	// begin inline asm
	shfl.sync.down.b32 %r179, %r180, %r186, %r197, %r198;
	// end inline asm
	// begin inline asm
	shfl.sync.down.b32 %r184, %r185, %r186, %r197, %r198;
	// end inline asm
	mov.b64 	%rd314, {%r179, %r184};
	add.s32 	%r205, %r148, 8;
	setp.gt.s32 	%p39, %r205, %r197;
	selp.b64 	%rd315, 0, %rd314, %p39;
	add.s64 	%rd316, %rd315, %rd313;
	mov.b64 	{%r190, %r195}, %rd316;
	mov.b32 	%r196, 16;
	// begin inline asm
	shfl.sync.down.b32 %r189, %r190, %r196, %r197, %r198;
	// end inline asm
	// begin inline asm
	shfl.sync.down.b32 %r194, %r195, %r196, %r197, %r198;
	// end inline asm
	mov.b64 	%rd317, {%r189, %r194};
	add.s32 	%r206, %r148, 16;
	setp.gt.s32 	%p40, %r206, %r197;
	selp.b64 	%rd318, 0, %rd317, %p40;
	add.s64 	%rd430, %rd318, %rd316;
	setp.ne.s32 	%p41, %r148, 0;
	@%p41 bra 	$L__BB6_26;
	shr.u32 	%r207, %r1, 2;
	and.b32  	%r208, %r207, 248;
	mov.u32 	%r209, _ZZN3cub18CUB_300001_SM_10006detail6reduce28DeviceReduceSingleTileKernelINS2_10policy_hubIxjN4cuda3std3__44plusIxEEE10Policy1000EN6thrust24THRUST_300001_SM_1000_NS6detail15normal_iteratorINSD_10device_ptrIxEEEEPxjS9_xxNS7_10__identityEEEvT0_T1_T2_T3_T4_T6_E12temp_storage;
	add.s32 	%r210, %r209, %r208;
	st.shared.u64 	[%r210+16], %rd430;
$L__BB6_26:
	bar.sync 	0;
	setp.ne.s32 	%p42, %r1, 0;
	@%p42 bra 	$L__BB6_50;
	setp.gt.u32 	%p43, %r51, 32;
	ld.shared.u64 	%rd319, [_ZZN3cub18CUB_300001_SM_10006detail6reduce28DeviceReduceSingleTileKernelINS2_10policy_hubIxjN4cuda3std3__44plusIxEEE10Policy1000EN6thrust24THRUST_300001_SM_1000_NS6detail15normal_iteratorINSD_10device_ptrIxEEEEPxjS9_xxNS7_10__identityEEEvT0_T1_T2_T3_T4_T6_E12temp_storage+24];
	selp.b64 	%rd320, %rd319, 0, %p43;
	add.s64 	%rd321, %rd320, %rd430;
	setp.gt.u32 	%p44, %r51, 64;
	ld.shared.u64 	%rd322, [_ZZN3cub18CUB_300001_SM_10006detail6reduce28DeviceReduceSingleTileKernelINS2_10policy_hubIxjN4cuda3std3__44plusIxEEE10Policy1000EN6thrust24THRUST_300001_SM_1000_NS6detail15normal_iteratorINSD_10device_ptrIxEEEEPxjS9_xxNS7_10__identityEEEvT0_T1_T2_T3_T4_T6_E12temp_storage+32];
	selp.b64 	%rd323, %rd322, 0, %p44;
	add.s64 	%rd324, %rd321, %rd323;
	setp.gt.u32 	%p45, %r51, 96;
	ld.shared.u64 	%rd325, [_ZZN3cub18CUB_300001_SM_10006detail6reduce28DeviceReduceSingleTileKernelINS2_10policy_hubIxjN4cuda3std3__44plusIxEEE10Policy1000EN6thrust24THRUST_300001_SM_1000_NS6detail15normal_iteratorINSD_10device_ptrIxEEEEPxjS9_xxNS7_10__identityEEEvT0_T1_T2_T3_T4_T6_E12temp_storage+40];
	selp.b64 	%rd326, %rd325, 0, %p45;
	add.s64 	%rd327, %rd324, %rd326;
	setp.gt.u32 	%p46, %r51, 128;
	ld.shared.u64 	%rd328, [_ZZN3cub18CUB_300001_SM_10006detail6reduce28DeviceReduceSingleTileKernelINS2_10policy_hubIxjN4cuda3std3__44plusIxEEE10Policy1000EN6thrust24THRUST_300001_SM_1000_NS6detail15normal_iteratorINSD_10device_ptrIxEEEEPxjS9_xxNS7_10__identityEEEvT0_T1_T2_T3_T4_T6_E12temp_storage+48];
	selp.b64 	%rd329, %rd328, 0, %p46;
	add.s64 	%rd330, %rd327, %rd329;
	setp.gt.u32 	%p47, %r51, 160;
	ld.shared.u64 	%rd331, [_ZZN3cub18CUB_300001_SM_10006detail6reduce28DeviceReduceSingleTileKernelINS2_10policy_hubIxjN4cuda3std3__44plusIxEEE10Policy1000EN6thrust24THRUST_300001_SM_1000_NS6detail15normal_iteratorINSD_10device_ptrIxEEEEPxjS9_xxNS7_10__identityEEEvT0_T1_T2_T3_T4_T6_E12temp_storage+56];
	selp.b64 	%rd332, %rd331, 0, %p47;
	add.s64 	%rd333, %rd330, %rd332;
	setp.gt.u32 	%p48, %r51, 192;
	ld.shared.u64 	%rd334, [_ZZN3cub18CUB_300001_SM_10006detail6reduce28DeviceReduceSingleTileKernelINS2_10policy_hubIxjN4cuda3std3__44plusIxEEE10Policy1000EN6thrust24THRUST_300001_SM_1000_NS6detail15normal_iteratorINSD_10device_ptrIxEEEEPxjS9_xxNS7_10__identityEEEvT0_T1_T2_T3_T4_T6_E12temp_storage+64];
	selp.b64 	%rd335, %rd334, 0, %p48;
	add.s64 	%rd336, %rd333, %rd335;
	setp.gt.u32 	%p49, %r51, 224;
	ld.shared.u64 	%rd337, [_ZZN3cub18CUB_300001_SM_10006detail6reduce28DeviceReduceSingleTileKernelINS2_10policy_hubIxjN4cuda3std3__44plusIxEEE10Policy1000EN6thrust24THRUST_300001_SM_1000_NS6detail15normal_iteratorINSD_10device_ptrIxEEEEPxjS9_xxNS7_10__identityEEEvT0_T1_T2_T3_T4_T6_E12temp_storage+72];
	selp.b64 	%rd338, %rd337, 0, %p49;
	add.s64 	%rd339, %rd336, %rd338;
	setp.gt.u32 	%p50, %r51, 256;
	ld.shared.u64 	%rd340, [_ZZN3cub18CUB_300001_SM_10006detail6reduce28DeviceReduceSingleTileKernelINS2_10policy_hubIxjN4cuda3std3__44plusIxEEE10Policy1000EN6thrust24THRUST_300001_SM_1000_NS6detail15normal_iteratorINSD_10device_ptrIxEEEEPxjS9_xxNS7_10__identityEEEvT0_T1_T2_T3_T4_T6_E12temp_storage+80];
	selp.b64 	%rd341, %rd340, 0, %p50;
	add.s64 	%rd342, %rd339, %rd341;
	setp.gt.u32 	%p51, %r51, 288;
	ld.shared.u64 	%rd343, [_ZZN3cub18CUB_300001_SM_10006detail6reduce28DeviceReduceSingleTileKernelINS2_10policy_hubIxjN4cuda3std3__44plusIxEEE10Policy1000EN6thrust24THRUST_300001_SM_1000_NS6detail15normal_iteratorINSD_10device_ptrIxEEEEPxjS9_xxNS7_10__identityEEEvT0_T1_T2_T3_T4_T6_E12temp_storage+88];
	selp.b64 	%rd344, %rd343, 0, %p51;
	add.s64 	%rd345, %rd342, %rd344;
	setp.gt.u32 	%p52, %r51, 320;
	ld.shared.u64 	%rd346, [_ZZN3cub18CUB_300001_SM_10006detail6reduce28DeviceReduceSingleTileKernelINS2_10policy_hubIxjN4cuda3std3__44plusIxEEE10Policy1000EN6thrust24THRUST_300001_SM_1000_NS6detail15normal_iteratorINSD_10device_ptrIxEEEEPxjS9_xxNS7_10__identityEEEvT0_T1_T2_T3_T4_T6_E12temp_storage+96];
	selp.b64 	%rd347, %rd346, 0, %p52;
	add.s64 	%rd348, %rd345, %rd347;
	setp.gt.u32 	%p53, %r51, 352;
	ld.shared.u64 	%rd349, [_ZZN3cub18CUB_300001_SM_10006detail6reduce28DeviceReduceSingleTileKernelINS2_10policy_hubIxjN4cuda3std3__44plusIxEEE10Policy1000EN6thrust24THRUST_300001_SM_1000_NS6detail15normal_iteratorINSD_10device_ptrIxEEEEPxjS9_xxNS7_10__identityEEEvT0_T1_T2_T3_T4_T6_E12temp_storage+104];
	selp.b64 	%rd350, %rd349, 0, %p53;
	add.s64 	%rd351, %rd348, %rd350;
	setp.gt.u32 	%p54, %r51, 384;
	ld.shared.u64 	%rd352, [_ZZN3cub18CUB_300001_SM_10006detail6reduce28DeviceReduceSingleTileKernelINS2_10policy_hubIxjN4cuda3std3__44plusIxEEE10Policy1000EN6thrust24THRUST_300001_SM_1000_NS6detail15normal_iteratorINSD_10device_ptrIxEEEEPxjS9_xxNS7_10__identityEEEvT0_T1_T2_T3_T4_T6_E12temp_storage+112];
	selp.b64 	%rd353, %rd352, 0, %p54;
	add.s64 	%rd354, %rd351, %rd353;
	setp.gt.u32 	%p55, %r51, 416;
	ld.shared.u64 	%rd355, [_ZZN3cub18CUB_300001_SM_10006detail6reduce28DeviceReduceSingleTileKernelINS2_10policy_hubIxjN4cuda3std3__44plusIxEEE10Policy1000EN6thrust24THRUST_300001_SM_1000_NS6detail15normal_iteratorINSD_10device_ptrIxEEEEPxjS9_xxNS7_10__identityEEEvT0_T1_T2_T3_T4_T6_E12temp_storage+120];
	selp.b64 	%rd356, %rd355, 0, %p55;
	add.s64 	%rd357, %rd354, %rd356;
	setp.gt.u32 	%p56, %r51, 448;
	ld.shared.u64 	%rd358, [_ZZN3cub18CUB_300001_SM_10006detail6reduce28DeviceReduceSingleTileKernelINS2_10policy_hubIxjN4cuda3std3__44plusIxEEE10Policy1000EN6thrust24THRUST_300001_SM_1000_NS6detail15normal_iteratorINSD_10device_ptrIxEEEEPxjS9_xxNS7_10__identityEEEvT0_T1_T2_T3_T4_T6_E12temp_storage+128];
	selp.b64 	%rd359, %rd358, 0, %p56;
	add.s64 	%rd360, %rd357, %rd359;
	setp.gt.u32 	%p57, %r51, 480;
	ld.shared.u64 	%rd361, [_ZZN3cub18CUB_300001_SM_10006detail6reduce28DeviceReduceSingleTileKernelINS2_10policy_hubIxjN4cuda3std3__44plusIxEEE10Policy1000EN6thrust24THRUST_300001_SM_1000_NS6detail15normal_iteratorINSD_10device_ptrIxEEEEPxjS9_xxNS7_10__identityEEEvT0_T1_T2_T3_T4_T6_E12temp_storage+136];
	selp.b64 	%rd362, %rd361, 0, %p57;
	add.s64 	%rd430, %rd360, %rd362;
	bra.uni 	$L__BB6_50;
$L__BB6_28:
	mov.u32 	%r21, %tid.x;
	mul.wide.u32 	%rd52, %r21, 8;
	add.s64 	%rd28, %rd2, %rd52;
	ld.global.u64 	%rd53, [%rd28];
	ld.global.u64 	%rd54, [%rd28+4096];
	ld.global.u64 	%rd55, [%rd28+8192];
	ld.global.u64 	%rd56, [%rd28+12288];
	ld.global.u64 	%rd57, [%rd28+16384];
	ld.global.u64 	%rd58, [%rd28+20480];
	ld.global.u64 	%rd59, [%rd28+24576];
	add.s64 	%rd60, %rd54, %rd53;
	add.s64 	%rd61, %rd55, %rd60;
	add.s64 	%rd62, %rd56, %rd61;
	add.s64 	%rd63, %rd57, %rd62;
	add.s64 	%rd64, %rd58, %rd63;
	add.s64 	%rd429, %rd59, %rd64;
	add.s32 	%r22, %r51, -3584;
	setp.lt.u32 	%p3, %r22, 3584;
	mov.b32 	%r276, 3584;
	@%p3 bra 	$L__BB6_32;
	mov.b32 	%r276, 3584;
$L__BB6_30:
	mul.wide.u32 	%rd65, %r276, 8;
	add.s64 	%rd66, %rd28, %rd65;
	ld.global.u64 	%rd67, [%rd66];
	ld.global.u64 	%rd68, [%rd66+4096];
	ld.global.u64 	%rd69, [%rd66+8192];
	ld.global.u64 	%rd70, [%rd66+12288];
	ld.global.u64 	%rd71, [%rd66+16384];
	ld.global.u64 	%rd72, [%rd66+20480];
	ld.global.u64 	%rd73, [%rd66+24576];
	add.s64 	%rd74, %rd67, %rd429;
	add.s64 	%rd75, %rd68, %rd74;
	add.s64 	%rd76, %rd69, %rd75;
	add.s64 	%rd77, %rd70, %rd76;
	add.s64 	%rd78, %rd71, %rd77;
	add.s64 	%rd79, %rd72, %rd78;
	add.s64 	%rd429, %rd73, %rd79;
	sub.s32 	%r54, %r51, %r276;
	setp.lt.u32 	%p4, %r54, 3584;
	@%p4 bra 	$L__BB6_46;
	add.s32 	%r276, %r276, 3584;
	setp.le.u32 	%p5, %r276, %r22;
	@%p5 bra 	$L__BB6_30;
$L__BB6_32:
	setp.le.u32 	%p6, %r51, %r276;
	sub.s32 	%r55, %r51, %r276;
	setp.ge.s32 	%p7, %r21, %r55;
	or.pred  	%p8, %p6, %p7;
	@%p8 bra 	$L__BB6_46;
	not.b32 	%r57, %r21;
	add.s32 	%r58, %r51, %r57;
	sub.s32 	%r59, %r58, %r276;
	shr.u32 	%r60, %r59, 9;
	add.s32 	%r26, %r60, 1;
	and.b32  	%r27, %r26, 15;
	setp.lt.u32 	%p9, %r59, 7680;
	mov.u32 	%r281, %r21;
	@%p9 bra 	$L__BB6_37;
	or.b32  	%r279, %r21, 4096;
	add.s32 	%r278, %r21, %r276;
	and.b32  	%r61, %r26, 16777200;
	neg.s32 	%r277, %r61;
$L__BB6_35:
	.pragma "nounroll";
	mul.wide.u32 	%rd81, %r278, 8;
	add.s64 	%rd82, %rd2, %rd81;
	ld.global.u64 	%rd83, [%rd82];
	add.s64 	%rd84, %rd83, %rd429;
	add.s32 	%r62, %r278, 512;
	mul.wide.u32 	%rd85, %r62, 8;
	add.s64 	%rd86, %rd2, %rd85;
	ld.global.u64 	%rd87, [%rd86];
	add.s64 	%rd88, %rd87, %rd84;
	add.s32 	%r63, %r278, 1024;
	mul.wide.u32 	%rd89, %r63, 8;
	add.s64 	%rd90, %rd2, %rd89;
	ld.global.u64 	%rd91, [%rd90];
	add.s64 	%rd92, %rd91, %rd88;
	add.s32 	%r64, %r278, 1536;
	mul.wide.u32 	%rd93, %r64, 8;
	add.s64 	%rd94, %rd2, %rd93;
	ld.global.u64 	%rd95, [%rd94];
	add.s64 	%rd96, %rd95, %rd92;
	add.s32 	%r65, %r278, 2048;
	mul.wide.u32 	%rd97, %r65, 8;
	add.s64 	%rd98, %rd2, %rd97;
	ld.global.u64 	%rd99, [%rd98];
	add.s64 	%rd100, %rd99, %rd96;
	add.s32 	%r66, %r278, 2560;
	mul.wide.u32 	%rd101, %r66, 8;
	add.s64 	%rd102, %rd2, %rd101;
	ld.global.u64 	%rd103, [%rd102];
	add.s64 	%rd104, %rd103, %rd100;
	add.s32 	%r67, %r278, 3072;
	mul.wide.u32 	%rd105, %r67, 8;
	add.s64 	%rd106, %rd2, %rd105;
	ld.global.u64 	%rd107, [%rd106];
	add.s64 	%rd108, %rd107, %rd104;
	add.s32 	%r68, %r278, 3584;
	mul.wide.u32 	%rd109, %r68, 8;
	add.s64 	%rd110, %rd2, %rd109;
	ld.global.u64 	%rd111, [%rd110];
	add.s64 	%rd112, %rd111, %rd108;
	add.s32 	%r69, %r278, 4096;
	mul.wide.u32 	%rd113, %r69, 8;
	add.s64 	%rd114, %rd2, %rd113;
	ld.global.u64 	%rd115, [%rd114];
	add.s64 	%rd116, %rd115, %rd112;
	add.s32 	%r70, %r278, 4608;
	mul.wide.u32 	%rd117, %r70, 8;
	add.s64 	%rd118, %rd2, %rd117;
	ld.global.u64 	%rd119, [%rd118];
	add.s64 	%rd120, %rd119, %rd116;
	add.s32 	%r71, %r278, 5120;
	mul.wide.u32 	%rd121, %r71, 8;
	add.s64 	%rd122, %rd2, %rd121;
	ld.global.u64 	%rd123, [%rd122];
	add.s64 	%rd124, %rd123, %rd120;
	add.s32 	%r72, %r278, 5632;
	mul.wide.u32 	%rd125, %r72, 8;
	add.s64 	%rd126, %rd2, %rd125;
	ld.global.u64 	%rd127, [%rd126];
	add.s64 	%rd128, %rd127, %rd124;
	add.s32 	%r73, %r278, 6144;
	mul.wide.u32 	%rd129, %r73, 8;
	add.s64 	%rd130, %rd2, %rd129;
	ld.global.u64 	%rd131, [%rd130];
	add.s64 	%rd132, %rd131, %rd128;
	add.s32 	%r74, %r278, 6656;
	mul.wide.u32 	%rd133, %r74, 8;
	add.s64 	%rd134, %rd2, %rd133;
	ld.global.u64 	%rd135, [%rd134];
	add.s64 	%rd136, %rd135, %rd132;
	add.s32 	%r75, %r278, 7168;
	mul.wide.u32 	%rd137, %r75, 8;
	add.s64 	%rd138, %rd2, %rd137;
	ld.global.u64 	%rd139, [%rd138];
	add.s64 	%rd140, %rd139, %rd136;
	add.s32 	%r76, %r278, 7680;
	mul.wide.u32 	%rd141, %r76, 8;
	add.s64 	%rd142, %rd2, %rd141;
	ld.global.u64 	%rd143, [%rd142];
	add.s64 	%rd429, %rd143, %rd140;
	add.s32 	%r279, %r279, 8192;
	add.s32 	%r278, %r278, 8192;
	add.s32 	%r277, %r277, 16;
	setp.ne.s32 	%p10, %r277, 0;
	@%p10 bra 	$L__BB6_35;
	add.s32 	%r281, %r279, -4096;
$L__BB6_37:
	setp.eq.s32 	%p11, %r27, 0;
	@%p11 bra 	$L__BB6_46;
	and.b32  	%r39, %r26, 7;
	setp.lt.u32 	%p12, %r27, 8;
	@%p12 bra 	$L__BB6_40;
	add.s32 	%r77, %r281, %r276;
	mul.wide.u32 	%rd145, %r77, 8;
	add.s64 	%rd146, %rd2, %rd145;
	ld.global.u64 	%rd147, [%rd146];
	add.s64 	%rd148, %rd147, %rd429;
	add.s32 	%r78, %r77, 512;
	mul.wide.u32 	%rd149, %r78, 8;
	add.s64 	%rd150, %rd2, %rd149;
	ld.global.u64 	%rd151, [%rd150];
	add.s64 	%rd152, %rd151, %rd148;
	add.s32 	%r79, %r77, 1024;
	mul.wide.u32 	%rd153, %r79, 8;
	add.s64 	%rd154, %rd2, %rd153;
	ld.global.u64 	%rd155, [%rd154];
	add.s64 	%rd156, %rd155, %rd152;
	add.s32 	%r80, %r77, 1536;
	mul.wide.u32 	%rd157, %r80, 8;
	add.s64 	%rd158, %rd2, %rd157;
	ld.global.u64 	%rd159, [%rd158];
	add.s64 	%rd160, %rd159, %rd156;
	add.s32 	%r81, %r77, 2048;
	mul.wide.u32 	%rd161, %r81, 8;
	add.s64 	%rd162, %rd2, %rd161;
	ld.global.u64 	%rd163, [%rd162];
	add.s64 	%rd164, %rd163, %rd160;
	add.s32 	%r82, %r77, 2560;
	mul.wide.u32 	%rd165, %r82, 8;
	add.s64 	%rd166, %rd2, %rd165;
	ld.global.u64 	%rd167, [%rd166];
	add.s64 	%rd168, %rd167, %rd164;
	add.s32 	%r83, %r77, 3072;
	mul.wide.u32 	%rd169, %r83, 8;
	add.s64 	%rd170, %rd2, %rd169;
	ld.global.u64 	%rd171, [%rd170];
	add.s64 	%rd172, %rd171, %rd168;
	add.s32 	%r84, %r77, 3584;
	mul.wide.u32 	%rd173, %r84, 8;
	add.s64 	%rd174, %rd2, %rd173;
	ld.global.u64 	%rd175, [%rd174];
	add.s64 	%rd429, %rd175, %rd172;
	add.s32 	%r281, %r281, 4096;
$L__BB6_40:
	setp.eq.s32 	%p13, %r39, 0;
	@%p13 bra 	$L__BB6_46;
	and.b32  	%r42, %r26, 3;
	setp.lt.u32 	%p14, %r39, 4;
	@%p14 bra 	$L__BB6_43;
	add.s32 	%r85, %r281, %r276;
	mul.wide.u32 	%rd177, %r85, 8;
	add.s64 	%rd178, %rd2, %rd177;
	ld.global.u64 	%rd179, [%rd178];
	add.s64 	%rd180, %rd179, %rd429;
	add.s32 	%r86, %r85, 512;
	mul.wide.u32 	%rd181, %r86, 8;
	add.s64 	%rd182, %rd2, %rd181;
	ld.global.u64 	%rd183, [%rd182];
	add.s64 	%rd184, %rd183, %rd180;
	add.s32 	%r87, %r85, 1024;
	mul.wide.u32 	%rd185, %r87, 8;
	add.s64 	%rd186, %rd2, %rd185;
	ld.global.u64 	%rd187, [%rd186];
	add.s64 	%rd188, %rd187, %rd184;
	add.s32 	%r88, %r85, 1536;
	mul.wide.u32 	%rd189, %r88, 8;
	add.s64 	%rd190, %rd2, %rd189;
	ld.global.u64 	%rd191, [%rd190];
	add.s64 	%rd429, %rd191, %rd188;
	add.s32 	%r281, %r281, 2048;
$L__BB6_43:
	setp.eq.s32 	%p15, %r42, 0;
	@%p15 bra 	$L__BB6_46;
	add.s32 	%r284, %r281, %r276;
	neg.s32 	%r283, %r42;
$L__BB6_45:
	.pragma "nounroll";
	mul.wide.u32 	%rd192, %r284, 8;
	add.s64 	%rd193, %rd2, %rd192;
	ld.global.u64 	%rd194, [%rd193];
	add.s64 	%rd429, %rd194, %rd429;
	add.s32 	%r284, %r284, 512;
	add.s32 	%r283, %r283, 1;
	setp.ne.s32 	%p16, %r283, 0;
	@%p16 bra 	$L__BB6_45;
$L__BB6_46:
	// begin inline asm
	mov.u32 %r89, %laneid;
	// end inline asm
	mov.b64 	{%r91, %r96}, %rd429;
	mov.b32 	%r97, 1;
	mov.b32 	%r138, 31;
	mov.b32 	%r139, -1;
	// begin inline asm
	shfl.sync.down.b32 %r90, %r91, %r97, %r138, %r139;
	// end inline asm
	// begin inline asm
	shfl.sync.down.b32 %r95, %r96, %r97, %r138, %r139;
	// end inline asm
	mov.b64 	%rd195, {%r90, %r95};
	setp.gt.s32 	%p17, %r89, 30;
	selp.b64 	%rd196, 0, %rd195, %p17;
	add.s64 	%rd197, %rd196, %rd429;
	mov.b64 	{%r101, %r106}, %rd197;
	mov.b32 	%r107, 2;
	// begin inline asm
	shfl.sync.down.b32 %r100, %r101, %r107, %r138, %r139;
	// end inline asm
	// begin inline asm
	shfl.sync.down.b32 %r105, %r106, %r107, %r138, %r139;
	// end inline asm
	mov.b64 	%rd198, {%r100, %r105};
	setp.gt.s32 	%p18, %r89, 29;
	selp.b64 	%rd199, 0, %rd198, %p18;
	add.s64 	%rd200, %rd199, %rd197;
	mov.b64 	{%r111, %r116}, %rd200;
	mov.b32 	%r117, 4;
	// begin inline asm
	shfl.sync.down.b32 %r110, %r111, %r117, %r138, %r139;
	// end inline asm
	// begin inline asm
	shfl.sync.down.b32 %r115, %r116, %r117, %r138, %r139;
	// end inline asm
	mov.b64 	%rd201, {%r110, %r115};
	setp.gt.s32 	%p19, %r89, 27;
	selp.b64 	%rd202, 0, %rd201, %p19;
	add.s64 	%rd203, %rd202, %rd200;
	mov.b64 	{%r121, %r126}, %rd203;
	mov.b32 	%r127, 8;
	// begin inline asm
	shfl.sync.down.b32 %r120, %r121, %r127, %r138, %r139;
	// end inline asm
	// begin inline asm
	shfl.sync.down.b32 %r125, %r126, %r127, %r138, %r139;
	// end inline asm
	mov.b64 	%rd204, {%r120, %r125};
	setp.gt.s32 	%p20, %r89, 23;
	selp.b64 	%rd205, 0, %rd204, %p20;
	add.s64 	%rd206, %rd205, %rd203;
	mov.b64 	{%r131, %r136}, %rd206;
	mov.b32 	%r137, 16;
	// begin inline asm
	shfl.sync.down.b32 %r130, %r131, %r137, %r138, %r139;
	// end inline asm
	// begin inline asm
	shfl.sync.down.b32 %r135, %r136, %r137, %r138, %r139;
	// end inline asm
	mov.b64 	%rd207, {%r130, %r135};
	setp.gt.s32 	%p21, %r89, 15;
	selp.b64 	%rd208, 0, %rd207, %p21;
	add.s64 	%rd430, %rd208, %rd206;
	setp.ne.s32 	%p22, %r89, 0;
	@%p22 bra 	$L__BB6_48;
	shr.u32 	%r140, %r21, 2;
	and.b32  	%r141, %r140, 248;
	mov.u32 	%r142, _ZZN3cub18CUB_300001_SM_10006detail6reduce28DeviceReduceSingleTileKernelINS2_10policy_hubIxjN4cuda3std3__44plusIxEEE10Policy1000EN6thrust24THRUST_300001_SM_1000_NS6detail15normal_iteratorINSD_10device_ptrIxEEEEPxjS9_xxNS7_10__identityEEEvT0_T1_T2_T3_T4_T6_E12temp_storage;
	add.s32 	%r143, %r142, %r141;
	st.shared.u64 	[%r143+16], %rd430;
$L__BB6_48:
	bar.sync 	0;
	setp.ne.s32 	%p23, %r21, 0;
	@%p23 bra 	$L__BB6_50;
	ld.shared.u64 	%rd209, [_ZZN3cub18CUB_300001_SM_10006detail6reduce28DeviceReduceSingleTileKernelINS2_10policy_hubIxjN4cuda3std3__44plusIxEEE10Policy1000EN6thrust24THRUST_300001_SM_1000_NS6detail15normal_iteratorINSD_10device_ptrIxEEEEPxjS9_xxNS7_10__identityEEEvT0_T1_T2_T3_T4_T6_E12temp_storage+24];
	add.s64 	%rd210, %rd209, %rd430;
	ld.shared.u64 	%rd211, [_ZZN3cub18CUB_300001_SM_10006detail6reduce28DeviceReduceSingleTileKernelINS2_10policy_hubIxjN4cuda3std3__44plusIxEEE10Policy1000EN6thrust24THRUST_300001_SM_1000_NS6detail15normal_iteratorINSD_10device_ptrIxEEEEPxjS9_xxNS7_10__identityEEEvT0_T1_T2_T3_T4_T6_E12temp_storage+32];
	add.s64 	%rd212, %rd210, %rd211;
	ld.shared.u64 	%rd213, [_ZZN3cub18CUB_300001_SM_10006detail6reduce28DeviceReduceSingleTileKernelINS2_10policy_hubIxjN4cuda3std3__44plusIxEEE10Policy1000EN6thrust24THRUST_300001_SM_1000_NS6detail15normal_iteratorINSD_10device_ptrIxEEEEPxjS9_xxNS7_10__identityEEEvT0_T1_T2_T3_T4_T6_E12temp_storage+40];
	add.s64 	%rd214, %rd212, %rd213;
	ld.shared.u64 	%rd215, [_ZZN3cub18CUB_300001_SM_10006detail6reduce28DeviceReduceSingleTileKernelINS2_10policy_hubIxjN4cuda3std3__44plusIxEEE10Policy1000EN6thrust24THRUST_300001_SM_1000_NS6detail15normal_iteratorINSD_10device_ptrIxEEEEPxjS9_xxNS7_10__identityEEEvT0_T1_T2_T3_T4_T6_E12temp_storage+48];
	add.s64 	%rd216, %rd214, %rd215;
	ld.shared.u64 	%rd217, [_ZZN3cub18CUB_300001_SM_10006detail6reduce28DeviceReduceSingleTileKernelINS2_10policy_hubIxjN4cuda3std3__44plusIxEEE10Policy1000EN6thrust24THRUST_300001_SM_1000_NS6detail15normal_iteratorINSD_10device_ptrIxEEEEPxjS9_xxNS7_10__identityEEEvT0_T1_T2_T3_T4_T6_E12temp_storage+56];
	add.s64 	%rd218, %rd216, %rd217;
	ld.shared.u64 	%rd219, [_ZZN3cub18CUB_300001_SM_10006detail6reduce28DeviceReduceSingleTileKernelINS2_10policy_hubIxjN4cuda3std3__44plusIxEEE10Policy1000EN6thrust24THRUST_300001_SM_1000_NS6detail15normal_iteratorINSD_10device_ptrIxEEEEPxjS9_xxNS7_10__identityEEEvT0_T1_T2_T3_T4_T6_E12temp_storage+64];
	add.s64 	%rd220, %rd218, %rd219;
	ld.shared.u64 	%rd221, [_ZZN3cub18CUB_300001_SM_10006detail6reduce28DeviceReduceSingleTileKernelINS2_10policy_hubIxjN4cuda3std3__44plusIxEEE10Policy1000EN6thrust24THRUST_300001_SM_1000_NS6detail15normal_iteratorINSD_10device_ptrIxEEEEPxjS9_xxNS7_10__identityEEEvT0_T1_T2_T3_T4_T6_E12temp_storage+72];
	add.s64 	%rd222, %rd220, %rd221;
	ld.shared.u64 	%rd223, [_ZZN3cub18CUB_300001_SM_10006detail6reduce28DeviceReduceSingleTileKernelINS2_10policy_hubIxjN4cuda3std3__44plusIxEEE10Policy1000EN6thrust24THRUST_300001_SM_1000_NS6detail15normal_iteratorINSD_10device_ptrIxEEEEPxjS9_xxNS7_10__identityEEEvT0_T1_T2_T3_T4_T6_E12temp_storage+80];
	add.s64 	%rd224, %rd222, %rd223;
	ld.shared.u64 	%rd225, [_ZZN3cub18CUB_300001_SM_10006detail6reduce28DeviceReduceSingleTileKernelINS2_10policy_hubIxjN4cuda3std3__44plusIxEEE10Policy1000EN6thrust24THRUST_300001_SM_1000_NS6detail15normal_iteratorINSD_10device_ptrIxEEEEPxjS9_xxNS7_10__identityEEEvT0_T1_T2_T3_T4_T6_E12temp_storage+88];
	add.s64 	%rd226, %rd224, %rd225;
	ld.shared.u64 	%rd227, [_ZZN3cub18CUB_300001_SM_10006detail6reduce28DeviceReduceSingleTileKernelINS2_10policy_hubIxjN4cuda3std3__44plusIxEEE10Policy1000EN6thrust24THRUST_300001_SM_1000_NS6detail15normal_iteratorINSD_10device_ptrIxEEEEPxjS9_xxNS7_10__identityEEEvT0_T1_T2_T3_T4_T6_E12temp_storage+96];
	add.s64 	%rd228, %rd226, %rd227;
	ld.shared.u64 	%rd229, [_ZZN3cub18CUB_300001_SM_10006detail6reduce28DeviceReduceSingleTileKernelINS2_10policy_hubIxjN4cuda3std3__44plusIxEEE10Policy1000EN6thrust24THRUST_300001_SM_1000_NS6detail15normal_iteratorINSD_10device_ptrIxEEEEPxjS9_xxNS7_10__identityEEEvT0_T1_T2_T3_T4_T6_E12temp_storage+104];
	add.s64 	%rd230, %rd228, %rd229;
	ld.shared.u64 	%rd231, [_ZZN3cub18CUB_300001_SM_10006detail6reduce28DeviceReduceSingleTileKernelINS2_10policy_hubIxjN4cuda3std3__44plusIxEEE10Policy1000EN6thrust24THRUST_300001_SM_1000_NS6detail15normal_iteratorINSD_10device_ptrIxEEEEPxjS9_xxNS7_10__identityEEEvT0_T1_T2_T3_T4_T6_E12temp_storage+112];
	add.s64 	%rd232, %rd230, %rd231;
	ld.shared.u64 	%rd233, [_ZZN3cub18CUB_300001_SM_10006detail6reduce28DeviceReduceSingleTileKernelINS2_10policy_hubIxjN4cuda3std3__44plusIxEEE10Policy1000EN6thrust24THRUST_300001_SM_1000_NS6detail15normal_iteratorINSD_10device_ptrIxEEEEPxjS9_xxNS7_10__identityEEEvT0_T1_T2_T3_T4_T6_E12temp_storage+120];
	add.s64 	%rd234, %rd232, %rd233;
	ld.shared.u64 	%rd235, [_ZZN3cub18CUB_300001_SM_10006detail6reduce28DeviceReduceSingleTileKernelINS2_10policy_hubIxjN4cuda3std3__44plusIxEEE10Policy1000EN6thrust24THRUST_300001_SM_1000_NS6detail15normal_iteratorINSD_10device_ptrIxEEEEPxjS9_xxNS7_10__identityEEEvT0_T1_T2_T3_T4_T6_E12temp_storage+128];
	add.s64 	%rd236, %rd234, %rd235;
	ld.shared.u64 	%rd237, [_ZZN3cub18CUB_300001_SM_10006detail6reduce28DeviceReduceSingleTileKernelINS2_10policy_hubIxjN4cuda3std3__44plusIxEEE10Policy1000EN6thrust24THRUST_300001_SM_1000_NS6detail15normal_iteratorINSD_10device_ptrIxEEEEPxjS9_xxNS7_10__identityEEEvT0_T1_T2_T3_T4_T6_E12temp_storage+136];
	add.s64 	%rd430, %rd236, %rd237;
$L__BB6_50:
	mov.u32 	%r266, %tid.x;
	setp.ne.s32 	%p65, %r266, 0;
	@%p65 bra 	$L__BB6_52;
	add.s64 	%rd406, %rd430, %rd50;
	st.global.u64 	[%rd1], %rd406;
$L__BB6_52:
	ret;

}
	// .globl	_ZN3cub18CUB_300001_SM_10006detail6reduce18DeviceReduceKernelINS2_10policy_hubIxjN4cuda3std3__44plusIxEEE10Policy1000EN6thrust24THRUST_300001_SM_1000_NS6detail15normal_iteratorINSD_10device_ptrIxEEEEjS9_xNS7_10__identityEEEvT0_PT3_T1_NS0_13GridEvenShareISN_EET2_T4_
.visible .entry _ZN3cub18CUB_300001_SM_10006detail6reduce18DeviceReduceKernelINS2_10policy_hubIxjN4cuda3std3__44plusIxEEE10Policy1000EN6thrust24THRUST_300001_SM_1000_NS6detail15normal_iteratorINSD_10device_ptrIxEEEEjS9_xNS7_10__identityEEEvT0_PT3_T1_NS0_13GridEvenShareISN_EET2_T4_(
	.param .align 8 .b8 _ZN3cub18CUB_300001_SM_10006detail6reduce18DeviceReduceKernelINS2_10policy_hubIxjN4cuda3std3__44plusIxEEE10Policy1000EN6thrust24THRUST_300001_SM_1000_NS6detail15normal_iteratorINSD_10device_ptrIxEEEEjS9_xNS7_10__identityEEEvT0_PT3_T1_NS0_13GridEvenShareISN_EET2_T4__param_0[8],
	.param .u64 .ptr .align 1 _ZN3cub18CUB_300001_SM_10006detail6reduce18DeviceReduceKernelINS2_10policy_hubIxjN4cuda3std3__44plusIxEEE10Policy1000EN6thrust24THRUST_300001_SM_1000_NS6detail15normal_iteratorINSD_10device_ptrIxEEEEjS9_xNS7_10__identityEEEvT0_PT3_T1_NS0_13GridEvenShareISN_EET2_T4__param_1,
	.param .u32 _ZN3cub18CUB_300001_SM_10006detail6reduce18DeviceReduceKernelINS2_10policy_hubIxjN4cuda3std3__44plusIxEEE10Policy1000EN6thrust24THRUST_300001_SM_1000_NS6detail15normal_iteratorINSD_10device_ptrIxEEEEjS9_xNS7_10__identityEEEvT0_PT3_T1_NS0_13GridEvenShareISN_EET2_T4__param_2,
	.param .align 4 .b8 _ZN3cub18CUB_300001_SM_10006detail6reduce18DeviceReduceKernelINS2_10policy_hubIxjN4cuda3std3__44plusIxEEE10Policy1000EN6thrust24THRUST_300001_SM_1000_NS6detail15normal_iteratorINSD_10device_ptrIxEEEEjS9_xNS7_10__identityEEEvT0_PT3_T1_NS0_13GridEvenShareISN_EET2_T4__param_3[40],
	.param .align 1 .b8 _ZN3cub18CUB_300001_SM_10006detail6reduce18DeviceReduceKernelINS2_10policy_hubIxjN4cuda3std3__44plusIxEEE10Policy1000EN6thrust24THRUST_300001_SM_1000_NS6detail15normal_iteratorINSD_10device_ptrIxEEEEjS9_xNS7_10__identityEEEvT0_PT3_T1_NS0_13GridEvenShareISN_EET2_T4__param_4[1],
	.param .align 1 .b8 _ZN3cub18CUB_300001_SM_10006detail6reduce18DeviceReduceKernelINS2_10policy_hubIxjN4cuda3std3__44plusIxEEE10Policy1000EN6thrust24THRUST_300001_SM_1000_NS6detail15normal_iteratorINSD_10device_ptrIxEEEEjS9_xNS7_10__identityEEEvT0_PT3_T1_NS0_13GridEvenShareISN_EET2_T4__param_5[1]
)
.maxntid 512
{
	.reg .pred 	%p<65>;
	.reg .b16 	%rs<4>;
	.reg .b32 	%r<350>;
	.reg .b64 	%rd<476>;
	// demoted variable
	.shared .align 8 .b8 _ZZN3cub18CUB_300001_SM_10006detail6reduce18DeviceReduceKernelINS2_10policy_hubIxjN4cuda3std3__44plusIxEEE10Policy1000EN6thrust24THRUST_300001_SM_1000_NS6detail15normal_iteratorINSD_10device_ptrIxEEEEjS9_xNS7_10__identityEEEvT0_PT3_T1_NS0_13GridEvenShareISN_EET2_T4_E12temp_storage[152];
	ld.param.u32 	%r1, [_ZN3cub18CUB_300001_SM_10006detail6reduce18DeviceReduceKernelINS2_10policy_hubIxjN4cuda3std3__44plusIxEEE10Policy1000EN6thrust24THRUST_300001_SM_1000_NS6detail15normal_iteratorINSD_10device_ptrIxEEEEjS9_xNS7_10__identityEEEvT0_PT3_T1_NS0_13GridEvenShareISN_EET2_T4__param_3+20];
	ld.param.u32 	%r2, [_ZN3cub18CUB_300001_SM_10006detail6reduce18DeviceReduceKernelINS2_10policy_hubIxjN4cuda3std3__44plusIxEEE10Policy1000EN6thrust24THRUST_300001_SM_1000_NS6detail15normal_iteratorINSD_10device_ptrIxEEEEjS9_xNS7_10__identityEEEvT0_PT3_T1_NS0_13GridEvenShareISN_EET2_T4__param_3+24];
	ld.param.u64 	%rd41, [_ZN3cub18CUB_300001_SM_10006detail6reduce18DeviceReduceKernelINS2_10policy_hubIxjN4cuda3std3__44plusIxEEE10Policy1000EN6thrust24THRUST_300001_SM_1000_NS6detail15normal_iteratorINSD_10device_ptrIxEEEEjS9_xNS7_10__identityEEEvT0_PT3_T1_NS0_13GridEvenShareISN_EET2_T4__param_0];
	cvta.to.global.u64 	%rd1, %rd41;
	mov.u32 	%r3, %ctaid.x;
	mul.lo.s32 	%r4, %r2, 3584;
	mul.lo.s32 	%r341, %r3, 3584;
	sub.s32 	%r6, %r1, %r341;
	setp.gt.u32 	%p1, %r6, 3583;
	@%p1 bra 	$L__BB7_26;
	mov.u32 	%r7, %tid.x;
	setp.ge.u32 	%p23, %r7, %r6;
	mov.b64 	%rd464, 0;
	mov.u32 	%r332, %r7;
	@%p23 bra 	$L__BB7_3;
	add.s32 	%r176, %r341, %r7;
	mul.wide.u32 	%rd233, %r176, 8;
	add.s64 	%rd234, %rd1, %rd233;
	ld.global.u64 	%rd464, [%rd234];
	add.s32 	%r332, %r7, 512;
$L__BB7_3:
	setp.ge.u32 	%p24, %r332, %r6;
	@%p24 bra 	$L__BB7_17;
	not.b32 	%r177, %r332;
	add.s32 	%r178, %r1, %r177;
	sub.s32 	%r179, %r178, %r341;
	shr.u32 	%r180, %r179, 9;
	add.s32 	%r10, %r180, 1;
	and.b32  	%r11, %r10, 15;
	setp.lt.u32 	%p25, %r179, 7680;
	@%p25 bra 	$L__BB7_8;
	or.b32  	%r331, %r332, 4096;
	add.s32 	%r330, %r332, %r341;
	and.b32  	%r181, %r10, 16777200;
	neg.s32 	%r329, %r181;
$L__BB7_6:
	.pragma "nounroll";
	mul.wide.u32 	%rd236, %r330, 8;
	add.s64 	%rd237, %rd1, %rd236;
	ld.global.u64 	%rd238, [%rd237];
	add.s64 	%rd239, %rd238, %rd464;
	add.s32 	%r182, %r330, 512;
	mul.wide.u32 	%rd240, %r182, 8;
	add.s64 	%rd241, %rd1, %rd240;
	ld.global.u64 	%rd242, [%rd241];
	add.s64 	%rd243, %rd242, %rd239;
	add.s32 	%r183, %r330, 1024;
	mul.wide.u32 	%rd244, %r183, 8;
	add.s64 	%rd245, %rd1, %rd244;
	ld.global.u64 	%rd246, [%rd245];
	add.s64 	%rd247, %rd246, %rd243;
	add.s32 	%r184, %r330, 1536;
	mul.wide.u32 	%rd248, %r184, 8;
	add.s64 	%rd249, %rd1, %rd248;
	ld.global.u64 	%rd250, [%rd249];
	add.s64 	%rd251, %rd250, %rd247;
	add.s32 	%r185, %r330, 2048;
	mul.wide.u32 	%rd252, %r185, 8;
	add.s64 	%rd253, %rd1, %rd252;
	ld.global.u64 	%rd254, [%rd253];
	add.s64 	%rd255, %rd254, %rd251;
	add.s32 	%r186, %r330, 2560;
	mul.wide.u32 	%rd256, %r186, 8;
	add.s64 	%rd257, %rd1, %rd256;
	ld.global.u64 	%rd258, [%rd257];
	add.s64 	%rd259, %rd258, %rd255;
	add.s32 	%r187, %r330, 3072;
	mul.wide.u32 	%rd260, %r187, 8;
	add.s64 	%rd261, %rd1, %rd260;
	ld.global.u64 	%rd262, [%rd261];
	add.s64 	%rd263, %rd262, %rd259;
	add.s32 	%r188, %r330, 3584;
	mul.wide.u32 	%rd264, %r188, 8;
	add.s64 	%rd265, %rd1, %rd264;
	ld.global.u64 	%rd266, [%rd265];
	add.s64 	%rd267, %rd266, %rd263;
	add.s32 	%r189, %r330, 4096;
	mul.wide.u32 	%rd268, %r189, 8;
	add.s64 	%rd269, %rd1, %rd268;
	ld.global.u64 	%rd270, [%rd269];
	add.s64 	%rd271, %rd270, %rd267;
	add.s32 	%r190, %r330, 4608;
	mul.wide.u32 	%rd272, %r190, 8;
	add.s64 	%rd273, %rd1, %rd272;
	ld.global.u64 	%rd274, [%rd273];
	add.s64 	%rd275, %rd274, %rd271;
	add.s32 	%r191, %r330, 5120;
	mul.wide.u32 	%rd276, %r191, 8;
	add.s64 	%rd277, %rd1, %rd276;
	ld.global.u64 	%rd278, [%rd277];
	add.s64 	%rd279, %rd278, %rd275;
	add.s32 	%r192, %r330, 5632;
	mul.wide.u32 	%rd280, %r192, 8;
	add.s64 	%rd281, %rd1, %rd280;
	ld.global.u64 	%rd282, [%rd281];
	add.s64 	%rd283, %rd282, %rd279;
	add.s32 	%r193, %r330, 6144;
	mul.wide.u32 	%rd284, %r193, 8;
	add.s64 	%rd285, %rd1, %rd284;
	ld.global.u64 	%rd286, [%rd285];
	add.s64 	%rd287, %rd286, %rd283;
	add.s32 	%r194, %r330, 6656;
	mul.wide.u32 	%rd288, %r194, 8;
	add.s64 	%rd289, %rd1, %rd288;
	ld.global.u64 	%rd290, [%rd289];
	add.s64 	%rd291, %rd290, %rd287;
	add.s32 	%r195, %r330, 7168;
	mul.wide.u32 	%rd292, %r195, 8;
	add.s64 	%rd293, %rd1, %rd292;
	ld.global.u64 	%rd294, [%rd293];
	add.s64 	%rd295, %rd294, %rd291;
	add.s32 	%r196, %r330, 7680;
	mul.wide.u32 	%rd296, %r196, 8;
	add.s64 	%rd297, %rd1, %rd296;
	ld.global.u64 	%rd298, [%rd297];
	add.s64 	%rd464, %rd298, %rd295;
	add.s32 	%r331, %r331, 8192;
	add.s32 	%r330, %r330, 8192;
	add.s32 	%r329, %r329, 16;
	setp.ne.s32 	%p26, %r329, 0;
	@%p26 bra 	$L__BB7_6;
	add.s32 	%r332, %r331, -4096;
$L__BB7_8:
	setp.eq.s32 	%p27, %r11, 0;
	@%p27 bra 	$L__BB7_17;
	and.b32  	%r23, %r10, 7;
	setp.lt.u32 	%p28, %r11, 8;
	@%p28 bra 	$L__BB7_11;
	add.s32 	%r197, %r332, %r341;
	mul.wide.u32 	%rd300, %r197, 8;
	add.s64 	%rd301, %rd1, %rd300;
	ld.global.u64 	%rd302, [%rd301];
	add.s64 	%rd303, %rd302, %rd464;
	add.s32 	%r198, %r197, 512;
	mul.wide.u32 	%rd304, %r198, 8;
	add.s64 	%rd305, %rd1, %rd304;
	ld.global.u64 	%rd306, [%rd305];
	add.s64 	%rd307, %rd306, %rd303;
	add.s32 	%r199, %r197, 1024;
	mul.wide.u32 	%rd308, %r199, 8;
	add.s64 	%rd309, %rd1, %rd308;
	ld.global.u64 	%rd310, [%rd309];
	add.s64 	%rd311, %rd310, %rd307;
	add.s32 	%r200, %r197, 1536;
	mul.wide.u32 	%rd312, %r200, 8;
	add.s64 	%rd313, %rd1, %rd312;
	ld.global.u64 	%rd314, [%rd313];
	add.s64 	%rd315, %rd314, %rd311;
	add.s32 	%r201, %r197, 2048;
	mul.wide.u32 	%rd316, %r201, 8;
	add.s64 	%rd317, %rd1, %rd316;
	ld.global.u64 	%rd318, [%rd317];
	add.s64 	%rd319, %rd318, %rd315;
	add.s32 	%r202, %r197, 2560;
	mul.wide.u32 	%rd320, %r202, 8;
	add.s64 	%rd321, %rd1, %rd320;
	ld.global.u64 	%rd322, [%rd321];
	add.s64 	%rd323, %rd322, %rd319;
	add.s32 	%r203, %r197, 3072;
	mul.wide.u32 	%rd324, %r203, 8;
	add.s64 	%rd325, %rd1, %rd324;
	ld.global.u64 	%rd326, [%rd325];
	add.s64 	%rd327, %rd326, %rd323;
	add.s32 	%r204, %r197, 3584;
	mul.wide.u32 	%rd328, %r204, 8;
	add.s64 	%rd329, %rd1, %rd328;
	ld.global.u64 	%rd330, [%rd329];
	add.s64 	%rd464, %rd330, %rd327;
	add.s32 	%r332, %r332, 4096;
$L__BB7_11:
	setp.eq.s32 	%p29, %r23, 0;
	@%p29 bra 	$L__BB7_17;
	and.b32  	%r26, %r10, 3;
	setp.lt.u32 	%p30, %r23, 4;
	@%p30 bra 	$L__BB7_14;
	add.s32 	%r205, %r332, %r341;
	mul.wide.u32 	%rd332, %r205, 8;
	add.s64 	%rd333, %rd1, %rd332;
	ld.global.u64 	%rd334, [%rd333];
	add.s64 	%rd335, %rd334, %rd464;
	add.s32 	%r206, %r205, 512;
	mul.wide.u32 	%rd336, %r206, 8;
	add.s64 	%rd337, %rd1, %rd336;
	ld.global.u64 	%rd338, [%rd337];
	add.s64 	%rd339, %rd338, %rd335;
	add.s32 	%r207, %r205, 1024;
	mul.wide.u32 	%rd340, %r207, 8;
	add.s64 	%rd341, %rd1, %rd340;
	ld.global.u64 	%rd342, [%rd341];
	add.s64 	%rd343, %rd342, %rd339;
	add.s32 	%r208, %r205, 1536;
	mul.wide.u32 	%rd344, %r208, 8;
	add.s64 	%rd345, %rd1, %rd344;
	ld.global.u64 	%rd346, [%rd345];
	add.s64 	%rd464, %rd346, %rd343;
	add.s32 	%r332, %r332, 2048;
$L__BB7_14:
	setp.eq.s32 	%p31, %r26, 0;
	@%p31 bra 	$L__BB7_17;
	add.s32 	%r336, %r332, %r341;
	neg.s32 	%r335, %r26;
$L__BB7_16:
	.pragma "nounroll";
	mul.wide.u32 	%rd347, %r336, 8;
	add.s64 	%rd348, %rd1, %rd347;
	ld.global.u64 	%rd349, [%rd348];
	add.s64 	%rd464, %rd349, %rd464;
	add.s32 	%r336, %r336, 512;
	add.s32 	%r335, %r335, 1;
	setp.ne.s32 	%p32, %r335, 0;
	@%p32 bra 	$L__BB7_16;
$L__BB7_17:
	setp.lt.u32 	%p33, %r6, 512;
	@%p33 bra 	$L__BB7_22;
	// begin inline asm
	mov.u32 %r272, %laneid;
	// end inline asm
	mov.b64 	{%r274, %r279}, %rd464;
	mov.b32 	%r280, 1;
	mov.b32 	%r321, 31;
	mov.b32 	%r322, -1;
	// begin inline asm
	shfl.sync.down.b32 %r273, %r274, %r280, %r321, %r322;
	// end inline asm
	// begin inline asm
	shfl.sync.down.b32 %r278, %r279, %r280, %r321, %r322;
	// end inline asm
	mov.b64 	%rd408, {%r273, %r278};
	setp.gt.s32 	%p57, %r272, 30;
	selp.b64 	%rd409, 0, %rd408, %p57;
	add.s64 	%rd410, %rd409, %rd464;
	mov.b64 	{%r284, %r289}, %rd410;
	mov.b32 	%r290, 2;
	// begin inline asm
	shfl.sync.down.b32 %r283, %r284, %r290, %r321, %r322;
	// end inline asm
	// begin inline asm
	shfl.sync.down.b32 %r288, %r289, %r290, %r321, %r322;
	// end inline asm
	mov.b64 	%rd411, {%r283, %r288};
	setp.gt.s32 	%p58, %r272, 29;
	selp.b64 	%rd412, 0, %rd411, %p58;
	add.s64 	%rd413, %rd412, %rd410;
	mov.b64 	{%r294, %r299}, %rd413;
	mov.b32 	%r300, 4;
	// begin inline asm
	shfl.sync.down.b32 %r293, %r294, %r300, %r321, %r322;
	// end inline asm
	// begin inline asm
	shfl.sync.down.b32 %r298, %r299, %r300, %r321, %r322;
	// end inline asm
	mov.b64 	%rd414, {%r293, %r298};
	setp.gt.s32 	%p59, %r272, 27;
	selp.b64 	%rd415, 0, %rd414, %p59;
	add.s64 	%rd416, %rd415, %rd413;
	mov.b64 	{%r304, %r309}, %rd416;
	mov.b32 	%r310, 8;
	// begin inline asm
	shfl.sync.down.b32 %r303, %r304, %r310, %r321, %r322;
	// end inline asm
	// begin inline asm
	shfl.sync.down.b32 %r308, %r309, %r310, %r321, %r322;
	// end inline asm
	mov.b64 	%rd417, {%r303, %r308};
	setp.gt.s32 	%p60, %r272, 23;
	selp.b64 	%rd418, 0, %rd417, %p60;
	add.s64 	%rd419, %rd418, %rd416;
	mov.b64 	{%r314, %r319}, %rd419;
	mov.b32 	%r320, 16;
	// begin inline asm
	shfl.sync.down.b32 %r313, %r314, %r320, %r321, %r322;
	// end inline asm
	// begin inline asm
	shfl.sync.down.b32 %r318, %r319, %r320, %r321, %r322;
	// end inline asm
	mov.b64 	%rd420, {%r313, %r318};
	setp.gt.s32 	%p61, %r272, 15;
	selp.b64 	%rd421, 0, %rd420, %p61;
	add.s64 	%rd475, %rd421, %rd419;
	setp.ne.s32 	%p62, %r272, 0;
	@%p62 bra 	$L__BB7_20;
	shr.u32 	%r323, %r7, 2;
	and.b32  	%r324, %r323, 248;
	mov.u32 	%r325, _ZZN3cub18CUB_300001_SM_10006detail6reduce18DeviceReduceKernelINS2_10policy_hubIxjN4cuda3std3__44plusIxEEE10Policy1000EN6thrust24THRUST_300001_SM_1000_NS6detail15normal_iteratorINSD_10device_ptrIxEEEEjS9_xNS7_10__identityEEEvT0_PT3_T1_NS0_13GridEvenShareISN_EET2_T4_E12temp_storage;
	add.s32 	%r326, %r325, %r324;
	st.shared.u64 	[%r326+16], %rd475;
$L__BB7_20:
	bar.sync 	0;
	setp.ne.s32 	%p63, %r7, 0;
	@%p63 bra 	$L__BB7_48;
	ld.shared.u64 	%rd422, [_ZZN3cub18CUB_300001_SM_10006detail6reduce18DeviceReduceKernelINS2_10policy_hubIxjN4cuda3std3__44plusIxEEE10Policy1000EN6thrust24THRUST_300001_SM_1000_NS6detail15normal_iteratorINSD_10device_ptrIxEEEEjS9_xNS7_10__identityEEEvT0_PT3_T1_NS0_13GridEvenShareISN_EET2_T4_E12temp_storage+24];
	add.s64 	%rd423, %rd422, %rd475;
	ld.shared.u64 	%rd424, [_ZZN3cub18CUB_300001_SM_10006detail6reduce18DeviceReduceKernelINS2_10policy_hubIxjN4cuda3std3__44plusIxEEE10Policy1000EN6thrust24THRUST_300001_SM_1000_NS6detail15normal_iteratorINSD_10device_ptrIxEEEEjS9_xNS7_10__identityEEEvT0_PT3_T1_NS0_13GridEvenShareISN_EET2_T4_E12temp_storage+32];
	add.s64 	%rd425, %rd423, %rd424;
	ld.shared.u64 	%rd426, [_ZZN3cub18CUB_300001_SM_10006detail6reduce18DeviceReduceKernelINS2_10policy_hubIxjN4cuda3std3__44plusIxEEE10Policy1000EN6thrust24THRUST_300001_SM_1000_NS6detail15normal_iteratorINSD_10device_ptrIxEEEEjS9_xNS7_10__identityEEEvT0_PT3_T1_NS0_13GridEvenShareISN_EET2_T4_E12temp_storage+40];
	add.s64 	%rd427, %rd425, %rd426;
	ld.shared.u64 	%rd428, [_ZZN3cub18CUB_300001_SM_10006detail6reduce18DeviceReduceKernelINS2_10policy_hubIxjN4cuda3std3__44plusIxEEE10Policy1000EN6thrust24THRUST_300001_SM_1000_NS6detail15normal_iteratorINSD_10device_ptrIxEEEEjS9_xNS7_10__identityEEEvT0_PT3_T1_NS0_13GridEvenShareISN_EET2_T4_E12temp_storage+48];
	add.s64 	%rd429, %rd427, %rd428;
	ld.shared.u64 	%rd430, [_ZZN3cub18CUB_300001_SM_10006detail6reduce18DeviceReduceKernelINS2_10policy_hubIxjN4cuda3std3__44plusIxEEE10Policy1000EN6thrust24THRUST_300001_SM_1000_NS6detail15normal_iteratorINSD_10device_ptrIxEEEEjS9_xNS7_10__identityEEEvT0_PT3_T1_NS0_13GridEvenShareISN_EET2_T4_E12temp_storage+56];
	add.s64 	%rd431, %rd429, %rd430;
	ld.shared.u64 	%rd432, [_ZZN3cub18CUB_300001_SM_10006detail6reduce18DeviceReduceKernelINS2_10policy_hubIxjN4cuda3std3__44plusIxEEE10Policy1000EN6thrust24THRUST_300001_SM_1000_NS6detail15normal_iteratorINSD_10device_ptrIxEEEEjS9_xNS7_10__identityEEEvT0_PT3_T1_NS0_13GridEvenShareISN_EET2_T4_E12temp_storage+64];
	add.s64 	%rd433, %rd431, %rd432;
	ld.shared.u64 	%rd434, [_ZZN3cub18CUB_300001_SM_10006detail6reduce18DeviceReduceKernelINS2_10policy_hubIxjN4cuda3std3__44plusIxEEE10Policy1000EN6thrust24THRUST_300001_SM_1000_NS6detail15normal_iteratorINSD_10device_ptrIxEEEEjS9_xNS7_10__identityEEEvT0_PT3_T1_NS0_13GridEvenShareISN_EET2_T4_E12temp_storage+72];
	add.s64 	%rd435, %rd433, %rd434;
	ld.shared.u64 	%rd436, [_ZZN3cub18CUB_300001_SM_10006detail6reduce18DeviceReduceKernelINS2_10policy_hubIxjN4cuda3std3__44plusIxEEE10Policy1000EN6thrust24THRUST_300001_SM_1000_NS6detail15normal_iteratorINSD_10device_ptrIxEEEEjS9_xNS7_10__identityEEEvT0_PT3_T1_NS0_13GridEvenShareISN_EET2_T4_E12temp_storage+80];
	add.s64 	%rd437, %rd435, %rd436;
	ld.shared.u64 	%rd438, [_ZZN3cub18CUB_300001_SM_10006detail6reduce18DeviceReduceKernelINS2_10policy_hubIxjN4cuda3std3__44plusIxEEE10Policy1000EN6thrust24THRUST_300001_SM_1000_NS6detail15normal_iteratorINSD_10device_ptrIxEEEEjS9_xNS7_10__identityEEEvT0_PT3_T1_NS0_13GridEvenShareISN_EET2_T4_E12temp_storage+88];
	add.s64 	%rd439, %rd437, %rd438;
	ld.shared.u64 	%rd440, [_ZZN3cub18CUB_300001_SM_10006detail6reduce18DeviceReduceKernelINS2_10policy_hubIxjN4cuda3std3__44plusIxEEE10Policy1000EN6thrust24THRUST_300001_SM_1000_NS6detail15normal_iteratorINSD_10device_ptrIxEEEEjS9_xNS7_10__identityEEEvT0_PT3_T1_NS0_13GridEvenShareISN_EET2_T4_E12temp_storage+96];
	add.s64 	%rd441, %rd439, %rd440;
	ld.shared.u64 	%rd442, [_ZZN3cub18CUB_300001_SM_10006detail6reduce18DeviceReduceKernelINS2_10policy_hubIxjN4cuda3std3__44plusIxEEE10Policy1000EN6thrust24THRUST_300001_SM_1000_NS6detail15normal_iteratorINSD_10device_ptrIxEEEEjS9_xNS7_10__identityEEEvT0_PT3_T1_NS0_13GridEvenShareISN_EET2_T4_E12temp_storage+104];
	add.s64 	%rd443, %rd441, %rd442;
	ld.shared.u64 	%rd444, [_ZZN3cub18CUB_300001_SM_10006detail6reduce18DeviceReduceKernelINS2_10policy_hubIxjN4cuda3std3__44plusIxEEE10Policy1000EN6thrust24THRUST_300001_SM_1000_NS6detail15normal_iteratorINSD_10device_ptrIxEEEEjS9_xNS7_10__identityEEEvT0_PT3_T1_NS0_13GridEvenShareISN_EET2_T4_E12temp_storage+112];
	add.s64 	%rd445, %rd443, %rd444;
	ld.shared.u64 	%rd446, [_ZZN3cub18CUB_300001_SM_10006detail6reduce18DeviceReduceKernelINS2_10policy_hubIxjN4cuda3std3__44plusIxEEE10Policy1000EN6thrust24THRUST_300001_SM_1000_NS6detail15normal_iteratorINSD_10device_ptrIxEEEEjS9_xNS7_10__identityEEEvT0_PT3_T1_NS0_13GridEvenShareISN_EET2_T4_E12temp_storage+120];
	add.s64 	%rd447, %rd445, %rd446;
	ld.shared.u64 	%rd448, [_ZZN3cub18CUB_300001_SM_10006detail6reduce18DeviceReduceKernelINS2_10policy_hubIxjN4cuda3std3__44plusIxEEE10Policy1000EN6thrust24THRUST_300001_SM_1000_NS6detail15normal_iteratorINSD_10device_ptrIxEEEEjS9_xNS7_10__identityEEEvT0_PT3_T1_NS0_13GridEvenShareISN_EET2_T4_E12temp_storage+128];
	add.s64 	%rd449, %rd447, %rd448;
	ld.shared.u64 	%rd450, [_ZZN3cub18CUB_300001_SM_10006detail6reduce18DeviceReduceKernelINS2_10policy_hubIxjN4cuda3std3__44plusIxEEE10Policy1000EN6thrust24THRUST_300001_SM_1000_NS6detail15normal_iteratorINSD_10device_ptrIxEEEEjS9_xNS7_10__identityEEEvT0_PT3_T1_NS0_13GridEvenShareISN_EET2_T4_E12temp_storage+136];
	add.s64 	%rd475, %rd449, %rd450;
	bra.uni 	$L__BB7_48;
$L__BB7_22:
	// begin inline asm
	mov.u32 %r209, %laneid;
	// end inline asm
	and.b32  	%r260, %r7, 992;
	add.s32 	%r261, %r260, 32;
	setp.gt.u32 	%p34, %r261, %r6;
	not.b32 	%r262, %r260;
	add.s32 	%r263, %r6, %r262;
	selp.b32 	%r258, %r263, 31, %p34;
	mov.b64 	{%r211, %r216}, %rd464;
	mov.b32 	%r217, 1;
	mov.b32 	%r259, -1;
	// begin inline asm
	shfl.sync.down.b32 %r210, %r211, %r217, %r258, %r259;
	// end inline asm
	// begin inline asm
	shfl.sync.down.b32 %r215, %r216, %r217, %r258, %r259;
	// end inline asm
	mov.b64 	%rd350, {%r210, %r215};
	setp.lt.s32 	%p35, %r209, %r258;
	selp.b64 	%rd351, %rd350, 0, %p35;
	add.s64 	%rd352, %rd351, %rd464;
	mov.b64 	{%r221, %r226}, %rd352;
	mov.b32 	%r227, 2;
	// begin inline asm
	shfl.sync.down.b32 %r220, %r221, %r227, %r258, %r259;
	// end inline asm
	// begin inline asm
	shfl.sync.down.b32 %r225, %r226, %r227, %r258, %r259;
	// end inline asm
	mov.b64 	%rd353, {%r220, %r225};
	add.s32 	%r264, %r209, 2;
	setp.gt.s32 	%p36, %r264, %r258;
	selp.b64 	%rd354, 0, %rd353, %p36;
	add.s64 	%rd355, %rd354, %rd352;
	mov.b64 	{%r231, %r236}, %rd355;
	mov.b32 	%r237, 4;
	// begin inline asm
	shfl.sync.down.b32 %r230, %r231, %r237, %r258, %r259;
	// end inline asm
	// begin inline asm
	shfl.sync.down.b32 %r235, %r236, %r237, %r258, %r259;
	// end inline asm
	mov.b64 	%rd356, {%r230, %r235};
	add.s32 	%r265, %r209, 4;
	setp.gt.s32 	%p37, %r265, %r258;
	selp.b64 	%rd357, 0, %rd356, %p37;
	add.s64 	%rd358, %rd357, %rd355;
	mov.b64 	{%r241, %r246}, %rd358;
	mov.b32 	%r247, 8;
	// begin inline asm
	shfl.sync.down.b32 %r240, %r241, %r247, %r258, %r259;
	// end inline asm
	// begin inline asm
	shfl.sync.down.b32 %r245, %r246, %r247, %r258, %r259;
	// end inline asm
	mov.b64 	%rd359, {%r240, %r245};
	add.s32 	%r266, %r209, 8;
	setp.gt.s32 	%p38, %r266, %r258;
	selp.b64 	%rd360, 0, %rd359, %p38;
	add.s64 	%rd361, %rd360, %rd358;
	mov.b64 	{%r251, %r256}, %rd361;
	mov.b32 	%r257, 16;
	// begin inline asm
	shfl.sync.down.b32 %r250, %r251, %r257, %r258, %r259;
	// end inline asm
	// begin inline asm
	shfl.sync.down.b32 %r255, %r256, %r257, %r258, %r259;
	// end inline asm
	mov.b64 	%rd362, {%r250, %r255};
	add.s32 	%r267, %r209, 16;
	setp.gt.s32 	%p39, %r267, %r258;
	selp.b64 	%rd363, 0, %rd362, %p39;
	add.s64 	%rd475, %rd363, %rd361;
	setp.ne.s32 	%p40, %r209, 0;
	@%p40 bra 	$L__BB7_24;
	shr.u32 	%r268, %r7, 2;
	and.b32  	%r269, %r268, 248;
	mov.u32 	%r270, _ZZN3cub18CUB_300001_SM_10006detail6reduce18DeviceReduceKernelINS2_10policy_hubIxjN4cuda3std3__44plusIxEEE10Policy1000EN6thrust24THRUST_300001_SM_1000_NS6detail15normal_iteratorINSD_10device_ptrIxEEEEjS9_xNS7_10__identityEEEvT0_PT3_T1_NS0_13GridEvenShareISN_EET2_T4_E12temp_storage;
	add.s32 	%r271, %r270, %r269;
	st.shared.u64 	[%r271+16], %rd475;
$L__BB7_24:
	bar.sync 	0;
	setp.ne.s32 	%p41, %r7, 0;
	@%p41 bra 	$L__BB7_48;
	setp.gt.u32 	%p42, %r6, 32;
	ld.shared.u64 	%rd364, [_ZZN3cub18CUB_300001_SM_10006detail6reduce18DeviceReduceKernelINS2_10policy_hubIxjN4cuda3std3__44plusIxEEE10Policy1000EN6thrust24THRUST_300001_SM_1000_NS6detail15normal_iteratorINSD_10device_ptrIxEEEEjS9_xNS7_10__identityEEEvT0_PT3_T1_NS0_13GridEvenShareISN_EET2_T4_E12temp_storage+24];
	selp.b64 	%rd365, %rd364, 0, %p42;
	add.s64 	%rd366, %rd365, %rd475;
	setp.gt.u32 	%p43, %r6, 64;
	ld.shared.u64 	%rd367, [_ZZN3cub18CUB_300001_SM_10006detail6reduce18DeviceReduceKernelINS2_10policy_hubIxjN4cuda3std3__44plusIxEEE10Policy1000EN6thrust24THRUST_300001_SM_1000_NS6detail15normal_iteratorINSD_10device_ptrIxEEEEjS9_xNS7_10__identityEEEvT0_PT3_T1_NS0_13GridEvenShareISN_EET2_T4_E12temp_storage+32];
	selp.b64 	%rd368, %rd367, 0, %p43;
	add.s64 	%rd369, %rd366, %rd368;
	setp.gt.u32 	%p44, %r6, 96;
	ld.shared.u64 	%rd370, [_ZZN3cub18CUB_300001_SM_10006detail6reduce18DeviceReduceKernelINS2_10policy_hubIxjN4cuda3std3__44plusIxEEE10Policy1000EN6thrust24THRUST_300001_SM_1000_NS6detail15normal_iteratorINSD_10device_ptrIxEEEEjS9_xNS7_10__identityEEEvT0_PT3_T1_NS0_13GridEvenShareISN_EET2_T4_E12temp_storage+40];
	selp.b64 	%rd371, %rd370, 0, %p44;
	add.s64 	%rd372, %rd369, %rd371;
	setp.gt.u32 	%p45, %r6, 128;
	ld.shared.u64 	%rd373, [_ZZN3cub18CUB_300001_SM_10006detail6reduce18DeviceReduceKernelINS2_10policy_hubIxjN4cuda3std3__44plusIxEEE10Policy1000EN6thrust24THRUST_300001_SM_1000_NS6detail15normal_iteratorINSD_10device_ptrIxEEEEjS9_xNS7_10__identityEEEvT0_PT3_T1_NS0_13GridEvenShareISN_EET2_T4_E12temp_storage+48];
	selp.b64 	%rd374, %rd373, 0, %p45;
	add.s64 	%rd375, %rd372, %rd374;
	setp.gt.u32 	%p46, %r6, 160;
	ld.shared.u64 	%rd376, [_ZZN3cub18CUB_300001_SM_10006detail6reduce18DeviceReduceKernelINS2_10policy_hubIxjN4cuda3std3__44plusIxEEE10Policy1000EN6thrust24THRUST_300001_SM_1000_NS6detail15normal_iteratorINSD_10device_ptrIxEEEEjS9_xNS7_10__identityEEEvT0_PT3_T1_NS0_13GridEvenShareISN_EET2_T4_E12temp_storage+56];
	selp.b64 	%rd377, %rd376, 0, %p46;
	add.s64 	%rd378, %rd375, %rd377;
	setp.gt.u32 	%p47, %r6, 192;
	ld.shared.u64 	%rd379, [_ZZN3cub18CUB_300001_SM_10006detail6reduce18DeviceReduceKernelINS2_10policy_hubIxjN4cuda3std3__44plusIxEEE10Policy1000EN6thrust24THRUST_300001_SM_1000_NS6detail15normal_iteratorINSD_10device_ptrIxEEEEjS9_xNS7_10__identityEEEvT0_PT3_T1_NS0_13GridEvenShareISN_EET2_T4_E12temp_storage+64];
	selp.b64 	%rd380, %rd379, 0, %p47;
	add.s64 	%rd381, %rd378, %rd380;
	setp.gt.u32 	%p48, %r6, 224;
	ld.shared.u64 	%rd382, [_ZZN3cub18CUB_300001_SM_10006detail6reduce18DeviceReduceKernelINS2_10policy_hubIxjN4cuda3std3__44plusIxEEE10Policy1000EN6thrust24THRUST_300001_SM_1000_NS6detail15normal_iteratorINSD_10device_ptrIxEEEEjS9_xNS7_10__identityEEEvT0_PT3_T1_NS0_13GridEvenShareISN_EET2_T4_E12temp_storage+72];
	selp.b64 	%rd383, %rd382, 0, %p48;
	add.s64 	%rd384, %rd381, %rd383;
	setp.gt.u32 	%p49, %r6, 256;
	ld.shared.u64 	%rd385, [_ZZN3cub18CUB_300001_SM_10006detail6reduce18DeviceReduceKernelINS2_10policy_hubIxjN4cuda3std3__44plusIxEEE10Policy1000EN6thrust24THRUST_300001_SM_1000_NS6detail15normal_iteratorINSD_10device_ptrIxEEEEjS9_xNS7_10__identityEEEvT0_PT3_T1_NS0_13GridEvenShareISN_EET2_T4_E12temp_storage+80];
	selp.b64 	%rd386, %rd385, 0, %p49;
	add.s64 	%rd387, %rd384, %rd386;
	setp.gt.u32 	%p50, %r6, 288;
	ld.shared.u64 	%rd388, [_ZZN3cub18CUB_300001_SM_10006detail6reduce18DeviceReduceKernelINS2_10policy_hubIxjN4cuda3std3__44plusIxEEE10Policy1000EN6thrust24THRUST_300001_SM_1000_NS6detail15normal_iteratorINSD_10device_ptrIxEEEEjS9_xNS7_10__identityEEEvT0_PT3_T1_NS0_13GridEvenShareISN_EET2_T4_E12temp_storage+88];
	selp.b64 	%rd389, %rd388, 0, %p50;
	add.s64 	%rd390, %rd387, %rd389;
	setp.gt.u32 	%p51, %r6, 320;
	ld.shared.u64 	%rd391, [_ZZN3cub18CUB_300001_SM_10006detail6reduce18DeviceReduceKernelINS2_10policy_hubIxjN4cuda3std3__44plusIxEEE10Policy1000EN6thrust24THRUST_300001_SM_1000_NS6detail15normal_iteratorINSD_10device_ptrIxEEEEjS9_xNS7_10__identityEEEvT0_PT3_T1_NS0_13GridEvenShareISN_EET2_T4_E12temp_storage+96];
	selp.b64 	%rd392, %rd391, 0, %p51;
	add.s64 	%rd393, %rd390, %rd392;
	setp.gt.u32 	%p52, %r6, 352;
	ld.shared.u64 	%rd394, [_ZZN3cub18CUB_300001_SM_10006detail6reduce18DeviceReduceKernelINS2_10policy_hubIxjN4cuda3std3__44plusIxEEE10Policy1000EN6thrust24THRUST_300001_SM_1000_NS6detail15normal_iteratorINSD_10device_ptrIxEEEEjS9_xNS7_10__identityEEEvT0_PT3_T1_NS0_13GridEvenShareISN_EET2_T4_E12temp_storage+104];
	selp.b64 	%rd395, %rd394, 0, %p52;
	add.s64 	%rd396, %rd393, %rd395;
	setp.gt.u32 	%p53, %r6, 384;
	ld.shared.u64 	%rd397, [_ZZN3cub18CUB_300001_SM_10006detail6reduce18DeviceReduceKernelINS2_10policy_hubIxjN4cuda3std3__44plusIxEEE10Policy1000EN6thrust24THRUST_300001_SM_1000_NS6detail15normal_iteratorINSD_10device_ptrIxEEEEjS9_xNS7_10__identityEEEvT0_PT3_T1_NS0_13GridEvenShareISN_EET2_T4_E12temp_storage+112];
	selp.b64 	%rd398, %rd397, 0, %p53;
	add.s64 	%rd399, %rd396, %rd398;
	setp.gt.u32 	%p54, %r6, 416;
	ld.shared.u64 	%rd400, [_ZZN3cub18CUB_300001_SM_10006detail6reduce18DeviceReduceKernelINS2_10policy_hubIxjN4cuda3std3__44plusIxEEE10Policy1000EN6thrust24THRUST_300001_SM_1000_NS6detail15normal_iteratorINSD_10device_ptrIxEEEEjS9_xNS7_10__identityEEEvT0_PT3_T1_NS0_13GridEvenShareISN_EET2_T4_E12temp_storage+120];
	selp.b64 	%rd401, %rd400, 0, %p54;
	add.s64 	%rd402, %rd399, %rd401;
	setp.gt.u32 	%p55, %r6, 448;
	ld.shared.u64 	%rd403, [_ZZN3cub18CUB_300001_SM_10006detail6reduce18DeviceReduceKernelINS2_10policy_hubIxjN4cuda3std3__44plusIxEEE10Policy1000EN6thrust24THRUST_300001_SM_1000_NS6detail15normal_iteratorINSD_10device_ptrIxEEEEjS9_xNS7_10__identityEEEvT0_PT3_T1_NS0_13GridEvenShareISN_EET2_T4_E12temp_storage+128];
	selp.b64 	%rd404, %rd403, 0, %p55;
	add.s64 	%rd405, %rd402, %rd404;
	setp.gt.u32 	%p56, %r6, 480;
	ld.shared.u64 	%rd406, [_ZZN3cub18CUB_300001_SM_10006detail6reduce18DeviceReduceKernelINS2_10policy_hubIxjN4cuda3std3__44plusIxEEE10Policy1000EN6thrust24THRUST_300001_SM_1000_NS6detail15normal_iteratorINSD_10device_ptrIxEEEEjS9_xNS7_10__identityEEEvT0_PT3_T1_NS0_13GridEvenShareISN_EET2_T4_E12temp_storage+136];
	selp.b64 	%rd407, %rd406, 0, %p56;
	add.s64 	%rd475, %rd405, %rd407;
	bra.uni 	$L__BB7_48;
$L__BB7_26:
	mov.u32 	%r35, %tid.x;
	add.s32 	%r72, %r341, %r35;
	mul.wide.u32 	%rd42, %r72, 8;
	add.s64 	%rd43, %rd1, %rd42;
	ld.global.u64 	%rd44, [%rd43];
	ld.global.u64 	%rd45, [%rd43+4096];
	ld.global.u64 	%rd46, [%rd43+8192];
	ld.global.u64 	%rd47, [%rd43+12288];
	ld.global.u64 	%rd48, [%rd43+16384];
	ld.global.u64 	%rd49, [%rd43+20480];
	ld.global.u64 	%rd50, [%rd43+24576];
	add.s64 	%rd51, %rd45, %rd44;
	add.s64 	%rd52, %rd46, %rd51;
	add.s64 	%rd53, %rd47, %rd52;
	add.s64 	%rd54, %rd48, %rd53;
	add.s64 	%rd55, %rd49, %rd54;
	add.s64 	%rd474, %rd50, %rd55;
	setp.lt.u32 	%p2, %r6, %r4;
	@%p2 bra 	$L__BB7_44;
	add.s32 	%r36, %r4, %r341;
	not.b32 	%r74, %r35;
	add.s32 	%r75, %r74, %r1;
	sub.s32 	%r76, %r75, %r4;
	sub.s32 	%r338, %r76, %r341;
	add.s32 	%r77, %r36, %r35;
	add.s32 	%r337, %r77, 4096;
	mov.b32 	%r340, 0;
	cvt.u64.u32 	%rd57, %r35;
	mov.u32 	%r339, %r36;
$L__BB7_28:
	add.s32 	%r341, %r341, %r4;
	add.s32 	%r78, %r1, -3584;
	setp.gt.u32 	%p3, %r341, %r78;
	@%p3 bra 	$L__BB7_30;
	cvt.u64.u32 	%rd56, %r341;
	add.s64 	%rd58, %rd57, %rd56;
	shl.b64 	%rd59, %rd58, 3;
	add.s64 	%rd60, %rd1, %rd59;
	ld.global.u64 	%rd61, [%rd60];
	ld.global.u64 	%rd62, [%rd60+4096];
	ld.global.u64 	%rd63, [%rd60+8192];
	ld.global.u64 	%rd64, [%rd60+12288];
	ld.global.u64 	%rd65, [%rd60+16384];
	ld.global.u64 	%rd66, [%rd60+20480];
	ld.global.u64 	%rd67, [%rd60+24576];
	add.s64 	%rd68, %rd61, %rd474;
	add.s64 	%rd69, %rd62, %rd68;
	add.s64 	%rd70, %rd63, %rd69;
	add.s64 	%rd71, %rd64, %rd70;
	add.s64 	%rd72, %rd65, %rd71;
	add.s64 	%rd73, %rd66, %rd72;
	add.s64 	%rd474, %rd67, %rd73;
	sub.s32 	%r79, %r1, %r341;
	setp.lt.u32 	%p4, %r79, %r4;
	add.s32 	%r340, %r340, 1;
	add.s32 	%r339, %r339, %r4;
	sub.s32 	%r338, %r338, %r4;
	add.s32 	%r337, %r337, %r4;
	@%p4 bra 	$L__BB7_44;
	bra.uni 	$L__BB7_28;
$L__BB7_30:
	setp.le.u32 	%p5, %r1, %r341;
	sub.s32 	%r80, %r1, %r341;
	setp.ge.s32 	%p6, %r35, %r80;
	or.pred  	%p7, %p5, %p6;
	@%p7 bra 	$L__BB7_44;
	not.b32 	%r82, %r35;
	add.s32 	%r83, %r1, %r82;
	sub.s32 	%r84, %r83, %r36;
	mul.lo.s32 	%r85, %r2, %r340;
	mad.lo.s32 	%r86, %r85, -3584, %r84;
	shr.u32 	%r87, %r86, 9;
	add.s32 	%r49, %r87, 1;
	and.b32  	%r50, %r49, 15;
	setp.lt.u32 	%p8, %r86, 7680;
	mov.u32 	%r346, %r35;
	@%p8 bra 	$L__BB7_35;
	or.b32  	%r344, %r35, 4096;
	shr.u32 	%r88, %r338, 9;
	add.s32 	%r89, %r88, 1;
	and.b32  	%r90, %r89, 16777200;
	neg.s32 	%r342, %r90;
$L__BB7_33:
	.pragma "nounroll";
	add.s32 	%r91, %r337, -4096;
	mul.wide.u32 	%rd75, %r91, 8;
	add.s64 	%rd76, %rd1, %rd75;
	ld.global.u64 	%rd77, [%rd76];
	add.s64 	%rd78, %rd77, %rd474;
	add.s32 	%r92, %r337, -3584;
	mul.wide.u32 	%rd79, %r92, 8;
	add.s64 	%rd80, %rd1, %rd79;
	ld.global.u64 	%rd81, [%rd80];
	add.s64 	%rd82, %rd81, %rd78;
	add.s32 	%r93, %r337, -3072;
	mul.wide.u32 	%rd83, %r93, 8;
	add.s64 	%rd84, %rd1, %rd83;
	ld.global.u64 	%rd85, [%rd84];
	add.s64 	%rd86, %rd85, %rd82;
	add.s32 	%r94, %r337, -2560;
	mul.wide.u32 	%rd87, %r94, 8;
	add.s64 	%rd88, %rd1, %rd87;
	ld.global.u64 	%rd89, [%rd88];
	add.s64 	%rd90, %rd89, %rd86;
	add.s32 	%r95, %r337, -2048;
	mul.wide.u32 	%rd91, %r95, 8;
	add.s64 	%rd92, %rd1, %rd91;
	ld.global.u64 	%rd93, [%rd92];
	add.s64 	%rd94, %rd93, %rd90;
	add.s32 	%r96, %r337, -1536;
	mul.wide.u32 	%rd95, %r96, 8;
	add.s64 	%rd96, %rd1, %rd95;
	ld.global.u64 	%rd97, [%rd96];
	add.s64 	%rd98, %rd97, %rd94;
	add.s32 	%r97, %r337, -1024;
	mul.wide.u32 	%rd99, %r97, 8;
	add.s64 	%rd100, %rd1, %rd99;
	ld.global.u64 	%rd101, [%rd100];
	add.s64 	%rd102, %rd101, %rd98;
	add.s32 	%r98, %r337, 3584;
	add.s32 	%r99, %r337, -512;
	mul.wide.u32 	%rd103, %r99, 8;
	add.s64 	%rd104, %rd1, %rd103;
	ld.global.u64 	%rd105, [%rd104];
	add.s64 	%rd106, %rd105, %rd102;
	mul.wide.u32 	%rd107, %r337, 8;
	add.s64 	%rd108, %rd1, %rd107;
	ld.global.u64 	%rd109, [%rd108];
	add.s64 	%rd110, %rd109, %rd106;
	add.s32 	%r100, %r337, 512;
	mul.wide.u32 	%rd111, %r100, 8;
	add.s64 	%rd112, %rd1, %rd111;
	ld.global.u64 	%rd113, [%rd112];
	add.s64 	%rd114, %rd113, %rd110;
	add.s32 	%r101, %r337, 1024;
	mul.wide.u32 	%rd115, %r101, 8;
	add.s64 	%rd116, %rd1, %rd115;
	ld.global.u64 	%rd117, [%rd116];
	add.s64 	%rd118, %rd117, %rd114;
	add.s32 	%r102, %r337, 1536;
	mul.wide.u32 	%rd119, %r102, 8;
	add.s64 	%rd120, %rd1, %rd119;
	ld.global.u64 	%rd121, [%rd120];
	add.s64 	%rd122, %rd121, %rd118;
	add.s32 	%r103, %r337, 2048;
	mul.wide.u32 	%rd123, %r103, 8;
	add.s64 	%rd124, %rd1, %rd123;
	ld.global.u64 	%rd125, [%rd124];
	add.s64 	%rd126, %rd125, %rd122;
	add.s32 	%r104, %r337, 2560;
	mul.wide.u32 	%rd127, %r104, 8;
	add.s64 	%rd128, %rd1, %rd127;
	ld.global.u64 	%rd129, [%rd128];
	add.s64 	%rd130, %rd129, %rd126;
	add.s32 	%r105, %r337, 3072;
	mul.wide.u32 	%rd131, %r105, 8;
	add.s64 	%rd132, %rd1, %rd131;
	ld.global.u64 	%rd133, [%rd132];
	add.s64 	%rd134, %rd133, %rd130;
	mul.wide.u32 	%rd135, %r98, 8;
	add.s64 	%rd136, %rd1, %rd135;
	ld.global.u64 	%rd137, [%rd136];
	add.s64 	%rd474, %rd137, %rd134;
	add.s32 	%r344, %r344, 8192;
	add.s32 	%r337, %r337, 8192;
	add.s32 	%r342, %r342, 16;
	setp.ne.s32 	%p9, %r342, 0;
	@%p9 bra 	$L__BB7_33;
	add.s32 	%r346, %r344, -4096;
$L__BB7_35:
	setp.eq.s32 	%p10, %r50, 0;
	@%p10 bra 	$L__BB7_44;
	and.b32  	%r61, %r49, 7;
	setp.lt.u32 	%p11, %r50, 8;
	@%p11 bra 	$L__BB7_38;
	add.s32 	%r106, %r346, %r341;
	mul.wide.u32 	%rd139, %r106, 8;
	add.s64 	%rd140, %rd1, %rd139;
	ld.global.u64 	%rd141, [%rd140];
	add.s64 	%rd142, %rd141, %rd474;
	add.s32 	%r107, %r106, 512;
	mul.wide.u32 	%rd143, %r107, 8;
	add.s64 	%rd144, %rd1, %rd143;
	ld.global.u64 	%rd145, [%rd144];
	add.s64 	%rd146, %rd145, %rd142;
	add.s32 	%r108, %r106, 1024;
	mul.wide.u32 	%rd147, %r108, 8;
	add.s64 	%rd148, %rd1, %rd147;
	ld.global.u64 	%rd149, [%rd148];
	add.s64 	%rd150, %rd149, %rd146;
	add.s32 	%r109, %r106, 1536;
	mul.wide.u32 	%rd151, %r109, 8;
	add.s64 	%rd152, %rd1, %rd151;
	ld.global.u64 	%rd153, [%rd152];
	add.s64 	%rd154, %rd153, %rd150;
	add.s32 	%r110, %r106, 2048;
	mul.wide.u32 	%rd155, %r110, 8;
	add.s64 	%rd156, %rd1, %rd155;
	ld.global.u64 	%rd157, [%rd156];
	add.s64 	%rd158, %rd157, %rd154;
	add.s32 	%r111, %r106, 2560;
	mul.wide.u32 	%rd159, %r111, 8;
	add.s64 	%rd160, %rd1, %rd159;
	ld.global.u64 	%rd161, [%rd160];
	add.s64 	%rd162, %rd161, %rd158;
	add.s32 	%r112, %r106, 3072;
	mul.wide.u32 	%rd163, %r112, 8;
	add.s64 	%rd164, %rd1, %rd163;
	ld.global.u64 	%rd165, [%rd164];
	add.s64 	%rd166, %rd165, %rd162;
	add.s32 	%r113, %r106, 3584;
	mul.wide.u32 	%rd167, %r113, 8;
	add.s64 	%rd168, %rd1, %rd167;
	ld.global.u64 	%rd169, [%rd168];
	add.s64 	%rd474, %rd169, %rd166;
	add.s32 	%r346, %r346, 4096;
$L__BB7_38:
	setp.eq.s32 	%p12, %r61, 0;
	@%p12 bra 	$L__BB7_44;
	setp.lt.u32 	%p13, %r61, 4;
	@%p13 bra 	$L__BB7_41;
	add.s32 	%r114, %r346, %r341;
	mul.wide.u32 	%rd171, %r114, 8;
	add.s64 	%rd172, %rd1, %rd171;
	ld.global.u64 	%rd173, [%rd172];
	add.s64 	%rd174, %rd173, %rd474;
	add.s32 	%r115, %r114, 512;
	mul.wide.u32 	%rd175, %r115, 8;
	add.s64 	%rd176, %rd1, %rd175;
	ld.global.u64 	%rd177, [%rd176];
	add.s64 	%rd178, %rd177, %rd174;
	add.s32 	%r116, %r114, 1024;
	mul.wide.u32 	%rd179, %r116, 8;
	add.s64 	%rd180, %rd1, %rd179;
	ld.global.u64 	%rd181, [%rd180];
	add.s64 	%rd182, %rd181, %rd178;
	add.s32 	%r117, %r114, 1536;
	mul.wide.u32 	%rd183, %r117, 8;
	add.s64 	%rd184, %rd1, %rd183;
	ld.global.u64 	%rd185, [%rd184];
	add.s64 	%rd474, %rd185, %rd182;
	add.s32 	%r346, %r346, 2048;
$L__BB7_41:
	and.b32  	%r118, %r49, 3;
	setp.eq.s32 	%p14, %r118, 0;
	@%p14 bra 	$L__BB7_44;
	add.s32 	%r349, %r346, %r339;
	cvt.u16.u32 	%rs1, %r338;
	shr.u16 	%rs2, %rs1, 9;
	add.s16 	%rs3, %rs2, 1;
	cvt.u32.u16 	%r119, %rs3;
	and.b32  	%r120, %r119, 3;
	neg.s32 	%r348, %r120;
$L__BB7_43:
	.pragma "nounroll";
	mul.wide.u32 	%rd186, %r349, 8;
	add.s64 	%rd187, %rd1, %rd186;
	ld.global.u64 	%rd188, [%rd187];
	add.s64 	%rd474, %rd188, %rd474;
	add.s32 	%r349, %r349, 512;
	add.s32 	%r348, %r348, 1;
	setp.ne.s32 	%p15, %r348, 0;
	@%p15 bra 	$L__BB7_43;
$L__BB7_44:
	// begin inline asm
	mov.u32 %r121, %laneid;
	// end inline asm
	mov.b64 	{%r123, %r128}, %rd474;
	mov.b32 	%r129, 1;
	mov.b32 	%r170, 31;
	mov.b32 	%r171, -1;
	// begin inline asm
	shfl.sync.down.b32 %r122, %r123, %r129, %r170, %r171;
	// end inline asm
	// begin inline asm
	shfl.sync.down.b32 %r127, %r128, %r129, %r170, %r171;
	// end inline asm
	mov.b64 	%rd189, {%r122, %r127};
	setp.gt.s32 	%p16, %r121, 30;
	selp.b64 	%rd190, 0, %rd189, %p16;
	add.s64 	%rd191, %rd190, %rd474;
	mov.b64 	{%r133, %r138}, %rd191;
	mov.b32 	%r139, 2;
	// begin inline asm
	shfl.sync.down.b32 %r132, %r133, %r139, %r170, %r171;
	// end inline asm
	// begin inline asm
	shfl.sync.down.b32 %r137, %r138, %r139, %r170, %r171;
	// end inline asm
	mov.b64 	%rd192, {%r132, %r137};
	setp.gt.s32 	%p17, %r121, 29;
	selp.b64 	%rd193, 0, %rd192, %p17;
	add.s64 	%rd194, %rd193, %rd191;
	mov.b64 	{%r143, %r148}, %rd194;
	mov.b32 	%r149, 4;
	// begin inline asm
	shfl.sync.down.b32 %r142, %r143, %r149, %r170, %r171;
	// end inline asm
	// begin inline asm
	shfl.sync.down.b32 %r147, %r148, %r149, %r170, %r171;
	// end inline asm
	mov.b64 	%rd195, {%r142, %r147};
	setp.gt.s32 	%p18, %r121, 27;
	selp.b64 	%rd196, 0, %rd195, %p18;
	add.s64 	%rd197, %rd196, %rd194;
	mov.b64 	{%r153, %r158}, %rd197;
	mov.b32 	%r159, 8;
	// begin inline asm
	shfl.sync.down.b32 %r152, %r153, %r159, %r170, %r171;
	// end inline asm
	// begin inline asm
	shfl.sync.down.b32 %r157, %r158, %r159, %r170, %r171;
	// end inline asm
	mov.b64 	%rd198, {%r152, %r157};
	setp.gt.s32 	%p19, %r121, 23;
	selp.b64 	%rd199, 0, %rd198, %p19;
	add.s64 	%rd200, %rd199, %rd197;
	mov.b64 	{%r163, %r168}, %rd200;
	mov.b32 	%r169, 16;
	// begin inline asm
	shfl.sync.down.b32 %r162, %r163, %r169, %r170, %r171;
	// end inline asm
	// begin inline asm
	shfl.sync.down.b32 %r167, %r168, %r169, %r170, %r171;
	// end inline asm
	mov.b64 	%rd201, {%r162, %r167};
	setp.gt.s32 	%p20, %r121, 15;
	selp.b64 	%rd202, 0, %rd201, %p20;
	add.s64 	%rd475, %rd202, %rd200;
	setp.ne.s32 	%p21, %r121, 0;
	@%p21 bra 	$L__BB7_46;
	shr.u32 	%r172, %r35, 2;
	and.b32  	%r173, %r172, 248;
	mov.u32 	%r174, _ZZN3cub18CUB_300001_SM_10006detail6reduce18DeviceReduceKernelINS2_10policy_hubIxjN4cuda3std3__44plusIxEEE10Policy1000EN6thrust24THRUST_300001_SM_1000_NS6detail15normal_iteratorINSD_10device_ptrIxEEEEjS9_xNS7_10__identityEEEvT0_PT3_T1_NS0_13GridEvenShareISN_EET2_T4_E12temp_storage;
	add.s32 	%r175, %r174, %r173;
	st.shared.u64 	[%r175+16], %rd475;
$L__BB7_46:
	bar.sync 	0;
	setp.ne.s32 	%p22, %r35, 0;
	@%p22 bra 	$L__BB7_48;
	ld.shared.u64 	%rd203, [_ZZN3cub18CUB_300001_SM_10006detail6reduce18DeviceReduceKernelINS2_10policy_hubIxjN4cuda3std3__44plusIxEEE10Policy1000EN6thrust24THRUST_300001_SM_1000_NS6detail15normal_iteratorINSD_10device_ptrIxEEEEjS9_xNS7_10__identityEEEvT0_PT3_T1_NS0_13GridEvenShareISN_EET2_T4_E12temp_storage+24];
	add.s64 	%rd204, %rd203, %rd475;
	ld.shared.u64 	%rd205, [_ZZN3cub18CUB_300001_SM_10006detail6reduce18DeviceReduceKernelINS2_10policy_hubIxjN4cuda3std3__44plusIxEEE10Policy1000EN6thrust24THRUST_300001_SM_1000_NS6detail15normal_iteratorINSD_10device_ptrIxEEEEjS9_xNS7_10__identityEEEvT0_PT3_T1_NS0_13GridEvenShareISN_EET2_T4_E12temp_storage+32];
	add.s64 	%rd206, %rd204, %rd205;
	ld.shared.u64 	%rd207, [_ZZN3cub18CUB_300001_SM_10006detail6reduce18DeviceReduceKernelINS2_10policy_hubIxjN4cuda3std3__44plusIxEEE10Policy1000EN6thrust24THRUST_300001_SM_1000_NS6detail15normal_iteratorINSD_10device_ptrIxEEEEjS9_xNS7_10__identityEEEvT0_PT3_T1_NS0_13GridEvenShareISN_EET2_T4_E12temp_storage+40];
	add.s64 	%rd208, %rd206, %rd207;
	ld.shared.u64 	%rd209, [_ZZN3cub18CUB_300001_SM_10006detail6reduce18DeviceReduceKernelINS2_10policy_hubIxjN4cuda3std3__44plusIxEEE10Policy1000EN6thrust24THRUST_300001_SM_1000_NS6detail15normal_iteratorINSD_10device_ptrIxEEEEjS9_xNS7_10__identityEEEvT0_PT3_T1_NS0_13GridEvenShareISN_EET2_T4_E12temp_storage+48];
	add.s64 	%rd210, %rd208, %rd209;
	ld.shared.u64 	%rd211, [_ZZN3cub18CUB_300001_SM_10006detail6reduce18DeviceReduceKernelINS2_10policy_hubIxjN4cuda3std3__44plusIxEEE10Policy1000EN6thrust24THRUST_300001_SM_1000_NS6detail15normal_iteratorINSD_10device_ptrIxEEEEjS9_xNS7_10__identityEEEvT0_PT3_T1_NS0_13GridEvenShareISN_EET2_T4_E12temp_storage+56];
	add.s64 	%rd212, %rd210, %rd211;
	ld.shared.u64 	%rd213, [_ZZN3cub18CUB_300001_SM_10006detail6reduce18DeviceReduceKernelINS2_10policy_hubIxjN4cuda3std3__44plusIxEEE10Policy1000EN6thrust24THRUST_300001_SM_1000_NS6detail15normal_iteratorINSD_10device_ptrIxEEEEjS9_xNS7_10__identityEEEvT0_PT3_T1_NS0_13GridEvenShareISN_EET2_T4_E12temp_storage+64];
	add.s64 	%rd214, %rd212, %rd213;
	ld.shared.u64 	%rd215, [_ZZN3cub18CUB_300001_SM_10006detail6reduce18DeviceReduceKernelINS2_10policy_hubIxjN4cuda3std3__44plusIxEEE10Policy1000EN6thrust24THRUST_300001_SM_1000_NS6detail15normal_iteratorINSD_10device_ptrIxEEEEjS9_xNS7_10__identityEEEvT0_PT3_T1_NS0_13GridEvenShareISN_EET2_T4_E12temp_storage+72];
	add.s64 	%rd216, %rd214, %rd215;
	ld.shared.u64 	%rd217, [_ZZN3cub18CUB_300001_SM_10006detail6reduce18DeviceReduceKernelINS2_10policy_hubIxjN4cuda3std3__44plusIxEEE10Policy1000EN6thrust24THRUST_300001_SM_1000_NS6detail15normal_iteratorINSD_10device_ptrIxEEEEjS9_xNS7_10__identityEEEvT0_PT3_T1_NS0_13GridEvenShareISN_EET2_T4_E12temp_storage+80];
	add.s64 	%rd218, %rd216, %rd217;
	ld.shared.u64 	%rd219, [_ZZN3cub18CUB_300001_SM_10006detail6reduce18DeviceReduceKernelINS2_10policy_hubIxjN4cuda3std3__44plusIxEEE10Policy1000EN6thrust24THRUST_300001_SM_1000_NS6detail15normal_iteratorINSD_10device_ptrIxEEEEjS9_xNS7_10__identityEEEvT0_PT3_T1_NS0_13GridEvenShareISN_EET2_T4_E12temp_storage+88];
	add.s64 	%rd220, %rd218, %rd219;
	ld.shared.u64 	%rd221, [_ZZN3cub18CUB_300001_SM_10006detail6reduce18DeviceReduceKernelINS2_10policy_hubIxjN4cuda3std3__44plusIxEEE10Policy1000EN6thrust24THRUST_300001_SM_1000_NS6detail15normal_iteratorINSD_10device_ptrIxEEEEjS9_xNS7_10__identityEEEvT0_PT3_T1_NS0_13GridEvenShareISN_EET2_T4_E12temp_storage+96];
	add.s64 	%rd222, %rd220, %rd221;
	ld.shared.u64 	%rd223, [_ZZN3cub18CUB_300001_SM_10006detail6reduce18DeviceReduceKernelINS2_10policy_hubIxjN4cuda3std3__44plusIxEEE10Policy1000EN6thrust24THRUST_300001_SM_1000_NS6detail15normal_iteratorINSD_10device_ptrIxEEEEjS9_xNS7_10__identityEEEvT0_PT3_T1_NS0_13GridEvenShareISN_EET2_T4_E12temp_storage+104];
	add.s64 	%rd224, %rd222, %rd223;
	ld.shared.u64 	%rd225, [_ZZN3cub18CUB_300001_SM_10006detail6reduce18DeviceReduceKernelINS2_10policy_hubIxjN4cuda3std3__44plusIxEEE10Policy1000EN6thrust24THRUST_300001_SM_1000_NS6detail15normal_iteratorINSD_10device_ptrIxEEEEjS9_xNS7_10__identityEEEvT0_PT3_T1_NS0_13GridEvenShareISN_EET2_T4_E12temp_storage+112];
	add.s64 	%rd226, %rd224, %rd225;
	ld.shared.u64 	%rd227, [_ZZN3cub18CUB_300001_SM_10006detail6reduce18DeviceReduceKernelINS2_10policy_hubIxjN4cuda3std3__44plusIxEEE10Policy1000EN6thrust24THRUST_300001_SM_1000_NS6detail15normal_iteratorINSD_10device_ptrIxEEEEjS9_xNS7_10__identityEEEvT0_PT3_T1_NS0_13GridEvenShareISN_EET2_T4_E12temp_storage+120];
	add.s64 	%rd228, %rd226, %rd227;
	ld.shared.u64 	%rd229, [_ZZN3cub18CUB_300001_SM_10006detail6reduce18DeviceReduceKernelINS2_10policy_hubIxjN4cuda3std3__44plusIxEEE10Policy1000EN6thrust24THRUST_300001_SM_1000_NS6detail15normal_iteratorINSD_10device_ptrIxEEEEjS9_xNS7_10__identityEEEvT0_PT3_T1_NS0_13GridEvenShareISN_EET2_T4_E12temp_storage+128];
	add.s64 	%rd230, %rd228, %rd229;
	ld.shared.u64 	%rd231, [_ZZN3cub18CUB_300001_SM_10006detail6reduce18DeviceReduceKernelINS2_10policy_hubIxjN4cuda3std3__44plusIxEEE10Policy1000EN6thrust24THRUST_300001_SM_1000_NS6detail15normal_iteratorINSD_10device_ptrIxEEEEjS9_xNS7_10__identityEEEvT0_PT3_T1_NS0_13GridEvenShareISN_EET2_T4_E12temp_storage+136];
	add.s64 	%rd475, %rd230, %rd231;
$L__BB7_48:
	mov.u32 	%r327, %tid.x;
	setp.ne.s32 	%p64, %r327, 0;
	@%p64 bra 	$L__BB7_50;
	ld.param.u64 	%rd454, [_ZN3cub18CUB_300001_SM_10006detail6reduce18DeviceReduceKernelINS2_10policy_hubIxjN4cuda3std3__44plusIxEEE10Policy1000EN6thrust24THRUST_300001_SM_1000_NS6detail15normal_iteratorINSD_10device_ptrIxEEEEjS9_xNS7_10__identityEEEvT0_PT3_T1_NS0_13GridEvenShareISN_EET2_T4__param_1];
	cvta.to.global.u64 	%rd451, %rd454;
	mul.wide.u32 	%rd452, %r3, 8;
	add.s64 	%rd453, %rd451, %rd452;
	st.global.u64 	[%rd453], %rd475;
$L__BB7_50:
	ret;

}
	// .globl	_ZN3cub18CUB_300001_SM_10006detail6reduce28DeviceReduceSingleTileKernelINS2_10policy_hubIxjN4cuda3std3__44plusIxEEE10Policy1000EPxSC_iS9_xxNS7_10__identityEEEvT0_T1_T2_T3_T4_T6_
.visible .entry _ZN3cub18CUB_300001_SM_10006detail6reduce28DeviceReduceSingleTileKernelINS2_10policy_hubIxjN4cuda3std3__44plusIxEEE10Policy1000EPxSC_iS9_xxNS7_10__identityEEEvT0_T1_T2_T3_T4_T6_(
	.param .u64 .ptr .align 1 _ZN3cub18CUB_300001_SM_10006detail6reduce28DeviceReduceSingleTileKernelINS2_10policy_hubIxjN4cuda3std3__44plusIxEEE10Policy1000EPxSC_iS9_xxNS7_10__identityEEEvT0_T1_T2_T3_T4_T6__param_0,
	.param .u64 .ptr .align 1 _ZN3cub18CUB_300001_SM_10006detail6reduce28DeviceReduceSingleTileKernelINS2_10policy_hubIxjN4cuda3std3__44plusIxEEE10Policy1000EPxSC_iS9_xxNS7_10__identityEEEvT0_T1_T2_T3_T4_T6__param_1,
	.param .u32 _ZN3cub18CUB_300001_SM_10006detail6reduce28DeviceReduceSingleTileKernelINS2_10policy_hubIxjN4cuda3std3__44plusIxEEE10Policy1000EPxSC_iS9_xxNS7_10__identityEEEvT0_T1_T2_T3_T4_T6__param_2,
	.param .align 1 .b8 _ZN3cub18CUB_300001_SM_10006detail6reduce28DeviceReduceSingleTileKernelINS2_10policy_hubIxjN4cuda3std3__44plusIxEEE10Policy1000EPxSC_iS9_xxNS7_10__identityEEEvT0_T1_T2_T3_T4_T6__param_3[1],
	.param .u64 _ZN3cub18CUB_300001_SM_10006detail6reduce28DeviceReduceSingleTileKernelINS2_10policy_hubIxjN4cuda3std3__44plusIxEEE10Policy1000EPxSC_iS9_xxNS7_10__identityEEEvT0_T1_T2_T3_T4_T6__param_4,
	.param .align 1 .b8 _ZN3cub18CUB_300001_SM_10006detail6reduce28DeviceReduceSingleTileKernelINS2_10policy_hubIxjN4cuda3std3__44plusIxEEE10Policy1000EPxSC_iS9_xxNS7_10__identityEEEvT0_T1_T2_T3_T4_T6__param_5[1]
)
.maxntid 512
.minnctapersm 1
{
	.reg .pred 	%p<58>;
	.reg .b32 	%r<238>;
	.reg .b64 	%rd<281>;
	// demoted variable
	.shared .align 8 .b8 _ZZN3cub18CUB_300001_SM_10006detail6reduce28DeviceReduceSingleTileKernelINS2_10policy_hubIxjN4cuda3std3__44plusIxEEE10Policy1000EPxSC_iS9_xxNS7_10__identityEEEvT0_T1_T2_T3_T4_T6_E12temp_storage[152];
	ld.param.u64 	%rd35, [_ZN3cub18CUB_300001_SM_10006detail6reduce28DeviceReduceSingleTileKernelINS2_10policy_hubIxjN4cuda3std3__44plusIxEEE10Policy1000EPxSC_iS9_xxNS7_10__identityEEEvT0_T1_T2_T3_T4_T6__param_0];
	ld.param.u64 	%rd37, [_ZN3cub18CUB_300001_SM_10006detail6reduce28DeviceReduceSingleTileKernelINS2_10policy_hubIxjN4cuda3std3__44plusIxEEE10Policy1000EPxSC_iS9_xxNS7_10__identityEEEvT0_T1_T2_T3_T4_T6__param_1];
	ld.param.u32 	%r34, [_ZN3cub18CUB_300001_SM_10006detail6reduce28DeviceReduceSingleTileKernelINS2_10policy_hubIxjN4cuda3std3__44plusIxEEE10Policy1000EPxSC_iS9_xxNS7_10__identityEEEvT0_T1_T2_T3_T4_T6__param_2];
	ld.param.u64 	%rd36, [_ZN3cub18CUB_300001_SM_10006detail6reduce28DeviceReduceSingleTileKernelINS2_10policy_hubIxjN4cuda3std3__44plusIxEEE10Policy1000EPxSC_iS9_xxNS7_10__identityEEEvT0_T1_T2_T3_T4_T6__param_4];
	cvta.to.global.u64 	%rd1, %rd37;
	setp.ne.s32 	%p1, %r34, 0;
	@%p1 bra 	$L__BB8_3;
	mov.u32 	%r224, %tid.x;
	setp.ne.s32 	%p57, %r224, 0;
	@%p57 bra 	$L__BB8_39;
	st.global.u64 	[%rd1], %rd36;
	bra.uni 	$L__BB8_39;
$L__BB8_3:
	setp.gt.s32 	%p2, %r34, 3583;
	@%p2 bra 	$L__BB8_21;
	mov.u32 	%r1, %tid.x;
	setp.ge.s32 	%p19, %r1, %r34;
	mov.b64 	%rd271, 0;
	mov.u32 	%r228, %r1;
	@%p19 bra 	$L__BB8_6;
	mul.wide.u32 	%rd146, %r1, 8;
	add.s64 	%rd145, %rd35, %rd146;
	// begin inline asm
	ld.global.nc.u64 %rd271, [%rd145];
	// end inline asm
	add.s32 	%r228, %r1, 512;
$L__BB8_6:
	setp.ge.s32 	%p20, %r228, %r34;
	@%p20 bra 	$L__BB8_12;
	not.b32 	%r100, %r228;
	add.s32 	%r4, %r34, %r100;
	and.b32  	%r101, %r4, 1536;
	setp.eq.s32 	%p21, %r101, 1536;
	@%p21 bra 	$L__BB8_10;
	mul.wide.u32 	%rd148, %r228, 8;
	add.s64 	%rd266, %rd35, %rd148;
	shr.u32 	%r102, %r4, 9;
	add.s32 	%r103, %r102, 1;
	and.b32  	%r104, %r103, 3;
	neg.s32 	%r226, %r104;
$L__BB8_9:
	.pragma "nounroll";
	// begin inline asm
	ld.global.nc.u64 %rd149, [%rd266];
	// end inline asm
	add.s64 	%rd271, %rd149, %rd271;
	add.s32 	%r228, %r228, 512;
	add.s64 	%rd266, %rd266, 4096;
	add.s32 	%r226, %r226, 1;
	setp.ne.s32 	%p22, %r226, 0;
	@%p22 bra 	$L__BB8_9;
$L__BB8_10:
	setp.lt.u32 	%p23, %r4, 1536;
	@%p23 bra 	$L__BB8_12;
$L__BB8_11:
	mul.wide.s32 	%rd159, %r228, 8;
	add.s64 	%rd152, %rd35, %rd159;
	// begin inline asm
	ld.global.nc.u64 %rd151, [%rd152];
	// end inline asm
	add.s64 	%rd160, %rd151, %rd271;
	add.s64 	%rd154, %rd152, 4096;
	// begin inline asm
	ld.global.nc.u64 %rd153, [%rd154];
	// end inline asm
	add.s64 	%rd161, %rd153, %rd160;
	add.s64 	%rd156, %rd152, 8192;
	// begin inline asm
	ld.global.nc.u64 %rd155, [%rd156];
	// end inline asm
	add.s64 	%rd162, %rd155, %rd161;
	add.s64 	%rd158, %rd152, 12288;
	// begin inline asm
	ld.global.nc.u64 %rd157, [%rd158];
	// end inline asm
	add.s64 	%rd271, %rd157, %rd162;
	add.s32 	%r228, %r228, 2048;
	setp.lt.s32 	%p24, %r228, %r34;
	@%p24 bra 	$L__BB8_11;
$L__BB8_12:
	setp.lt.s32 	%p25, %r34, 512;
	@%p25 bra 	$L__BB8_17;
	// begin inline asm
	mov.u32 %r168, %laneid;
	// end inline asm
	mov.b64 	{%r170, %r175}, %rd271;
	mov.b32 	%r176, 1;
	mov.b32 	%r217, 31;
	mov.b32 	%r218, -1;
	// begin inline asm
	shfl.sync.down.b32 %r169, %r170, %r176, %r217, %r218;
	// end inline asm
	// begin inline asm
	shfl.sync.down.b32 %r174, %r175, %r176, %r217, %r218;
	// end inline asm
	mov.b64 	%rd221, {%r169, %r174};
	setp.gt.s32 	%p49, %r168, 30;
	selp.b64 	%rd222, 0, %rd221, %p49;
	add.s64 	%rd223, %rd222, %rd271;
	mov.b64 	{%r180, %r185}, %rd223;
	mov.b32 	%r186, 2;
	// begin inline asm
	shfl.sync.down.b32 %r179, %r180, %r186, %r217, %r218;
	// end inline asm
	// begin inline asm
	shfl.sync.down.b32 %r184, %r185, %r186, %r217, %r218;
	// end inline asm
	mov.b64 	%rd224, {%r179, %r184};
	setp.gt.s32 	%p50, %r168, 29;
	selp.b64 	%rd225, 0, %rd224, %p50;
	add.s64 	%rd226, %rd225, %rd223;
	mov.b64 	{%r190, %r195}, %rd226;
	mov.b32 	%r196, 4;
	// begin inline asm
	shfl.sync.down.b32 %r189, %r190, %r196, %r217, %r218;
	// end inline asm
	// begin inline asm
	shfl.sync.down.b32 %r194, %r195, %r196, %r217, %r218;
	// end inline asm
	mov.b64 	%rd227, {%r189, %r194};
	setp.gt.s32 	%p51, %r168, 27;
	selp.b64 	%rd228, 0, %rd227, %p51;
	add.s64 	%rd229, %rd228, %rd226;
	mov.b64 	{%r200, %r205}, %rd229;
	mov.b32 	%r206, 8;
	// begin inline asm
	shfl.sync.down.b32 %r199, %r200, %r206, %r217, %r218;
	// end inline asm
	// begin inline asm
	shfl.sync.down.b32 %r204, %r205, %r206, %r217, %r218;
	// end inline asm
	mov.b64 	%rd230, {%r199, %r204};
	setp.gt.s32 	%p52, %r168, 23;
	selp.b64 	%rd231, 0, %rd230, %p52;
	add.s64 	%rd232, %rd231, %rd229;
	mov.b64 	{%r210, %r215}, %rd232;
	mov.b32 	%r216, 16;
	// begin inline asm
	shfl.sync.down.b32 %r209, %r210, %r216, %r217, %r218;
	// end inline asm
	// begin inline asm
	shfl.sync.down.b32 %r214, %r215, %r216, %r217, %r218;
	// end inline asm
	mov.b64 	%rd233, {%r209, %r214};
	setp.gt.s32 	%p53, %r168, 15;
	selp.b64 	%rd234, 0, %rd233, %p53;
	add.s64 	%rd280, %rd234, %rd232;
	setp.ne.s32 	%p54, %r168, 0;
	@%p54 bra 	$L__BB8_15;
	shr.u32 	%r219, %r1, 2;
	and.b32  	%r220, %r219, 248;
	mov.u32 	%r221, _ZZN3cub18CUB_300001_SM_10006detail6reduce28DeviceReduceSingleTileKernelINS2_10policy_hubIxjN4cuda3std3__44plusIxEEE10Policy1000EPxSC_iS9_xxNS7_10__identityEEEvT0_T1_T2_T3_T4_T6_E12temp_storage;
	add.s32 	%r222, %r221, %r220;
	st.shared.u64 	[%r222+16], %rd280;
$L__BB8_15:
	bar.sync 	0;
	setp.ne.s32 	%p55, %r1, 0;
	@%p55 bra 	$L__BB8_37;
	ld.shared.u64 	%rd235, [_ZZN3cub18CUB_300001_SM_10006detail6reduce28DeviceReduceSingleTileKernelINS2_10policy_hubIxjN4cuda3std3__44plusIxEEE10Policy1000EPxSC_iS9_xxNS7_10__identityEEEvT0_T1_T2_T3_T4_T6_E12temp_storage+24];
	add.s64 	%rd236, %rd235, %rd280;
	ld.shared.u64 	%rd237, [_ZZN3cub18CUB_300001_SM_10006detail6reduce28DeviceReduceSingleTileKernelINS2_10policy_hubIxjN4cuda3std3__44plusIxEEE10Policy1000EPxSC_iS9_xxNS7_10__identityEEEvT0_T1_T2_T3_T4_T6_E12temp_storage+32];
	add.s64 	%rd238, %rd236, %rd237;
	ld.shared.u64 	%rd239, [_ZZN3cub18CUB_300001_SM_10006detail6reduce28DeviceReduceSingleTileKernelINS2_10policy_hubIxjN4cuda3std3__44plusIxEEE10Policy1000EPxSC_iS9_xxNS7_10__identityEEEvT0_T1_T2_T3_T4_T6_E12temp_storage+40];
	add.s64 	%rd240, %rd238, %rd239;
	ld.shared.u64 	%rd241, [_ZZN3cub18CUB_300001_SM_10006detail6reduce28DeviceReduceSingleTileKernelINS2_10policy_hubIxjN4cuda3std3__44plusIxEEE10Policy1000EPxSC_iS9_xxNS7_10__identityEEEvT0_T1_T2_T3_T4_T6_E12temp_storage+48];
	add.s64 	%rd242, %rd240, %rd241;
	ld.shared.u64 	%rd243, [_ZZN3cub18CUB_300001_SM_10006detail6reduce28DeviceReduceSingleTileKernelINS2_10policy_hubIxjN4cuda3std3__44plusIxEEE10Policy1000EPxSC_iS9_xxNS7_10__identityEEEvT0_T1_T2_T3_T4_T6_E12temp_storage+56];
	add.s64 	%rd244, %rd242, %rd243;
	ld.shared.u64 	%rd245, [_ZZN3cub18CUB_300001_SM_10006detail6reduce28DeviceReduceSingleTileKernelINS2_10policy_hubIxjN4cuda3std3__44plusIxEEE10Policy1000EPxSC_iS9_xxNS7_10__identityEEEvT0_T1_T2_T3_T4_T6_E12temp_storage+64];
	add.s64 	%rd246, %rd244, %rd245;
	ld.shared.u64 	%rd247, [_ZZN3cub18CUB_300001_SM_10006detail6reduce28DeviceReduceSingleTileKernelINS2_10policy_hubIxjN4cuda3std3__44plusIxEEE10Policy1000EPxSC_iS9_xxNS7_10__identityEEEvT0_T1_T2_T3_T4_T6_E12temp_storage+72];
	add.s64 	%rd248, %rd246, %rd247;
	ld.shared.u64 	%rd249, [_ZZN3cub18CUB_300001_SM_10006detail6reduce28DeviceReduceSingleTileKernelINS2_10policy_hubIxjN4cuda3std3__44plusIxEEE10Policy1000EPxSC_iS9_xxNS7_10__identityEEEvT0_T1_T2_T3_T4_T6_E12temp_storage+80];
	add.s64 	%rd250, %rd248, %rd249;
	ld.shared.u64 	%rd251, [_ZZN3cub18CUB_300001_SM_10006detail6reduce28DeviceReduceSingleTileKernelINS2_10policy_hubIxjN4cuda3std3__44plusIxEEE10Policy1000EPxSC_iS9_xxNS7_10__identityEEEvT0_T1_T2_T3_T4_T6_E12temp_storage+88];
	add.s64 	%rd252, %rd250, %rd251;
	ld.shared.u64 	%rd253, [_ZZN3cub18CUB_300001_SM_10006detail6reduce28DeviceReduceSingleTileKernelINS2_10policy_hubIxjN4cuda3std3__44plusIxEEE10Policy1000EPxSC_iS9_xxNS7_10__identityEEEvT0_T1_T2_T3_T4_T6_E12temp_storage+96];
	add.s64 	%rd254, %rd252, %rd253;
	ld.shared.u64 	%rd255, [_ZZN3cub18CUB_300001_SM_10006detail6reduce28DeviceReduceSingleTileKernelINS2_10policy_hubIxjN4cuda3std3__44plusIxEEE10Policy1000EPxSC_iS9_xxNS7_10__identityEEEvT0_T1_T2_T3_T4_T6_E12temp_storage+104];
	add.s64 	%rd256, %rd254, %rd255;
	ld.shared.u64 	%rd257, [_ZZN3cub18CUB_300001_SM_10006detail6reduce28DeviceReduceSingleTileKernelINS2_10policy_hubIxjN4cuda3std3__44plusIxEEE10Policy1000EPxSC_iS9_xxNS7_10__identityEEEvT0_T1_T2_T3_T4_T6_E12temp_storage+112];
	add.s64 	%rd258, %rd256, %rd257;
	ld.shared.u64 	%rd259, [_ZZN3cub18CUB_300001_SM_10006detail6reduce28DeviceReduceSingleTileKernelINS2_10policy_hubIxjN4cuda3std3__44plusIxEEE10Policy1000EPxSC_iS9_xxNS7_10__identityEEEvT0_T1_T2_T3_T4_T6_E12temp_storage+120];
	add.s64 	%rd260, %rd258, %rd259;
	ld.shared.u64 	%rd261, [_ZZN3cub18CUB_300001_SM_10006detail6reduce28DeviceReduceSingleTileKernelINS2_10policy_hubIxjN4cuda3std3__44plusIxEEE10Policy1000EPxSC_iS9_xxNS7_10__identityEEEvT0_T1_T2_T3_T4_T6_E12temp_storage+128];
	add.s64 	%rd262, %rd260, %rd261;
	ld.shared.u64 	%rd263, [_ZZN3cub18CUB_300001_SM_10006detail6reduce28DeviceReduceSingleTileKernelINS2_10policy_hubIxjN4cuda3std3__44plusIxEEE10Policy1000EPxSC_iS9_xxNS7_10__identityEEEvT0_T1_T2_T3_T4_T6_E12temp_storage+136];
	add.s64 	%rd280, %rd262, %rd263;
	bra.uni 	$L__BB8_37;
$L__BB8_17:
	// begin inline asm
	mov.u32 %r105, %laneid;
	// end inline asm
	and.b32  	%r156, %r1, 992;
	add.s32 	%r157, %r156, 32;
	setp.gt.s32 	%p26, %r157, %r34;
	not.b32 	%r158, %r156;
	add.s32 	%r159, %r34, %r158;
	selp.b32 	%r154, %r159, 31, %p26;
	mov.b64 	{%r107, %r112}, %rd271;
	mov.b32 	%r113, 1;
	mov.b32 	%r155, -1;
	// begin inline asm
	shfl.sync.down.b32 %r106, %r107, %r113, %r154, %r155;
	// end inline asm
	// begin inline asm
	shfl.sync.down.b32 %r111, %r112, %r113, %r154, %r155;
	// end inline asm
	mov.b64 	%rd163, {%r106, %r111};
	setp.lt.s32 	%p27, %r105, %r154;
	selp.b64 	%rd164, %rd163, 0, %p27;
	add.s64 	%rd165, %rd164, %rd271;
	mov.b64 	{%r117, %r122}, %rd165;
	mov.b32 	%r123, 2;
	// begin inline asm
	shfl.sync.down.b32 %r116, %r117, %r123, %r154, %r155;
	// end inline asm
	// begin inline asm
	shfl.sync.down.b32 %r121, %r122, %r123, %r154, %r155;
	// end inline asm
	mov.b64 	%rd166, {%r116, %r121};
	add.s32 	%r160, %r105, 2;
	setp.gt.s32 	%p28, %r160, %r154;
	selp.b64 	%rd167, 0, %rd166, %p28;
	add.s64 	%rd168, %rd167, %rd165;
	mov.b64 	{%r127, %r132}, %rd168;
	mov.b32 	%r133, 4;
	// begin inline asm
	shfl.sync.down.b32 %r126, %r127, %r133, %r154, %r155;
	// end inline asm
	// begin inline asm
	shfl.sync.down.b32 %r131, %r132, %r133, %r154, %r155;
	// end inline asm
	mov.b64 	%rd169, {%r126, %r131};
	add.s32 	%r161, %r105, 4;
	setp.gt.s32 	%p29, %r161, %r154;
	selp.b64 	%rd170, 0, %rd169, %p29;
	add.s64 	%rd171, %rd170, %rd168;
	mov.b64 	{%r137, %r142}, %rd171;
	mov.b32 	%r143, 8;
	// begin inline asm
	shfl.sync.down.b32 %r136, %r137, %r143, %r154, %r155;
	// end inline asm
	// begin inline asm
	shfl.sync.down.b32 %r141, %r142, %r143, %r154, %r155;
	// end inline asm
	mov.b64 	%rd172, {%r136, %r141};
	add.s32 	%r162, %r105, 8;
	setp.gt.s32 	%p30, %r162, %r154;
	selp.b64 	%rd173, 0, %rd172, %p30;
	add.s64 	%rd174, %rd173, %rd171;
	mov.b64 	{%r147, %r152}, %rd174;
	mov.b32 	%r153, 16;
	// begin inline asm
	shfl.sync.down.b32 %r146, %r147, %r153, %r154, %r155;
	// end inline asm
	// begin inline asm
	shfl.sync.down.b32 %r151, %r152, %r153, %r154, %r155;
	// end inline asm
	mov.b64 	%rd175, {%r146, %r151};
	add.s32 	%r163, %r105, 16;
	setp.gt.s32 	%p31, %r163, %r154;
	selp.b64 	%rd176, 0, %rd175, %p31;
	add.s64 	%rd280, %rd176, %rd174;
	setp.ne.s32 	%p32, %r105, 0;
	@%p32 bra 	$L__BB8_19;
	shr.u32 	%r164, %r1, 2;
	and.b32  	%r165, %r164, 248;
	mov.u32 	%r166, _ZZN3cub18CUB_300001_SM_10006detail6reduce28DeviceReduceSingleTileKernelINS2_10policy_hubIxjN4cuda3std3__44plusIxEEE10Policy1000EPxSC_iS9_xxNS7_10__identityEEEvT0_T1_T2_T3_T4_T6_E12temp_storage;
	add.s32 	%r167, %r166, %r165;
	st.shared.u64 	[%r167+16], %rd280;
$L__BB8_19:
	bar.sync 	0;
	setp.ne.s32 	%p33, %r1, 0;
	@%p33 bra 	$L__BB8_37;
	setp.gt.s32 	%p34, %r34, 32;
	ld.shared.u64 	%rd177, [_ZZN3cub18CUB_300001_SM_10006detail6reduce28DeviceReduceSingleTileKernelINS2_10policy_hubIxjN4cuda3std3__44plusIxEEE10Policy1000EPxSC_iS9_xxNS7_10__identityEEEvT0_T1_T2_T3_T4_T6_E12temp_storage+24];
	selp.b64 	%rd178, %rd177, 0, %p34;
	add.s64 	%rd179, %rd178, %rd280;
	setp.gt.s32 	%p35, %r34, 64;
	ld.shared.u64 	%rd180, [_ZZN3cub18CUB_300001_SM_10006detail6reduce28DeviceReduceSingleTileKernelINS2_10policy_hubIxjN4cuda3std3__44plusIxEEE10Policy1000EPxSC_iS9_xxNS7_10__identityEEEvT0_T1_T2_T3_T4_T6_E12temp_storage+32];
	selp.b64 	%rd181, %rd180, 0, %p35;
	add.s64 	%rd182, %rd179, %rd181;
	setp.gt.s32 	%p36, %r34, 96;
	ld.shared.u64 	%rd183, [_ZZN3cub18CUB_300001_SM_10006detail6reduce28DeviceReduceSingleTileKernelINS2_10policy_hubIxjN4cuda3std3__44plusIxEEE10Policy1000EPxSC_iS9_xxNS7_10__identityEEEvT0_T1_T2_T3_T4_T6_E12temp_storage+40];
	selp.b64 	%rd184, %rd183, 0, %p36;
	add.s64 	%rd185, %rd182, %rd184;
	setp.gt.s32 	%p37, %r34, 128;
	ld.shared.u64 	%rd186, [_ZZN3cub18CUB_300001_SM_10006detail6reduce28DeviceReduceSingleTileKernelINS2_10policy_hubIxjN4cuda3std3__44plusIxEEE10Policy1000EPxSC_iS9_xxNS7_10__identityEEEvT0_T1_T2_T3_T4_T6_E12temp_storage+48];
	selp.b64 	%rd187, %rd186, 0, %p37;
	add.s64 	%rd188, %rd185, %rd187;
	setp.gt.s32 	%p38, %r34, 160;
	ld.shared.u64 	%rd189, [_ZZN3cub18CUB_300001_SM_10006detail6reduce28DeviceReduceSingleTileKernelINS2_10policy_hubIxjN4cuda3std3__44plusIxEEE10Policy1000EPxSC_iS9_xxNS7_10__identityEEEvT0_T1_T2_T3_T4_T6_E12temp_storage+56];
	selp.b64 	%rd190, %rd189, 0, %p38;
	add.s64 	%rd191, %rd188, %rd190;
	setp.gt.s32 	%p39, %r34, 192;
	ld.shared.u64 	%rd192, [_ZZN3cub18CUB_300001_SM_10006detail6reduce28DeviceReduceSingleTileKernelINS2_10policy_hubIxjN4cuda3std3__44plusIxEEE10Policy1000EPxSC_iS9_xxNS7_10__identityEEEvT0_T1_T2_T3_T4_T6_E12temp_storage+64];
	selp.b64 	%rd193, %rd192, 0, %p39;
	add.s64 	%rd194, %rd191, %rd193;
	setp.gt.s32 	%p40, %r34, 224;
	ld.shared.u64 	%rd195, [_ZZN3cub18CUB_300001_SM_10006detail6reduce28DeviceReduceSingleTileKernelINS2_10policy_hubIxjN4cuda3std3__44plusIxEEE10Policy1000EPxSC_iS9_xxNS7_10__identityEEEvT0_T1_T2_T3_T4_T6_E12temp_storage+72];
	selp.b64 	%rd196, %rd195, 0, %p40;
	add.s64 	%rd197, %rd194, %rd196;
	setp.gt.s32 	%p41, %r34, 256;
	ld.shared.u64 	%rd198, [_ZZN3cub18CUB_300001_SM_10006detail6reduce28DeviceReduceSingleTileKernelINS2_10policy_hubIxjN4cuda3std3__44plusIxEEE10Policy1000EPxSC_iS9_xxNS7_10__identityEEEvT0_T1_T2_T3_T4_T6_E12temp_storage+80];
	selp.b64 	%rd199, %rd198, 0, %p41;
	add.s64 	%rd200, %rd197, %rd199;
	setp.gt.s32 	%p42, %r34, 288;
	ld.shared.u64 	%rd201, [_ZZN3cub18CUB_300001_SM_10006detail6reduce28DeviceReduceSingleTileKernelINS2_10policy_hubIxjN4cuda3std3__44plusIxEEE10Policy1000EPxSC_iS9_xxNS7_10__identityEEEvT0_T1_T2_T3_T4_T6_E12temp_storage+88];
	selp.b64 	%rd202, %rd201, 0, %p42;
	add.s64 	%rd203, %rd200, %rd202;
	setp.gt.s32 	%p43, %r34, 320;
	ld.shared.u64 	%rd204, [_ZZN3cub18CUB_300001_SM_10006detail6reduce28DeviceReduceSingleTileKernelINS2_10policy_hubIxjN4cuda3std3__44plusIxEEE10Policy1000EPxSC_iS9_xxNS7_10__identityEEEvT0_T1_T2_T3_T4_T6_E12temp_storage+96];
	selp.b64 	%rd205, %rd204, 0, %p43;
	add.s64 	%rd206, %rd203, %rd205;
	setp.gt.s32 	%p44, %r34, 352;
	ld.shared.u64 	%rd207, [_ZZN3cub18CUB_300001_SM_10006detail6reduce28DeviceReduceSingleTileKernelINS2_10policy_hubIxjN4cuda3std3__44plusIxEEE10Policy1000EPxSC_iS9_xxNS7_10__identityEEEvT0_T1_T2_T3_T4_T6_E12temp_storage+104];
	selp.b64 	%rd208, %rd207, 0, %p44;
	add.s64 	%rd209, %rd206, %rd208;
	setp.gt.s32 	%p45, %r34, 384;
	ld.shared.u64 	%rd210, [_ZZN3cub18CUB_300001_SM_10006detail6reduce28DeviceReduceSingleTileKernelINS2_10policy_hubIxjN4cuda3std3__44plusIxEEE10Policy1000EPxSC_iS9_xxNS7_10__identityEEEvT0_T1_T2_T3_T4_T6_E12temp_storage+112];
	selp.b64 	%rd211, %rd210, 0, %p45;
	add.s64 	%rd212, %rd209, %rd211;
	setp.gt.s32 	%p46, %r34, 416;
	ld.shared.u64 	%rd213, [_ZZN3cub18CUB_300001_SM_10006detail6reduce28DeviceReduceSingleTileKernelINS2_10policy_hubIxjN4cuda3std3__44plusIxEEE10Policy1000EPxSC_iS9_xxNS7_10__identityEEEvT0_T1_T2_T3_T4_T6_E12temp_storage+120];
	selp.b64 	%rd214, %rd213, 0, %p46;
	add.s64 	%rd215, %rd212, %rd214;
	setp.gt.s32 	%p47, %r34, 448;
	ld.shared.u64 	%rd216, [_ZZN3cub18CUB_300001_SM_10006detail6reduce28DeviceReduceSingleTileKernelINS2_10policy_hubIxjN4cuda3std3__44plusIxEEE10Policy1000EPxSC_iS9_xxNS7_10__identityEEEvT0_T1_T2_T3_T4_T6_E12temp_storage+128];
	selp.b64 	%rd217, %rd216, 0, %p47;
	add.s64 	%rd218, %rd215, %rd217;
	setp.gt.s32 	%p48, %r34, 480;
	ld.shared.u64 	%rd219, [_ZZN3cub18CUB_300001_SM_10006detail6reduce28DeviceReduceSingleTileKernelINS2_10policy_hubIxjN4cuda3std3__44plusIxEEE10Policy1000EPxSC_iS9_xxNS7_10__identityEEEvT0_T1_T2_T3_T4_T6_E12temp_storage+136];
	selp.b64 	%rd220, %rd219, 0, %p48;
	add.s64 	%rd280, %rd218, %rd220;
	bra.uni 	$L__BB8_37;
$L__BB8_21:
	mov.u32 	%r13, %tid.x;
	mul.wide.u32 	%rd52, %r13, 8;
	add.s64 	%rd39, %rd35, %rd52;
	// begin inline asm
	ld.global.nc.u64 %rd38, [%rd39];
	// end inline asm
	add.s64 	%rd41, %rd39, 4096;
	// begin inline asm
	ld.global.nc.u64 %rd40, [%rd41];
	// end inline asm
	add.s64 	%rd43, %rd39, 8192;
	// begin inline asm
	ld.global.nc.u64 %rd42, [%rd43];
	// end inline asm
	add.s64 	%rd45, %rd39, 12288;
	// begin inline asm
	ld.global.nc.u64 %rd44, [%rd45];
	// end inline asm
	add.s64 	%rd47, %rd39, 16384;
	// begin inline asm
	ld.global.nc.u64 %rd46, [%rd47];
	// end inline asm
	add.s64 	%rd49, %rd39, 20480;
	// begin inline asm
	ld.global.nc.u64 %rd48, [%rd49];
	// end inline asm
	add.s64 	%rd51, %rd39, 24576;
	// begin inline asm
	ld.global.nc.u64 %rd50, [%rd51];
	// end inline asm
	add.s64 	%rd53, %rd40, %rd38;
	add.s64 	%rd54, %rd42, %rd53;
	add.s64 	%rd55, %rd44, %rd54;
	add.s64 	%rd56, %rd46, %rd55;
	add.s64 	%rd57, %rd48, %rd56;
	add.s64 	%rd279, %rd50, %rd57;
	setp.lt.u32 	%p3, %r34, 7168;
	mov.b32 	%r231, 3584;
	@%p3 bra 	$L__BB8_25;
	add.s32 	%r14, %r34, -3584;
	mov.b32 	%r231, 3584;
$L__BB8_23:
	add.s32 	%r37, %r231, %r13;
	mul.wide.u32 	%rd72, %r37, 8;
	add.s64 	%rd59, %rd35, %rd72;
	// begin inline asm
	ld.global.nc.u64 %rd58, [%rd59];
	// end inline asm
	add.s64 	%rd61, %rd59, 4096;
	// begin inline asm
	ld.global.nc.u64 %rd60, [%rd61];
	// end inline asm
	add.s64 	%rd63, %rd59, 8192;
	// begin inline asm
	ld.global.nc.u64 %rd62, [%rd63];
	// end inline asm
	add.s64 	%rd65, %rd59, 12288;
	// begin inline asm
	ld.global.nc.u64 %rd64, [%rd65];
	// end inline asm
	add.s64 	%rd67, %rd59, 16384;
	// begin inline asm
	ld.global.nc.u64 %rd66, [%rd67];
	// end inline asm
	add.s64 	%rd69, %rd59, 20480;
	// begin inline asm
	ld.global.nc.u64 %rd68, [%rd69];
	// end inline asm
	add.s64 	%rd71, %rd59, 24576;
	// begin inline asm
	ld.global.nc.u64 %rd70, [%rd71];
	// end inline asm
	add.s64 	%rd73, %rd58, %rd279;
	add.s64 	%rd74, %rd60, %rd73;
	add.s64 	%rd75, %rd62, %rd74;
	add.s64 	%rd76, %rd64, %rd75;
	add.s64 	%rd77, %rd66, %rd76;
	add.s64 	%rd78, %rd68, %rd77;
	add.s64 	%rd279, %rd70, %rd78;
	sub.s32 	%r38, %r34, %r231;
	setp.lt.s32 	%p4, %r38, 3584;
	@%p4 bra 	$L__BB8_33;
	add.s32 	%r231, %r231, 3584;
	setp.le.s32 	%p5, %r231, %r14;
	@%p5 bra 	$L__BB8_23;
$L__BB8_25:
	setp.le.s32 	%p6, %r34, %r231;
	@%p6 bra 	$L__BB8_33;
	sub.s32 	%r18, %r34, %r231;
	setp.ge.s32 	%p7, %r13, %r18;
	@%p7 bra 	$L__BB8_33;
	not.b32 	%r39, %r13;
	add.s32 	%r40, %r34, %r39;
	sub.s32 	%r19, %r40, %r231;
	and.b32  	%r41, %r19, 1536;
	setp.eq.s32 	%p8, %r41, 1536;
	mov.u32 	%r235, %r13;
	@%p8 bra 	$L__BB8_30;
	add.s32 	%r233, %r13, %r231;
	shr.u32 	%r42, %r19, 9;
	add.s32 	%r43, %r42, 1;
	and.b32  	%r44, %r43, 3;
	neg.s32 	%r232, %r44;
	mov.u32 	%r235, %r13;
$L__BB8_29:
	.pragma "nounroll";
	mul.wide.u32 	%rd82, %r233, 8;
	add.s64 	%rd81, %rd35, %rd82;
	// begin inline asm
	ld.global.nc.u64 %rd80, [%rd81];
	// end inline asm
	add.s64 	%rd279, %rd80, %rd279;
	add.s32 	%r235, %r235, 512;
	add.s32 	%r233, %r233, 512;
	add.s32 	%r232, %r232, 1;
	setp.ne.s32 	%p9, %r232, 0;
	@%p9 bra 	$L__BB8_29;
$L__BB8_30:
	setp.lt.u32 	%p10, %r19, 1536;
	@%p10 bra 	$L__BB8_33;
	cvt.u64.u32 	%rd83, %r235;
	cvt.u64.u32 	%rd84, %r231;
	add.s64 	%rd85, %rd83, %rd84;
	shl.b64 	%rd86, %rd85, 3;
	add.s64 	%rd87, %rd86, %rd35;
	add.s64 	%rd277, %rd87, 8192;
	add.s32 	%r236, %r235, %r231;
$L__BB8_32:
	mul.wide.u32 	%rd96, %r236, 8;
	add.s64 	%rd89, %rd35, %rd96;
	// begin inline asm
	ld.global.nc.u64 %rd88, [%rd89];
	// end inline asm
	add.s64 	%rd97, %rd88, %rd279;
	add.s64 	%rd91, %rd277, -4096;
	// begin inline asm
	ld.global.nc.u64 %rd90, [%rd91];
	// end inline asm
	add.s64 	%rd98, %rd90, %rd97;
	// begin inline asm
	ld.global.nc.u64 %rd92, [%rd277];
	// end inline asm
	add.s64 	%rd99, %rd92, %rd98;
	add.s64 	%rd95, %rd277, 4096;
	// begin inline asm
	ld.global.nc.u64 %rd94, [%rd95];
	// end inline asm
	add.s64 	%rd279, %rd94, %rd99;
	add.s32 	%r235, %r235, 2048;
	add.s64 	%rd277, %rd277, 16384;
	add.s32 	%r236, %r236, 2048;
	setp.lt.s32 	%p11, %r235, %r18;
	@%p11 bra 	$L__BB8_32;
$L__BB8_33:
	// begin inline asm
	mov.u32 %r45, %laneid;
	// end inline asm
	mov.b64 	{%r47, %r52}, %rd279;
	mov.b32 	%r53, 1;
	mov.b32 	%r94, 31;
	mov.b32 	%r95, -1;
	// begin inline asm
	shfl.sync.down.b32 %r46, %r47, %r53, %r94, %r95;
	// end inline asm
	// begin inline asm
	shfl.sync.down.b32 %r51, %r52, %r53, %r94, %r95;
	// end inline asm
	mov.b64 	%rd100, {%r46, %r51};
	setp.gt.s32 	%p12, %r45, 30;
	selp.b64 	%rd101, 0, %rd100, %p12;
	add.s64 	%rd102, %rd101, %rd279;
	mov.b64 	{%r57, %r62}, %rd102;
	mov.b32 	%r63, 2;
	// begin inline asm
	shfl.sync.down.b32 %r56, %r57, %r63, %r94, %r95;
	// end inline asm
	// begin inline asm
	shfl.sync.down.b32 %r61, %r62, %r63, %r94, %r95;
	// end inline asm
	mov.b64 	%rd103, {%r56, %r61};
	setp.gt.s32 	%p13, %r45, 29;
	selp.b64 	%rd104, 0, %rd103, %p13;
	add.s64 	%rd105, %rd104, %rd102;
	mov.b64 	{%r67, %r72}, %rd105;
	mov.b32 	%r73, 4;
	// begin inline asm
	shfl.sync.down.b32 %r66, %r67, %r73, %r94, %r95;
	// end inline asm
	// begin inline asm
	shfl.sync.down.b32 %r71, %r72, %r73, %r94, %r95;
	// end inline asm
	mov.b64 	%rd106, {%r66, %r71};
	setp.gt.s32 	%p14, %r45, 27;
	selp.b64 	%rd107, 0, %rd106, %p14;
	add.s64 	%rd108, %rd107, %rd105;
	mov.b64 	{%r77, %r82}, %rd108;
	mov.b32 	%r83, 8;
	// begin inline asm
	shfl.sync.down.b32 %r76, %r77, %r83, %r94, %r95;
	// end inline asm
	// begin inline asm
	shfl.sync.down.b32 %r81, %r82, %r83, %r94, %r95;
	// end inline asm
	mov.b64 	%rd109, {%r76, %r81};
	setp.gt.s32 	%p15, %r45, 23;
	selp.b64 	%rd110, 0, %rd109, %p15;
	add.s64 	%rd111, %rd110, %rd108;
	mov.b64 	{%r87, %r92}, %rd111;
	mov.b32 	%r93, 16;
	// begin inline asm
	shfl.sync.down.b32 %r86, %r87, %r93, %r94, %r95;
	// end inline asm
	// begin inline asm
	shfl.sync.down.b32 %r91, %r92, %r93, %r94, %r95;
	// end inline asm
	mov.b64 	%rd112, {%r86, %r91};
	setp.gt.s32 	%p16, %r45, 15;
	selp.b64 	%rd113, 0, %rd112, %p16;
	add.s64 	%rd280, %rd113, %rd111;
	setp.ne.s32 	%p17, %r45, 0;
	@%p17 bra 	$L__BB8_35;
	shr.u32 	%r96, %r13, 2;
	and.b32  	%r97, %r96, 248;
	mov.u32 	%r98, _ZZN3cub18CUB_300001_SM_10006detail6reduce28DeviceReduceSingleTileKernelINS2_10policy_hubIxjN4cuda3std3__44plusIxEEE10Policy1000EPxSC_iS9_xxNS7_10__identityEEEvT0_T1_T2_T3_T4_T6_E12temp_storage;
	add.s32 	%r99, %r98, %r97;
	st.shared.u64 	[%r99+16], %rd280;
$L__BB8_35:
	bar.sync 	0;
	setp.ne.s32 	%p18, %r13, 0;
	@%p18 bra 	$L__BB8_37;
	ld.shared.u64 	%rd114, [_ZZN3cub18CUB_300001_SM_10006detail6reduce28DeviceReduceSingleTileKernelINS2_10policy_hubIxjN4cuda3std3__44plusIxEEE10Policy1000EPxSC_iS9_xxNS7_10__identityEEEvT0_T1_T2_T3_T4_T6_E12temp_storage+24];
	add.s64 	%rd115, %rd114, %rd280;
	ld.shared.u64 	%rd116, [_ZZN3cub18CUB_300001_SM_10006detail6reduce28DeviceReduceSingleTileKernelINS2_10policy_hubIxjN4cuda3std3__44plusIxEEE10Policy1000EPxSC_iS9_xxNS7_10__identityEEEvT0_T1_T2_T3_T4_T6_E12temp_storage+32];
	add.s64 	%rd117, %rd115, %rd116;
	ld.shared.u64 	%rd118, [_ZZN3cub18CUB_300001_SM_10006detail6reduce28DeviceReduceSingleTileKernelINS2_10policy_hubIxjN4cuda3std3__44plusIxEEE10Policy1000EPxSC_iS9_xxNS7_10__identityEEEvT0_T1_T2_T3_T4_T6_E12temp_storage+40];
	add.s64 	%rd119, %rd117, %rd118;
	ld.shared.u64 	%rd120, [_ZZN3cub18CUB_300001_SM_10006detail6reduce28DeviceReduceSingleTileKernelINS2_10policy_hubIxjN4cuda3std3__44plusIxEEE10Policy1000EPxSC_iS9_xxNS7_10__identityEEEvT0_T1_T2_T3_T4_T6_E12temp_storage+48];
	add.s64 	%rd121, %rd119, %rd120;
	ld.shared.u64 	%rd122, [_ZZN3cub18CUB_300001_SM_10006detail6reduce28DeviceReduceSingleTileKernelINS2_10policy_hubIxjN4cuda3std3__44plusIxEEE10Policy1000EPxSC_iS9_xxNS7_10__identityEEEvT0_T1_T2_T3_T4_T6_E12temp_storage+56];
	add.s64 	%rd123, %rd121, %rd122;
	ld.shared.u64 	%rd124, [_ZZN3cub18CUB_300001_SM_10006detail6reduce28DeviceReduceSingleTileKernelINS2_10policy_hubIxjN4cuda3std3__44plusIxEEE10Policy1000EPxSC_iS9_xxNS7_10__identityEEEvT0_T1_T2_T3_T4_T6_E12temp_storage+64];
	add.s64 	%rd125, %rd123, %rd124;
	ld.shared.u64 	%rd126, [_ZZN3cub18CUB_300001_SM_10006detail6reduce28DeviceReduceSingleTileKernelINS2_10policy_hubIxjN4cuda3std3__44plusIxEEE10Policy1000EPxSC_iS9_xxNS7_10__identityEEEvT0_T1_T2_T3_T4_T6_E12temp_storage+72];
	add.s64 	%rd127, %rd125, %rd126;
	ld.shared.u64 	%rd128, [_ZZN3cub18CUB_300001_SM_10006detail6reduce28DeviceReduceSingleTileKernelINS2_10policy_hubIxjN4cuda3std3__44plusIxEEE10Policy1000EPxSC_iS9_xxNS7_10__identityEEEvT0_T1_T2_T3_T4_T6_E12temp_storage+80];
	add.s64 	%rd129, %rd127, %rd128;
	ld.shared.u64 	%rd130, [_ZZN3cub18CUB_300001_SM_10006detail6reduce28DeviceReduceSingleTileKernelINS2_10policy_hubIxjN4cuda3std3__44plusIxEEE10Policy1000EPxSC_iS9_xxNS7_10__identityEEEvT0_T1_T2_T3_T4_T6_E12temp_storage+88];
	add.s64 	%rd131, %rd129, %rd130;
	ld.shared.u64 	%rd132, [_ZZN3cub18CUB_300001_SM_10006detail6reduce28DeviceReduceSingleTileKernelINS2_10policy_hubIxjN4cuda3std3__44plusIxEEE10Policy1000EPxSC_iS9_xxNS7_10__identityEEEvT0_T1_T2_T3_T4_T6_E12temp_storage+96];
	add.s64 	%rd133, %rd131, %rd132;
	ld.shared.u64 	%rd134, [_ZZN3cub18CUB_300001_SM_10006detail6reduce28DeviceReduceSingleTileKernelINS2_10policy_hubIxjN4cuda3std3__44plusIxEEE10Policy1000EPxSC_iS9_xxNS7_10__identityEEEvT0_T1_T2_T3_T4_T6_E12temp_storage+104];
	add.s64 	%rd135, %rd133, %rd134;
	ld.shared.u64 	%rd136, [_ZZN3cub18CUB_300001_SM_10006detail6reduce28DeviceReduceSingleTileKernelINS2_10policy_hubIxjN4cuda3std3__44plusIxEEE10Policy1000EPxSC_iS9_xxNS7_10__identityEEEvT0_T1_T2_T3_T4_T6_E12temp_storage+112];
	add.s64 	%rd137, %rd135, %rd136;
	ld.shared.u64 	%rd138, [_ZZN3cub18CUB_300001_SM_10006detail6reduce28DeviceReduceSingleTileKernelINS2_10policy_hubIxjN4cuda3std3__44plusIxEEE10Policy1000EPxSC_iS9_xxNS7_10__identityEEEvT0_T1_T2_T3_T4_T6_E12temp_storage+120];
	add.s64 	%rd139, %rd137, %rd138;
	ld.shared.u64 	%rd140, [_ZZN3cub18CUB_300001_SM_10006detail6reduce28DeviceReduceSingleTileKernelINS2_10policy_hubIxjN4cuda3std3__44plusIxEEE10Policy1000EPxSC_iS9_xxNS7_10__identityEEEvT0_T1_T2_T3_T4_T6_E12temp_storage+128];
	add.s64 	%rd141, %rd139, %rd140;
	ld.shared.u64 	%rd142, [_ZZN3cub18CUB_300001_SM_10006detail6reduce28DeviceReduceSingleTileKernelINS2_10policy_hubIxjN4cuda3std3__44plusIxEEE10Policy1000EPxSC_iS9_xxNS7_10__identityEEEvT0_T1_T2_T3_T4_T6_E12temp_storage+136];
	add.s64 	%rd280, %rd141, %rd142;
$L__BB8_37:
	mov.u32 	%r223, %tid.x;
	setp.ne.s32 	%p56, %r223, 0;
	@%p56 bra 	$L__BB8_39;
	add.s64 	%rd264, %rd280, %rd36;
	st.global.u64 	[%rd1], %rd264;
$L__BB8_39:
	ret;

}
	// .globl	_ZN3cub18CUB_300001_SM_10006detail6reduce28DeviceReduceSingleTileKernelINS2_10policy_hubIxyN4cuda3std3__44plusIxEEE10Policy1000EN6thrust24THRUST_300001_SM_1000_NS6detail15normal_iteratorINSD_10device_ptrIxEEEEPxyS9_xxNS7_10__identityEEEvT0_T1_T2_T3_T4_T6_
.visible .entry _ZN3cub18CUB_300001_SM_10006detail6reduce28DeviceReduceSingleTileKernelINS2_10policy_hubIxyN4cuda3std3__44plusIxEEE10Policy1000EN6thrust24THRUST_300001_SM_1000_NS6detail15normal_iteratorINSD_10device_ptrIxEEEEPxyS9_xxNS7_10__identityEEEvT0_T1_T2_T3_T4_T6_(
	.param .align 8 .b8 _ZN3cub18CUB_300001_SM_10006detail6reduce28DeviceReduceSingleTileKernelINS2_10policy_hubIxyN4cuda3std3__44plusIxEEE10Policy1000EN6thrust24THRUST_300001_SM_1000_NS6detail15normal_iteratorINSD_10device_ptrIxEEEEPxyS9_xxNS7_10__identityEEEvT0_T1_T2_T3_T4_T6__param_0[8],
	.param .u64 .ptr .align 1 _ZN3cub18CUB_300001_SM_10006detail6reduce28DeviceReduceSingleTileKernelINS2_10policy_hubIxyN4cuda3std3__44plusIxEEE10Policy1000EN6thrust24THRUST_300001_SM_1000_NS6detail15normal_iteratorINSD_10device_ptrIxEEEEPxyS9_xxNS7_10__identityEEEvT0_T1_T2_T3_T4_T6__param_1,
	.param .u64 _ZN3cub18CUB_300001_SM_10006detail6reduce28DeviceReduceSingleTileKernelINS2_10policy_hubIxyN4cuda3std3__44plusIxEEE10Policy1000EN6thrust24THRUST_300001_SM_1000_NS6detail15normal_iteratorINSD_10device_ptrIxEEEEPxyS9_xxNS7_10__identityEEEvT0_T1_T2_T3_T4_T6__param_2,
	.param .align 1 .b8 _ZN3cub18CUB_300001_SM_10006detail6reduce28DeviceReduceSingleTileKernelINS2_10policy_hubIxyN4cuda3std3__44plusIxEEE10Policy1000EN6thrust24THRUST_300001_SM_1000_NS6detail15normal_iteratorINSD_10device_ptrIxEEEEPxyS9_xxNS7_10__identityEEEvT0_T1_T2_T3_T4_T6__param_3[1],
	.param .u64 _ZN3cub18CUB_300001_SM_10006detail6reduce28DeviceReduceSingleTileKernelINS2_10policy_hubIxyN4cuda3std3__44plusIxEEE10Policy1000EN6thrust24THRUST_300001_SM_1000_NS6detail15normal_iteratorINSD_10device_ptrIxEEEEPxyS9_xxNS7_10__identityEEEvT0_T1_T2_T3_T4_T6__param_4,
	.param .align 1 .b8 _ZN3cub18CUB_300001_SM_10006detail6reduce28DeviceReduceSingleTileKernelINS2_10policy_hubIxyN4cuda3std3__44plusIxEEE10Policy1000EN6thrust24THRUST_300001_SM_1000_NS6detail15normal_iteratorINSD_10device_ptrIxEEEEPxyS9_xxNS7_10__identityEEEvT0_T1_T2_T3_T4_T6__param_5[1]
)
.maxntid 512
.minnctapersm 1
{
	.reg .pred 	%p<67>;
	.reg .b32 	%r<246>;
	.reg .b64 	%rd<403>;
	// demoted variable
	.shared .align 8 .b8 _ZZN3cub18CUB_300001_SM_10006detail6reduce28DeviceReduceSingleTileKernelINS2_10policy_hubIxyN4cuda3std3__44plusIxEEE10Policy1000EN6thrust24THRUST_300001_SM_1000_NS6detail15normal_iteratorINSD_10device_ptrIxEEEEPxyS9_xxNS7_10__identityEEEvT0_T1_T2_T3_T4_T6_E12temp_storage[152];
	ld.param.u64 	%rd57, [_ZN3cub18CUB_300001_SM_10006detail6reduce28DeviceReduceSingleTileKernelINS2_10policy_hubIxyN4cuda3std3__44plusIxEEE10Policy1000EN6thrust24THRUST_300001_SM_1000_NS6detail15normal_iteratorINSD_10device_ptrIxEEEEPxyS9_xxNS7_10__identityEEEvT0_T1_T2_T3_T4_T6__param_0];
	ld.param.u64 	%rd60, [_ZN3cub18CUB_300001_SM_10006detail6reduce28DeviceReduceSingleTileKernelINS2_10policy_hubIxyN4cuda3std3__44plusIxEEE10Policy1000EN6thrust24THRUST_300001_SM_1000_NS6detail15normal_iteratorINSD_10device_ptrIxEEEEPxyS9_xxNS7_10__identityEEEvT0_T1_T2_T3_T4_T6__param_1];
	ld.param.u64 	%rd58, [_ZN3cub18CUB_300001_SM_10006detail6reduce28DeviceReduceSingleTileKernelINS2_10policy_hubIxyN4cuda3std3__44plusIxEEE10Policy1000EN6thrust24THRUST_300001_SM_1000_NS6detail15normal_iteratorINSD_10device_ptrIxEEEEPxyS9_xxNS7_10__identityEEEvT0_T1_T2_T3_T4_T6__param_2];
	ld.param.u64 	%rd59, [_ZN3cub18CUB_300001_SM_10006detail6reduce28DeviceReduceSingleTileKernelINS2_10policy_hubIxyN4cuda3std3__44plusIxEEE10Policy1000EN6thrust24THRUST_300001_SM_1000_NS6detail15normal_iteratorINSD_10device_ptrIxEEEEPxyS9_xxNS7_10__identityEEEvT0_T1_T2_T3_T4_T6__param_4];
	cvta.to.global.u64 	%rd1, %rd60;
	setp.ne.s64 	%p1, %rd58, 0;
	@%p1 bra 	$L__BB9_3;
	mov.u32 	%r231, %tid.x;
	setp.ne.s32 	%p66, %r231, 0;
	@%p66 bra 	$L__BB9_51;
	st.global.u64 	[%rd1], %rd59;
	bra.uni 	$L__BB9_51;
$L__BB9_3:
	cvta.to.global.u64 	%rd2, %rd57;
	setp.gt.u64 	%p2, %rd58, 3583;
	@%p2 bra 	$L__BB9_28;
	cvt.u32.u64 	%r1, %rd58;
	mov.u32 	%r2, %tid.x;
	setp.ge.u32 	%p24, %r2, %r1;
	mov.b64 	%rd386, 0;
	mov.u32 	%r235, %r2;
	@%p24 bra 	$L__BB9_6;
	mul.wide.u32 	%rd207, %r2, 8;
	add.s64 	%rd208, %rd2, %rd207;
	ld.global.u64 	%rd386, [%rd208];
	add.s32 	%r235, %r2, 512;
$L__BB9_6:
	setp.ge.u32 	%p25, %r235, %r1;
	@%p25 bra 	$L__BB9_19;
	not.b32 	%r108, %r235;
	add.s32 	%r109, %r108, %r1;
	shr.u32 	%r110, %r109, 9;
	add.s32 	%r5, %r110, 1;
	and.b32  	%r6, %r5, 15;
	setp.lt.u32 	%p26, %r109, 7680;
	@%p26 bra 	$L__BB9_10;
	and.b32  	%r111, %r5, 16777200;
	neg.s32 	%r233, %r111;
	mul.wide.u32 	%rd210, %r235, 8;
	add.s64 	%rd211, %rd210, %rd2;
	add.s64 	%rd377, %rd211, 32768;
$L__BB9_9:
	.pragma "nounroll";
	ld.global.u64 	%rd212, [%rd377+-32768];
	add.s64 	%rd213, %rd212, %rd386;
	ld.global.u64 	%rd214, [%rd377+-28672];
	add.s64 	%rd215, %rd214, %rd213;
	ld.global.u64 	%rd216, [%rd377+-24576];
	add.s64 	%rd217, %rd216, %rd215;
	ld.global.u64 	%rd218, [%rd377+-20480];
	add.s64 	%rd219, %rd218, %rd217;
	ld.global.u64 	%rd220, [%rd377+-16384];
	add.s64 	%rd221, %rd220, %rd219;
	ld.global.u64 	%rd222, [%rd377+-12288];
	add.s64 	%rd223, %rd222, %rd221;
	ld.global.u64 	%rd224, [%rd377+-8192];
	add.s64 	%rd225, %rd224, %rd223;
	ld.global.u64 	%rd226, [%rd377+-4096];
	add.s64 	%rd227, %rd226, %rd225;
	ld.global.u64 	%rd228, [%rd377];
	add.s64 	%rd229, %rd228, %rd227;
	ld.global.u64 	%rd230, [%rd377+4096];
	add.s64 	%rd231, %rd230, %rd229;
	ld.global.u64 	%rd232, [%rd377+8192];
	add.s64 	%rd233, %rd232, %rd231;
	ld.global.u64 	%rd234, [%rd377+12288];
	add.s64 	%rd235, %rd234, %rd233;
	ld.global.u64 	%rd236, [%rd377+16384];
	add.s64 	%rd237, %rd236, %rd235;
	ld.global.u64 	%rd238, [%rd377+20480];
	add.s64 	%rd239, %rd238, %rd237;
	ld.global.u64 	%rd240, [%rd377+24576];
	add.s64 	%rd241, %rd240, %rd239;
	ld.global.u64 	%rd242, [%rd377+28672];
	add.s64 	%rd386, %rd242, %rd241;
	add.s32 	%r235, %r235, 8192;
	add.s32 	%r233, %r233, 16;
	add.s64 	%rd377, %rd377, 65536;
	setp.ne.s32 	%p27, %r233, 0;
	@%p27 bra 	$L__BB9_9;
$L__BB9_10:
	setp.eq.s32 	%p28, %r6, 0;
	@%p28 bra 	$L__BB9_19;
	and.b32  	%r13, %r5, 7;
	setp.lt.u32 	%p29, %r6, 8;
	@%p29 bra 	$L__BB9_13;
	mul.wide.s32 	%rd244, %r235, 8;
	add.s64 	%rd245, %rd2, %rd244;
	ld.global.u64 	%rd246, [%rd245];
	add.s64 	%rd247, %rd246, %rd386;
	ld.global.u64 	%rd248, [%rd245+4096];
	add.s64 	%rd249, %rd248, %rd247;
	ld.global.u64 	%rd250, [%rd245+8192];
	add.s64 	%rd251, %rd250, %rd249;
	ld.global.u64 	%rd252, [%rd245+12288];
	add.s64 	%rd253, %rd252, %rd251;
	ld.global.u64 	%rd254, [%rd245+16384];
	add.s64 	%rd255, %rd254, %rd253;
	ld.global.u64 	%rd256, [%rd245+20480];
	add.s64 	%rd257, %rd256, %rd255;
	ld.global.u64 	%rd258, [%rd245+24576];
	add.s64 	%rd259, %rd258, %rd257;
	ld.global.u64 	%rd260, [%rd245+28672];
	add.s64 	%rd386, %rd260, %rd259;
	add.s32 	%r235, %r235, 4096;
$L__BB9_13:
	setp.eq.s32 	%p30, %r13, 0;
	@%p30 bra 	$L__BB9_19;
	and.b32  	%r16, %r5, 3;
	setp.lt.u32 	%p31, %r13, 4;
	@%p31 bra 	$L__BB9_16;
	mul.wide.s32 	%rd262, %r235, 8;
	add.s64 	%rd263, %rd2, %rd262;
	ld.global.u64 	%rd264, [%rd263];
	add.s64 	%rd265, %rd264, %rd386;
	ld.global.u64 	%rd266, [%rd263+4096];
	add.s64 	%rd267, %rd266, %rd265;
	ld.global.u64 	%rd268, [%rd263+8192];
	add.s64 	%rd269, %rd268, %rd267;
	ld.global.u64 	%rd270, [%rd263+12288];
	add.s64 	%rd386, %rd270, %rd269;
	add.s32 	%r235, %r235, 2048;
$L__BB9_16:
	setp.eq.s32 	%p32, %r16, 0;
	@%p32 bra 	$L__BB9_19;
	neg.s32 	%r238, %r16;
$L__BB9_18:
	.pragma "nounroll";
	mul.wide.s32 	%rd271, %r235, 8;
	add.s64 	%rd272, %rd2, %rd271;
	ld.global.u64 	%rd273, [%rd272];
	add.s64 	%rd386, %rd273, %rd386;
	add.s32 	%r235, %r235, 512;
	add.s32 	%r238, %r238, 1;
	setp.ne.s32 	%p33, %r238, 0;
	@%p33 bra 	$L__BB9_18;
$L__BB9_19:
	setp.lt.u64 	%p34, %rd58, 512;
	@%p34 bra 	$L__BB9_24;
	// begin inline asm
	mov.u32 %r175, %laneid;
	// end inline asm
	mov.b64 	{%r177, %r182}, %rd386;
	mov.b32 	%r183, 1;
	mov.b32 	%r224, 31;
	mov.b32 	%r225, -1;
	// begin inline asm
	shfl.sync.down.b32 %r176, %r177, %r183, %r224, %r225;
	// end inline asm
	// begin inline asm
	shfl.sync.down.b32 %r181, %r182, %r183, %r224, %r225;
	// end inline asm
	mov.b64 	%rd332, {%r176, %r181};
	setp.gt.s32 	%p58, %r175, 30;
	selp.b64 	%rd333, 0, %rd332, %p58;
	add.s64 	%rd334, %rd333, %rd386;
	mov.b64 	{%r187, %r192}, %rd334;
	mov.b32 	%r193, 2;
	// begin inline asm
	shfl.sync.down.b32 %r186, %r187, %r193, %r224, %r225;
	// end inline asm
	// begin inline asm
	shfl.sync.down.b32 %r191, %r192, %r193, %r224, %r225;
	// end inline asm
	mov.b64 	%rd335, {%r186, %r191};
	setp.gt.s32 	%p59, %r175, 29;
	selp.b64 	%rd336, 0, %rd335, %p59;
	add.s64 	%rd337, %rd336, %rd334;
	mov.b64 	{%r197, %r202}, %rd337;
	mov.b32 	%r203, 4;
	// begin inline asm
	shfl.sync.down.b32 %r196, %r197, %r203, %r224, %r225;
	// end inline asm
	// begin inline asm
	shfl.sync.down.b32 %r201, %r202, %r203, %r224, %r225;
	// end inline asm
	mov.b64 	%rd338, {%r196, %r201};
	setp.gt.s32 	%p60, %r175, 27;
	selp.b64 	%rd339, 0, %rd338, %p60;
	add.s64 	%rd340, %rd339, %rd337;
	mov.b64 	{%r207, %r212}, %rd340;
	mov.b32 	%r213, 8;
	// begin inline asm
	shfl.sync.down.b32 %r206, %r207, %r213, %r224, %r225;
	// end inline asm
	// begin inline asm
	shfl.sync.down.b32 %r211, %r212, %r213, %r224, %r225;
	// end inline asm
	mov.b64 	%rd341, {%r206, %r211};
	setp.gt.s32 	%p61, %r175, 23;
	selp.b64 	%rd342, 0, %rd341, %p61;
	add.s64 	%rd343, %rd342, %rd340;
	mov.b64 	{%r217, %r222}, %rd343;
	mov.b32 	%r223, 16;
	// begin inline asm
	shfl.sync.down.b32 %r216, %r217, %r223, %r224, %r225;
	// end inline asm
	// begin inline asm
	shfl.sync.down.b32 %r221, %r222, %r223, %r224, %r225;
	// end inline asm
	mov.b64 	%rd344, {%r216, %r221};
	setp.gt.s32 	%p62, %r175, 15;
	selp.b64 	%rd345, 0, %rd344, %p62;
	add.s64 	%rd402, %rd345, %rd343;
	setp.ne.s32 	%p63, %r175, 0;
	@%p63 bra 	$L__BB9_22;
	shr.u32 	%r226, %r2, 2;
	and.b32  	%r227, %r226, 248;
	mov.u32 	%r228, _ZZN3cub18CUB_300001_SM_10006detail6reduce28DeviceReduceSingleTileKernelINS2_10policy_hubIxyN4cuda3std3__44plusIxEEE10Policy1000EN6thrust24THRUST_300001_SM_1000_NS6detail15normal_iteratorINSD_10device_ptrIxEEEEPxyS9_xxNS7_10__identityEEEvT0_T1_T2_T3_T4_T6_E12temp_storage;
	add.s32 	%r229, %r228, %r227;
	st.shared.u64 	[%r229+16], %rd402;
$L__BB9_22:
	bar.sync 	0;
	setp.ne.s32 	%p64, %r2, 0;
	@%p64 bra 	$L__BB9_49;
	ld.shared.u64 	%rd346, [_ZZN3cub18CUB_300001_SM_10006detail6reduce28DeviceReduceSingleTileKernelINS2_10policy_hubIxyN4cuda3std3__44plusIxEEE10Policy1000EN6thrust24THRUST_300001_SM_1000_NS6detail15normal_iteratorINSD_10device_ptrIxEEEEPxyS9_xxNS7_10__identityEEEvT0_T1_T2_T3_T4_T6_E12temp_storage+24];
	add.s64 	%rd347, %rd346, %rd402;
	ld.shared.u64 	%rd348, [_ZZN3cub18CUB_300001_SM_10006detail6reduce28DeviceReduceSingleTileKernelINS2_10policy_hubIxyN4cuda3std3__44plusIxEEE10Policy1000EN6thrust24THRUST_300001_SM_1000_NS6detail15normal_iteratorINSD_10device_ptrIxEEEEPxyS9_xxNS7_10__identityEEEvT0_T1_T2_T3_T4_T6_E12temp_storage+32];
	add.s64 	%rd349, %rd347, %rd348;
	ld.shared.u64 	%rd350, [_ZZN3cub18CUB_300001_SM_10006detail6reduce28DeviceReduceSingleTileKernelINS2_10policy_hubIxyN4cuda3std3__44plusIxEEE10Policy1000EN6thrust24THRUST_300001_SM_1000_NS6detail15normal_iteratorINSD_10device_ptrIxEEEEPxyS9_xxNS7_10__identityEEEvT0_T1_T2_T3_T4_T6_E12temp_storage+40];
	add.s64 	%rd351, %rd349, %rd350;
	ld.shared.u64 	%rd352, [_ZZN3cub18CUB_300001_SM_10006detail6reduce28DeviceReduceSingleTileKernelINS2_10policy_hubIxyN4cuda3std3__44plusIxEEE10Policy1000EN6thrust24THRUST_300001_SM_1000_NS6detail15normal_iteratorINSD_10device_ptrIxEEEEPxyS9_xxNS7_10__identityEEEvT0_T1_T2_T3_T4_T6_E12temp_storage+48];
	add.s64 	%rd353, %rd351, %rd352;
	ld.shared.u64 	%rd354, [_ZZN3cub18CUB_300001_SM_10006detail6reduce28DeviceReduceSingleTileKernelINS2_10policy_hubIxyN4cuda3std3__44plusIxEEE10Policy1000EN6thrust24THRUST_300001_SM_1000_NS6detail15normal_iteratorINSD_10device_ptrIxEEEEPxyS9_xxNS7_10__identityEEEvT0_T1_T2_T3_T4_T6_E12temp_storage+56];
	add.s64 	%rd355, %rd353, %rd354;
	ld.shared.u64 	%rd356, [_ZZN3cub18CUB_300001_SM_10006detail6reduce28DeviceReduceSingleTileKernelINS2_10policy_hubIxyN4cuda3std3__44plusIxEEE10Policy1000EN6thrust24THRUST_300001_SM_1000_NS6detail15normal_iteratorINSD_10device_ptrIxEEEEPxyS9_xxNS7_10__identityEEEvT0_T1_T2_T3_T4_T6_E12temp_storage+64];
	add.s64 	%rd357, %rd355, %rd356;
	ld.shared.u64 	%rd358, [_ZZN3cub18CUB_300001_SM_10006detail6reduce28DeviceReduceSingleTileKernelINS2_10policy_hubIxyN4cuda3std3__44plusIxEEE10Policy1000EN6thrust24THRUST_300001_SM_1000_NS6detail15normal_iteratorINSD_10device_ptrIxEEEEPxyS9_xxNS7_10__identityEEEvT0_T1_T2_T3_T4_T6_E12temp_storage+72];
	add.s64 	%rd359, %rd357, %rd358;
	ld.shared.u64 	%rd360, [_ZZN3cub18CUB_300001_SM_10006detail6reduce28DeviceReduceSingleTileKernelINS2_10policy_hubIxyN4cuda3std3__44plusIxEEE10Policy1000EN6thrust24THRUST_300001_SM_1000_NS6detail15normal_iteratorINSD_10device_ptrIxEEEEPxyS9_xxNS7_10__identityEEEvT0_T1_T2_T3_T4_T6_E12temp_storage+80];
	add.s64 	%rd361, %rd359, %rd360;
	ld.shared.u64 	%rd362, [_ZZN3cub18CUB_300001_SM_10006detail6reduce28DeviceReduceSingleTileKernelINS2_10policy_hubIxyN4cuda3std3__44plusIxEEE10Policy1000EN6thrust24THRUST_300001_SM_1000_NS6detail15normal_iteratorINSD_10device_ptrIxEEEEPxyS9_xxNS7_10__identityEEEvT0_T1_T2_T3_T4_T6_E12temp_storage+88];
	add.s64 	%rd363, %rd361, %rd362;
	ld.shared.u64 	%rd364, [_ZZN3cub18CUB_300001_SM_10006detail6reduce28DeviceReduceSingleTileKernelINS2_10policy_hubIxyN4cuda3std3__44plusIxEEE10Policy1000EN6thrust24THRUST_300001_SM_1000_NS6detail15normal_iteratorINSD_10device_ptrIxEEEEPxyS9_xxNS7_10__identityEEEvT0_T1_T2_T3_T4_T6_E12temp_storage+96];
	add.s64 	%rd365, %rd363, %rd364;
	ld.shared.u64 	%rd366, [_ZZN3cub18CUB_300001_SM_10006detail6reduce28DeviceReduceSingleTileKernelINS2_10policy_hubIxyN4cuda3std3__44plusIxEEE10Policy1000EN6thrust24THRUST_300001_SM_1000_NS6detail15normal_iteratorINSD_10device_ptrIxEEEEPxyS9_xxNS7_10__identityEEEvT0_T1_T2_T3_T4_T6_E12temp_storage+104];
	add.s64 	%rd367, %rd365, %rd366;
	ld.shared.u64 	%rd368, [_ZZN3cub18CUB_300001_SM_10006detail6reduce28DeviceReduceSingleTileKernelINS2_10policy_hubIxyN4cuda3std3__44plusIxEEE10Policy1000EN6thrust24THRUST_300001_SM_1000_NS6detail15normal_iteratorINSD_10device_ptrIxEEEEPxyS9_xxNS7_10__identityEEEvT0_T1_T2_T3_T4_T6_E12temp_storage+112];
	add.s64 	%rd369, %rd367, %rd368;
	ld.shared.u64 	%rd370, [_ZZN3cub18CUB_300001_SM_10006detail6reduce28DeviceReduceSingleTileKernelINS2_10policy_hubIxyN4cuda3std3__44plusIxEEE10Policy1000EN6thrust24THRUST_300001_SM_1000_NS6detail15normal_iteratorINSD_10device_ptrIxEEEEPxyS9_xxNS7_10__identityEEEvT0_T1_T2_T3_T4_T6_E12temp_storage+120];
	add.s64 	%rd371, %rd369, %rd370;
	ld.shared.u64 	%rd372, [_ZZN3cub18CUB_300001_SM_10006detail6reduce28DeviceReduceSingleTileKernelINS2_10policy_hubIxyN4cuda3std3__44plusIxEEE10Policy1000EN6thrust24THRUST_300001_SM_1000_NS6detail15normal_iteratorINSD_10device_ptrIxEEEEPxyS9_xxNS7_10__identityEEEvT0_T1_T2_T3_T4_T6_E12temp_storage+128];
	add.s64 	%rd373, %rd371, %rd372;
	ld.shared.u64 	%rd374, [_ZZN3cub18CUB_300001_SM_10006detail6reduce28DeviceReduceSingleTileKernelINS2_10policy_hubIxyN4cuda3std3__44plusIxEEE10Policy1000EN6thrust24THRUST_300001_SM_1000_NS6detail15normal_iteratorINSD_10device_ptrIxEEEEPxyS9_xxNS7_10__identityEEEvT0_T1_T2_T3_T4_T6_E12temp_storage+136];
	add.s64 	%rd402, %rd373, %rd374;
	bra.uni 	$L__BB9_49;
$L__BB9_24:
	// begin inline asm
	mov.u32 %r112, %laneid;
	// end inline asm
	and.b32  	%r163, %r2, 992;
	add.s32 	%r164, %r163, 32;
	setp.gt.u32 	%p35, %r164, %r1;
	not.b32 	%r165, %r163;
	add.s32 	%r166, %r1, %r165;
	selp.b32 	%r161, %r166, 31, %p35;
	mov.b64 	{%r114, %r119}, %rd386;
	mov.b32 	%r120, 1;
	mov.b32 	%r162, -1;
	// begin inline asm
	shfl.sync.down.b32 %r113, %r114, %r120, %r161, %r162;
	// end inline asm
	// begin inline asm
	shfl.sync.down.b32 %r118, %r119, %r120, %r161, %r162;
	// end inline asm
	mov.b64 	%rd274, {%r113, %r118};
	setp.lt.s32 	%p36, %r112, %r161;
	selp.b64 	%rd275, %rd274, 0, %p36;
	add.s64 	%rd276, %rd275, %rd386;
	mov.b64 	{%r124, %r129}, %rd276;
	mov.b32 	%r130, 2;
	// begin inline asm
	shfl.sync.down.b32 %r123, %r124, %r130, %r161, %r162;
	// end inline asm
	// begin inline asm
	shfl.sync.down.b32 %r128, %r129, %r130, %r161, %r162;
	// end inline asm
	mov.b64 	%rd277, {%r123, %r128};
	add.s32 	%r167, %r112, 2;
	setp.gt.s32 	%p37, %r167, %r161;
	selp.b64 	%rd278, 0, %rd277, %p37;
	add.s64 	%rd279, %rd278, %rd276;
	mov.b64 	{%r134, %r139}, %rd279;
	mov.b32 	%r140, 4;
	// begin inline asm
	shfl.sync.down.b32 %r133, %r134, %r140, %r161, %r162;
	// end inline asm
	// begin inline asm
	shfl.sync.down.b32 %r138, %r139, %r140, %r161, %r162;
	// end inline asm
	mov.b64 	%rd280, {%r133, %r138};
	add.s32 	%r168, %r112, 4;
	setp.gt.s32 	%p38, %r168, %r161;
	selp.b64 	%rd281, 0, %rd280, %p38;
	add.s64 	%rd282, %rd281, %rd279;
	mov.b64 	{%r144, %r149}, %rd282;
	mov.b32 	%r150, 8;
	// begin inline asm
	shfl.sync.down.b32 %r143, %r144, %r150, %r161, %r162;
	// end inline asm
	// begin inline asm
	shfl.sync.down.b32 %r148, %r149, %r150, %r161, %r162;
	// end inline asm
	mov.b64 	%rd283, {%r143, %r148};
	add.s32 	%r169, %r112, 8;
	setp.gt.s32 	%p39, %r169, %r161;
	selp.b64 	%rd284, 0, %rd283, %p39;
	add.s64 	%rd285, %rd284, %rd282;
	mov.b64 	{%r154, %r159}, %rd285;
	mov.b32 	%r160, 16;
	// begin inline asm
	shfl.sync.down.b32 %r153, %r154, %r160, %r161, %r162;
	// end inline asm
	// begin inline asm
	shfl.sync.down.b32 %r158, %r159, %r160, %r161, %r162;
	// end inline asm
	mov.b64 	%rd286, {%r153, %r158};
	add.s32 	%r170, %r112, 16;
	setp.gt.s32 	%p40, %r170, %r161;
	selp.b64 	%rd287, 0, %rd286, %p40;
	add.s64 	%rd402, %rd287, %rd285;
	setp.ne.s32 	%p41, %r112, 0;
	@%p41 bra 	$L__BB9_26;
	shr.u32 	%r171, %r2, 2;
	and.b32  	%r172, %r171, 248;
	mov.u32 	%r173, _ZZN3cub18CUB_300001_SM_10006detail6reduce28DeviceReduceSingleTileKernelINS2_10policy_hubIxyN4cuda3std3__44plusIxEEE10Policy1000EN6thrust24THRUST_300001_SM_1000_NS6detail15normal_iteratorINSD_10device_ptrIxEEEEPxyS9_xxNS7_10__identityEEEvT0_T1_T2_T3_T4_T6_E12temp_storage;
	add.s32 	%r174, %r173, %r172;
	st.shared.u64 	[%r174+16], %rd402;
$L__BB9_26:
	bar.sync 	0;
	setp.ne.s32 	%p42, %r2, 0;
	@%p42 bra 	$L__BB9_49;
	setp.gt.u64 	%p43, %rd58, 32;
	ld.shared.u64 	%rd288, [_ZZN3cub18CUB_300001_SM_10006detail6reduce28DeviceReduceSingleTileKernelINS2_10policy_hubIxyN4cuda3std3__44plusIxEEE10Policy1000EN6thrust24THRUST_300001_SM_1000_NS6detail15normal_iteratorINSD_10device_ptrIxEEEEPxyS9_xxNS7_10__identityEEEvT0_T1_T2_T3_T4_T6_E12temp_storage+24];
	selp.b64 	%rd289, %rd288, 0, %p43;
	add.s64 	%rd290, %rd289, %rd402;
	setp.gt.u64 	%p44, %rd58, 64;
	ld.shared.u64 	%rd291, [_ZZN3cub18CUB_300001_SM_10006detail6reduce28DeviceReduceSingleTileKernelINS2_10policy_hubIxyN4cuda3std3__44plusIxEEE10Policy1000EN6thrust24THRUST_300001_SM_1000_NS6detail15normal_iteratorINSD_10device_ptrIxEEEEPxyS9_xxNS7_10__identityEEEvT0_T1_T2_T3_T4_T6_E12temp_storage+32];
	selp.b64 	%rd292, %rd291, 0, %p44;
	add.s64 	%rd293, %rd290, %rd292;
	setp.gt.u64 	%p45, %rd58, 96;
	ld.shared.u64 	%rd294, [_ZZN3cub18CUB_300001_SM_10006detail6reduce28DeviceReduceSingleTileKernelINS2_10policy_hubIxyN4cuda3std3__44plusIxEEE10Policy1000EN6thrust24THRUST_300001_SM_1000_NS6detail15normal_iteratorINSD_10device_ptrIxEEEEPxyS9_xxNS7_10__identityEEEvT0_T1_T2_T3_T4_T6_E12temp_storage+40];
	selp.b64 	%rd295, %rd294, 0, %p45;
	add.s64 	%rd296, %rd293, %rd295;
	setp.gt.u64 	%p46, %rd58, 128;
	ld.shared.u64 	%rd297, [_ZZN3cub18CUB_300001_SM_10006detail6reduce28DeviceReduceSingleTileKernelINS2_10policy_hubIxyN4cuda3std3__44plusIxEEE10Policy1000EN6thrust24THRUST_300001_SM_1000_NS6detail15normal_iteratorINSD_10device_ptrIxEEEEPxyS9_xxNS7_10__identityEEEvT0_T1_T2_T3_T4_T6_E12temp_storage+48];
	selp.b64 	%rd298, %rd297, 0, %p46;
	add.s64 	%rd299, %rd296, %rd298;
	setp.gt.u64 	%p47, %rd58, 160;
	ld.shared.u64 	%rd300, [_ZZN3cub18CUB_300001_SM_10006detail6reduce28DeviceReduceSingleTileKernelINS2_10policy_hubIxyN4cuda3std3__44plusIxEEE10Policy1000EN6thrust24THRUST_300001_SM_1000_NS6detail15normal_iteratorINSD_10device_ptrIxEEEEPxyS9_xxNS7_10__identityEEEvT0_T1_T2_T3_T4_T6_E12temp_storage+56];
	selp.b64 	%rd301, %rd300, 0, %p47;
	add.s64 	%rd302, %rd299, %rd301;
	setp.gt.u64 	%p48, %rd58, 192;
	ld.shared.u64 	%rd303, [_ZZN3cub18CUB_300001_SM_10006detail6reduce28DeviceReduceSingleTileKernelINS2_10policy_hubIxyN4cuda3std3__44plusIxEEE10Policy1000EN6thrust24THRUST_300001_SM_1000_NS6detail15normal_iteratorINSD_10device_ptrIxEEEEPxyS9_xxNS7_10__identityEEEvT0_T1_T2_T3_T4_T6_E12temp_storage+64];
	selp.b64 	%rd304, %rd303, 0, %p48;
	add.s64 	%rd305, %rd302, %rd304;
	setp.gt.u64 	%p49, %rd58, 224;
	ld.shared.u64 	%rd306, [_ZZN3cub18CUB_300001_SM_10006detail6reduce28DeviceReduceSingleTileKernelINS2_10policy_hubIxyN4cuda3std3__44plusIxEEE10Policy1000EN6thrust24THRUST_300001_SM_1000_NS6detail15normal_iteratorINSD_10device_ptrIxEEEEPxyS9_xxNS7_10__identityEEEvT0_T1_T2_T3_T4_T6_E12temp_storage+72];
	selp.b64 	%rd307, %rd306, 0, %p49;
	add.s64 	%rd308, %rd305, %rd307;
	setp.gt.u64 	%p50, %rd58, 256;
	ld.shared.u64 	%rd309, [_ZZN3cub18CUB_300001_SM_10006detail6reduce28DeviceReduceSingleTileKernelINS2_10policy_hubIxyN4cuda3std3__44plusIxEEE10Policy1000EN6thrust24THRUST_300001_SM_1000_NS6detail15normal_iteratorINSD_10device_ptrIxEEEEPxyS9_xxNS7_10__identityEEEvT0_T1_T2_T3_T4_T6_E12temp_storage+80];
	selp.b64 	%rd310, %rd309, 0, %p50;
	add.s64 	%rd311, %rd308, %rd310;
	setp.gt.u64 	%p51, %rd58, 288;
	ld.shared.u64 	%rd312, [_ZZN3cub18CUB_300001_SM_10006detail6reduce28DeviceReduceSingleTileKernelINS2_10policy_hubIxyN4cuda3std3__44plusIxEEE10Policy1000EN6thrust24THRUST_300001_SM_1000_NS6detail15normal_iteratorINSD_10device_ptrIxEEEEPxyS9_xxNS7_10__identityEEEvT0_T1_T2_T3_T4_T6_E12temp_storage+88];
	selp.b64 	%rd313, %rd312, 0, %p51;
	add.s64 	%rd314, %rd311, %rd313;
	setp.gt.u64 	%p52, %rd58, 320;
	ld.shared.u64 	%rd315, [_ZZN3cub18CUB_300001_SM_10006detail6reduce28DeviceReduceSingleTileKernelINS2_10policy_hubIxyN4cuda3std3__44plusIxEEE10Policy1000EN6thrust24THRUST_300001_SM_1000_NS6detail15normal_iteratorINSD_10device_ptrIxEEEEPxyS9_xxNS7_10__identityEEEvT0_T1_T2_T3_T4_T6_E12temp_storage+96];
	selp.b64 	%rd316, %rd315, 0, %p52;
	add.s64 	%rd317, %rd314, %rd316;
	setp.gt.u64 	%p53, %rd58, 352;
	ld.shared.u64 	%rd318, [_ZZN3cub18CUB_300001_SM_10006detail6reduce28DeviceReduceSingleTileKernelINS2_10policy_hubIxyN4cuda3std3__44plusIxEEE10Policy1000EN6thrust24THRUST_300001_SM_1000_NS6detail15normal_iteratorINSD_10device_ptrIxEEEEPxyS9_xxNS7_10__identityEEEvT0_T1_T2_T3_T4_T6_E12temp_storage+104];
	selp.b64 	%rd319, %rd318, 0, %p53;
	add.s64 	%rd320, %rd317, %rd319;
	setp.gt.u64 	%p54, %rd58, 384;
	ld.shared.u64 	%rd321, [_ZZN3cub18CUB_300001_SM_10006detail6reduce28DeviceReduceSingleTileKernelINS2_10policy_hubIxyN4cuda3std3__44plusIxEEE10Policy1000EN6thrust24THRUST_300001_SM_1000_NS6detail15normal_iteratorINSD_10device_ptrIxEEEEPxyS9_xxNS7_10__identityEEEvT0_T1_T2_T3_T4_T6_E12temp_storage+112];
	selp.b64 	%rd322, %rd321, 0, %p54;
	add.s64 	%rd323, %rd320, %rd322;
	setp.gt.u64 	%p55, %rd58, 416;
	ld.shared.u64 	%rd324, [_ZZN3cub18CUB_300001_SM_10006detail6reduce28DeviceReduceSingleTileKernelINS2_10policy_hubIxyN4cuda3std3__44plusIxEEE10Policy1000EN6thrust24THRUST_300001_SM_1000_NS6detail15normal_iteratorINSD_10device_ptrIxEEEEPxyS9_xxNS7_10__identityEEEvT0_T1_T2_T3_T4_T6_E12temp_storage+120];
	selp.b64 	%rd325, %rd324, 0, %p55;
	add.s64 	%rd326, %rd323, %rd325;
	setp.gt.u64 	%p56, %rd58, 448;
	ld.shared.u64 	%rd327, [_ZZN3cub18CUB_300001_SM_10006detail6reduce28DeviceReduceSingleTileKernelINS2_10policy_hubIxyN4cuda3std3__44plusIxEEE10Policy1000EN6thrust24THRUST_300001_SM_1000_NS6detail15normal_iteratorINSD_10device_ptrIxEEEEPxyS9_xxNS7_10__identityEEEvT0_T1_T2_T3_T4_T6_E12temp_storage+128];
	selp.b64 	%rd328, %rd327, 0, %p56;
	add.s64 	%rd329, %rd326, %rd328;
	setp.gt.u64 	%p57, %rd58, 480;
	ld.shared.u64 	%rd330, [_ZZN3cub18CUB_300001_SM_10006detail6reduce28DeviceReduceSingleTileKernelINS2_10policy_hubIxyN4cuda3std3__44plusIxEEE10Policy1000EN6thrust24THRUST_300001_SM_1000_NS6detail15normal_iteratorINSD_10device_ptrIxEEEEPxyS9_xxNS7_10__identityEEEvT0_T1_T2_T3_T4_T6_E12temp_storage+136];
	selp.b64 	%rd331, %rd330, 0, %p57;
	add.s64 	%rd402, %rd329, %rd331;
	bra.uni 	$L__BB9_49;
$L__BB9_28:
	mov.u32 	%r24, %tid.x;
	cvt.u64.u32 	%rd25, %r24;
	mul.wide.u32 	%rd62, %r24, 8;
	add.s64 	%rd26, %rd2, %rd62;
	ld.global.u64 	%rd63, [%rd26];
	ld.global.u64 	%rd64, [%rd26+4096];
	ld.global.u64 	%rd65, [%rd26+8192];
	ld.global.u64 	%rd66, [%rd26+12288];
	ld.global.u64 	%rd67, [%rd26+16384];
	ld.global.u64 	%rd68, [%rd26+20480];
	ld.global.u64 	%rd69, [%rd26+24576];
	add.s64 	%rd70, %rd64, %rd63;
	add.s64 	%rd71, %rd65, %rd70;
	add.s64 	%rd72, %rd66, %rd71;
	add.s64 	%rd73, %rd67, %rd72;
	add.s64 	%rd74, %rd68, %rd73;
	add.s64 	%rd401, %rd69, %rd74;
	add.s64 	%rd28, %rd58, -3584;
	setp.lt.u64 	%p3, %rd28, 3584;
	mov.b64 	%rd390, 3584;
	@%p3 bra 	$L__BB9_32;
	mov.b64 	%rd390, 3584;
$L__BB9_30:
	shl.b64 	%rd76, %rd390, 3;
	add.s64 	%rd77, %rd26, %rd76;
	ld.global.u64 	%rd78, [%rd77];
	ld.global.u64 	%rd79, [%rd77+4096];
	ld.global.u64 	%rd80, [%rd77+8192];
	ld.global.u64 	%rd81, [%rd77+12288];
	ld.global.u64 	%rd82, [%rd77+16384];
	ld.global.u64 	%rd83, [%rd77+20480];
	ld.global.u64 	%rd84, [%rd77+24576];
	add.s64 	%rd85, %rd78, %rd401;
	add.s64 	%rd86, %rd79, %rd85;
	add.s64 	%rd87, %rd80, %rd86;
	add.s64 	%rd88, %rd81, %rd87;
	add.s64 	%rd89, %rd82, %rd88;
	add.s64 	%rd90, %rd83, %rd89;
	add.s64 	%rd401, %rd84, %rd90;
	sub.s64 	%rd91, %rd58, %rd390;
	setp.lt.u64 	%p4, %rd91, 3584;
	@%p4 bra 	$L__BB9_45;
	add.s64 	%rd390, %rd390, 3584;
	setp.le.u64 	%p5, %rd390, %rd28;
	@%p5 bra 	$L__BB9_30;
$L__BB9_32:
	setp.le.u64 	%p6, %rd58, %rd390;
	cvt.u32.u64 	%r42, %rd390;
	cvt.u32.u64 	%r43, %rd58;
	sub.s32 	%r44, %r43, %r42;
	setp.ge.s32 	%p7, %r24, %r44;
	or.pred  	%p8, %p6, %p7;
	@%p8 bra 	$L__BB9_45;
	not.b32 	%r47, %r24;
	add.s32 	%r48, %r47, %r43;
	sub.s32 	%r50, %r48, %r42;
	shr.u32 	%r51, %r50, 9;
	add.s32 	%r25, %r51, 1;
	and.b32  	%r26, %r25, 15;
	setp.lt.u32 	%p9, %r50, 7680;
	mov.u32 	%r242, %r24;
	@%p9 bra 	$L__BB9_36;
	and.b32  	%r52, %r25, 16777200;
	neg.s32 	%r240, %r52;
	add.s64 	%rd93, %rd390, %rd25;
	shl.b64 	%rd94, %rd93, 3;
	add.s64 	%rd95, %rd94, %rd2;
	add.s64 	%rd391, %rd95, 32768;
	mov.u32 	%r242, %r24;
$L__BB9_35:
	.pragma "nounroll";
	ld.global.u64 	%rd96, [%rd391+-32768];
	add.s64 	%rd97, %rd96, %rd401;
	ld.global.u64 	%rd98, [%rd391+-28672];
	add.s64 	%rd99, %rd98, %rd97;
	ld.global.u64 	%rd100, [%rd391+-24576];
	add.s64 	%rd101, %rd100, %rd99;
	ld.global.u64 	%rd102, [%rd391+-20480];
	add.s64 	%rd103, %rd102, %rd101;
	ld.global.u64 	%rd104, [%rd391+-16384];
	add.s64 	%rd105, %rd104, %rd103;
	ld.global.u64 	%rd106, [%rd391+-12288];
	add.s64 	%rd107, %rd106, %rd105;
	ld.global.u64 	%rd108, [%rd391+-8192];
	add.s64 	%rd109, %rd108, %rd107;
	ld.global.u64 	%rd110, [%rd391+-4096];
	add.s64 	%rd111, %rd110, %rd109;
	ld.global.u64 	%rd112, [%rd391];
	add.s64 	%rd113, %rd112, %rd111;
	ld.global.u64 	%rd114, [%rd391+4096];
	add.s64 	%rd115, %rd114, %rd113;
	ld.global.u64 	%rd116, [%rd391+8192];
	add.s64 	%rd117, %rd116, %rd115;
	ld.global.u64 	%rd118, [%rd391+12288];
	add.s64 	%rd119, %rd118, %rd117;
	ld.global.u64 	%rd120, [%rd391+16384];
	add.s64 	%rd121, %rd120, %rd119;
	ld.global.u64 	%rd122, [%rd391+20480];
	add.s64 	%rd123, %rd122, %rd121;
	ld.global.u64 	%rd124, [%rd391+24576];
	add.s64 	%rd125, %rd124, %rd123;
	ld.global.u64 	%rd126, [%rd391+28672];
	add.s64 	%rd401, %rd126, %rd125;
	add.s32 	%r242, %r242, 8192;
	add.s32 	%r240, %r240, 16;
	add.s64 	%rd391, %rd391, 65536;
	setp.ne.s32 	%p10, %r240, 0;
	@%p10 bra 	$L__BB9_35;
$L__BB9_36:
	setp.eq.s32 	%p11, %r26, 0;
	@%p11 bra 	$L__BB9_45;
	and.b32  	%r33, %r25, 7;
	setp.lt.u32 	%p12, %r26, 8;
	@%p12 bra 	$L__BB9_39;
	cvt.u64.u32 	%rd128, %r242;
	add.s64 	%rd129, %rd390, %rd128;
	shl.b64 	%rd130, %rd129, 3;
	add.s64 	%rd131, %rd2, %rd130;
	ld.global.u64 	%rd132, [%rd131];
	add.s64 	%rd133, %rd132, %rd401;
	ld.global.u64 	%rd134, [%rd131+4096];
	add.s64 	%rd135, %rd134, %rd133;
	ld.global.u64 	%rd136, [%rd131+8192];
	add.s64 	%rd137, %rd136, %rd135;
	ld.global.u64 	%rd138, [%rd131+12288];
	add.s64 	%rd139, %rd138, %rd137;
	ld.global.u64 	%rd140, [%rd131+16384];
	add.s64 	%rd141, %rd140, %rd139;
	ld.global.u64 	%rd142, [%rd131+20480];
	add.s64 	%rd143, %rd142, %rd141;
	ld.global.u64 	%rd144, [%rd131+24576];
	add.s64 	%rd145, %rd144, %rd143;
	ld.global.u64 	%rd146, [%rd131+28672];
	add.s64 	%rd401, %rd146, %rd145;
	add.s32 	%r242, %r242, 4096;
$L__BB9_39:
	setp.eq.s32 	%p13, %r33, 0;
	@%p13 bra 	$L__BB9_45;
	and.b32  	%r36, %r25, 3;
	setp.lt.u32 	%p14, %r33, 4;
	@%p14 bra 	$L__BB9_42;
	cvt.u64.u32 	%rd148, %r242;
	add.s64 	%rd149, %rd390, %rd148;
	shl.b64 	%rd150, %rd149, 3;
	add.s64 	%rd151, %rd2, %rd150;
	ld.global.u64 	%rd152, [%rd151];
	add.s64 	%rd153, %rd152, %rd401;
	ld.global.u64 	%rd154, [%rd151+4096];
	add.s64 	%rd155, %rd154, %rd153;
	ld.global.u64 	%rd156, [%rd151+8192];
	add.s64 	%rd157, %rd156, %rd155;
	ld.global.u64 	%rd158, [%rd151+12288];
	add.s64 	%rd401, %rd158, %rd157;
	add.s32 	%r242, %r242, 2048;
$L__BB9_42:
	setp.eq.s32 	%p15, %r36, 0;
	@%p15 bra 	$L__BB9_45;
	cvt.u64.u32 	%rd159, %r242;
	add.s64 	%rd160, %rd390, %rd159;
	shl.b64 	%rd161, %rd160, 3;
	add.s64 	%rd399, %rd2, %rd161;
	neg.s32 	%r245, %r36;
$L__BB9_44:
	.pragma "nounroll";
	ld.global.u64 	%rd162, [%rd399];
	add.s64 	%rd401, %rd162, %rd401;
	add.s64 	%rd399, %rd399, 4096;
	add.s32 	%r245, %r245, 1;
	setp.ne.s32 	%p16, %r245, 0;
	@%p16 bra 	$L__BB9_44;
$L__BB9_45:
	// begin inline asm
	mov.u32 %r53, %laneid;
	// end inline asm
	mov.b64 	{%r55, %r60}, %rd401;
	mov.b32 	%r61, 1;
	mov.b32 	%r102, 31;
	mov.b32 	%r103, -1;
	// begin inline asm
	shfl.sync.down.b32 %r54, %r55, %r61, %r102, %r103;
	// end inline asm
	// begin inline asm
	shfl.sync.down.b32 %r59, %r60, %r61, %r102, %r103;
	// end inline asm
	mov.b64 	%rd163, {%r54, %r59};
	setp.gt.s32 	%p17, %r53, 30;
	selp.b64 	%rd164, 0, %rd163, %p17;
	add.s64 	%rd165, %rd164, %rd401;
	mov.b64 	{%r65, %r70}, %rd165;
	mov.b32 	%r71, 2;
	// begin inline asm
	shfl.sync.down.b32 %r64, %r65, %r71, %r102, %r103;
	// end inline asm
	// begin inline asm
	shfl.sync.down.b32 %r69, %r70, %r71, %r102, %r103;
	// end inline asm
	mov.b64 	%rd166, {%r64, %r69};
	setp.gt.s32 	%p18, %r53, 29;
	selp.b64 	%rd167, 0, %rd166, %p18;
	add.s64 	%rd168, %rd167, %rd165;
	mov.b64 	{%r75, %r80}, %rd168;
	mov.b32 	%r81, 4;
	// begin inline asm
	shfl.sync.down.b32 %r74, %r75, %r81, %r102, %r103;
	// end inline asm
	// begin inline asm
	shfl.sync.down.b32 %r79, %r80, %r81, %r102, %r103;
	// end inline asm
	mov.b64 	%rd169, {%r74, %r79};
	setp.gt.s32 	%p19, %r53, 27;
	selp.b64 	%rd170, 0, %rd169, %p19;
	add.s64 	%rd171, %rd170, %rd168;
	mov.b64 	{%r85, %r90}, %rd171;
	mov.b32 	%r91, 8;
	// begin inline asm
	shfl.sync.down.b32 %r84, %r85, %r91, %r102, %r103;
	// end inline asm
	// begin inline asm
	shfl.sync.down.b32 %r89, %r90, %r91, %r102, %r103;
	// end inline asm
	mov.b64 	%rd172, {%r84, %r89};
	setp.gt.s32 	%p20, %r53, 23;
	selp.b64 	%rd173, 0, %rd172, %p20;
	add.s64 	%rd174, %rd173, %rd171;
	mov.b64 	{%r95, %r100}, %rd174;
	mov.b32 	%r101, 16;
	// begin inline asm
	shfl.sync.down.b32 %r94, %r95, %r101, %r102, %r103;
	// end inline asm
	// begin inline asm
	shfl.sync.down.b32 %r99, %r100, %r101, %r102, %r103;
	// end inline asm
	mov.b64 	%rd175, {%r94, %r99};
	setp.gt.s32 	%p21, %r53, 15;
	selp.b64 	%rd176, 0, %rd175, %p21;
	add.s64 	%rd402, %rd176, %rd174;
	setp.ne.s32 	%p22, %r53, 0;
	@%p22 bra 	$L__BB9_47;
	shr.u32 	%r104, %r24, 2;
	and.b32  	%r105, %r104, 248;
	mov.u32 	%r106, _ZZN3cub18CUB_300001_SM_10006detail6reduce28DeviceReduceSingleTileKernelINS2_10policy_hubIxyN4cuda3std3__44plusIxEEE10Policy1000EN6thrust24THRUST_300001_SM_1000_NS6detail15normal_iteratorINSD_10device_ptrIxEEEEPxyS9_xxNS7_10__identityEEEvT0_T1_T2_T3_T4_T6_E12temp_storage;
	add.s32 	%r107, %r106, %r105;
	st.shared.u64 	[%r107+16], %rd402;
$L__BB9_47:
	bar.sync 	0;
	setp.ne.s32 	%p23, %r24, 0;
	@%p23 bra 	$L__BB9_49;
	ld.shared.u64 	%rd177, [_ZZN3cub18CUB_300001_SM_10006detail6reduce28DeviceReduceSingleTileKernelINS2_10policy_hubIxyN4cuda3std3__44plusIxEEE10Policy1000EN6thrust24THRUST_300001_SM_1000_NS6detail15normal_iteratorINSD_10device_ptrIxEEEEPxyS9_xxNS7_10__identityEEEvT0_T1_T2_T3_T4_T6_E12temp_storage+24];
	add.s64 	%rd178, %rd177, %rd402;
	ld.shared.u64 	%rd179, [_ZZN3cub18CUB_300001_SM_10006detail6reduce28DeviceReduceSingleTileKernelINS2_10policy_hubIxyN4cuda3std3__44plusIxEEE10Policy1000EN6thrust24THRUST_300001_SM_1000_NS6detail15normal_iteratorINSD_10device_ptrIxEEEEPxyS9_xxNS7_10__identityEEEvT0_T1_T2_T3_T4_T6_E12temp_storage+32];
	add.s64 	%rd180, %rd178, %rd179;
	ld.shared.u64 	%rd181, [_ZZN3cub18CUB_300001_SM_10006detail6reduce28DeviceReduceSingleTileKernelINS2_10policy_hubIxyN4cuda3std3__44plusIxEEE10Policy1000EN6thrust24THRUST_300001_SM_1000_NS6detail15normal_iteratorINSD_10device_ptrIxEEEEPxyS9_xxNS7_10__identityEEEvT0_T1_T2_T3_T4_T6_E12temp_storage+40];
	add.s64 	%rd182, %rd180, %rd181;
	ld.shared.u64 	%rd183, [_ZZN3cub18CUB_300001_SM_10006detail6reduce28DeviceReduceSingleTileKernelINS2_10policy_hubIxyN4cuda3std3__44plusIxEEE10Policy1000EN6thrust24THRUST_300001_SM_1000_NS6detail15normal_iteratorINSD_10device_ptrIxEEEEPxyS9_xxNS7_10__identityEEEvT0_T1_T2_T3_T4_T6_E12temp_storage+48];
	add.s64 	%rd184, %rd182, %rd183;
	ld.shared.u64 	%rd185, [_ZZN3cub18CUB_300001_SM_10006detail6reduce28DeviceReduceSingleTileKernelINS2_10policy_hubIxyN4cuda3std3__44plusIxEEE10Policy1000EN6thrust24THRUST_300001_SM_1000_NS6detail15normal_iteratorINSD_10device_ptrIxEEEEPxyS9_xxNS7_10__identityEEEvT0_T1_T2_T3_T4_T6_E12temp_storage+56];
	add.s64 	%rd186, %rd184, %rd185;
	ld.shared.u64 	%rd187, [_ZZN3cub18CUB_300001_SM_10006detail6reduce28DeviceReduceSingleTileKernelINS2_10policy_hubIxyN4cuda3std3__44plusIxEEE10Policy1000EN6thrust24THRUST_300001_SM_1000_NS6detail15normal_iteratorINSD_10device_ptrIxEEEEPxyS9_xxNS7_10__identityEEEvT0_T1_T2_T3_T4_T6_E12temp_storage+64];
	add.s64 	%rd188, %rd186, %rd187;
	ld.shared.u64 	%rd189, [_ZZN3cub18CUB_300001_SM_10006detail6reduce28DeviceReduceSingleTileKernelINS2_10policy_hubIxyN4cuda3std3__44plusIxEEE10Policy1000EN6thrust24THRUST_300001_SM_1000_NS6detail15normal_iteratorINSD_10device_ptrIxEEEEPxyS9_xxNS7_10__identityEEEvT0_T1_T2_T3_T4_T6_E12temp_storage+72];
	add.s64 	%rd190, %rd188, %rd189;
	ld.shared.u64 	%rd191, [_ZZN3cub18CUB_300001_SM_10006detail6reduce28DeviceReduceSingleTileKernelINS2_10policy_hubIxyN4cuda3std3__44plusIxEEE10Policy1000EN6thrust24THRUST_300001_SM_1000_NS6detail15normal_iteratorINSD_10device_ptrIxEEEEPxyS9_xxNS7_10__identityEEEvT0_T1_T2_T3_T4_T6_E12temp_storage+80];
	add.s64 	%rd192, %rd190, %rd191;
	ld.shared.u64 	%rd193, [_ZZN3cub18CUB_300001_SM_10006detail6reduce28DeviceReduceSingleTileKernelINS2_10policy_hubIxyN4cuda3std3__44plusIxEEE10Policy1000EN6thrust24THRUST_300001_SM_1000_NS6detail15normal_iteratorINSD_10device_ptrIxEEEEPxyS9_xxNS7_10__identityEEEvT0_T1_T2_T3_T4_T6_E12temp_storage+88];
	add.s64 	%rd194, %rd192, %rd193;
	ld.shared.u64 	%rd195, [_ZZN3cub18CUB_300001_SM_10006detail6reduce28DeviceReduceSingleTileKernelINS2_10policy_hubIxyN4cuda3std3__44plusIxEEE10Policy1000EN6thrust24THRUST_300001_SM_1000_NS6detail15normal_iteratorINSD_10device_ptrIxEEEEPxyS9_xxNS7_10__identityEEEvT0_T1_T2_T3_T4_T6_E12temp_storage+96];
	add.s64 	%rd196, %rd194, %rd195;
	ld.shared.u64 	%rd197, [_ZZN3cub18CUB_300001_SM_10006detail6reduce28DeviceReduceSingleTileKernelINS2_10policy_hubIxyN4cuda3std3__44plusIxEEE10Policy1000EN6thrust24THRUST_300001_SM_1000_NS6detail15normal_iteratorINSD_10device_ptrIxEEEEPxyS9_xxNS7_10__identityEEEvT0_T1_T2_T3_T4_T6_E12temp_storage+104];
	add.s64 	%rd198, %rd196, %rd197;
	ld.shared.u64 	%rd199, [_ZZN3cub18CUB_300001_SM_10006detail6reduce28DeviceReduceSingleTileKernelINS2_10policy_hubIxyN4cuda3std3__44plusIxEEE10Policy1000EN6thrust24THRUST_300001_SM_1000_NS6detail15normal_iteratorINSD_10device_ptrIxEEEEPxyS9_xxNS7_10__identityEEEvT0_T1_T2_T3_T4_T6_E12temp_storage+112];
	add.s64 	%rd200, %rd198, %rd199;
	ld.shared.u64 	%rd201, [_ZZN3cub18CUB_300001_SM_10006detail6reduce28DeviceReduceSingleTileKernelINS2_10policy_hubIxyN4cuda3std3__44plusIxEEE10Policy1000EN6thrust24THRUST_300001_SM_1000_NS6detail15normal_iteratorINSD_10device_ptrIxEEEEPxyS9_xxNS7_10__identityEEEvT0_T1_T2_T3_T4_T6_E12temp_storage+120];
	add.s64 	%rd202, %rd200, %rd201;
	ld.shared.u64 	%rd203, [_ZZN3cub18CUB_300001_SM_10006detail6reduce28DeviceReduceSingleTileKernelINS2_10policy_hubIxyN4cuda3std3__44plusIxEEE10Policy1000EN6thrust24THRUST_300001_SM_1000_NS6detail15normal_iteratorINSD_10device_ptrIxEEEEPxyS9_xxNS7_10__identityEEEvT0_T1_T2_T3_T4_T6_E12temp_storage+128];
	add.s64 	%rd204, %rd202, %rd203;
	ld.shared.u64 	%rd205, [_ZZN3cub18CUB_300001_SM_10006detail6reduce28DeviceReduceSingleTileKernelINS2_10policy_hubIxyN4cuda3std3__44plusIxEEE10Policy1000EN6thrust24THRUST_300001_SM_1000_NS6detail15normal_iteratorINSD_10device_ptrIxEEEEPxyS9_xxNS7_10__identityEEEvT0_T1_T2_T3_T4_T6_E12temp_storage+136];
	add.s64 	%rd402, %rd204, %rd205;
$L__BB9_49:
	mov.u32 	%r230, %tid.x;
	setp.ne.s32 	%p65, %r230, 0;
	@%p65 bra 	$L__BB9_51;
	add.s64 	%rd375, %rd402, %rd59;
	st.global.u64 	[%rd1], %rd375;
$L__BB9_51:
	ret;

}
	// .globl	_ZN3cub18CUB_300001_SM_10006detail6reduce18DeviceReduceKernelINS2_10policy_hubIxyN4cuda3std3__44plusIxEEE10Policy1000EN6thrust24THRUST_300001_SM_1000_NS6detail15normal_iteratorINSD_10device_ptrIxEEEEyS9_xNS7_10__identityEEEvT0_PT3_T1_NS0_13GridEvenShareISN_EET2_T4_
.visible .entry _ZN3cub18CUB_300001_SM_10006detail6reduce18DeviceReduceKernelINS2_10policy_hubIxyN4cuda3std3__44plusIxEEE10Policy1000EN6thrust24THRUST_300001_SM_1000_NS6detail15normal_iteratorINSD_10device_ptrIxEEEEyS9_xNS7_10__identityEEEvT0_PT3_T1_NS0_13GridEvenShareISN_EET2_T4_(
	.param .align 8 .b8 _ZN3cub18CUB_300001_SM_10006detail6reduce18DeviceReduceKernelINS2_10policy_hubIxyN4cuda3std3__44plusIxEEE10Policy1000EN6thrust24THRUST_300001_SM_1000_NS6detail15normal_iteratorINSD_10device_ptrIxEEEEyS9_xNS7_10__identityEEEvT0_PT3_T1_NS0_13GridEvenShareISN_EET2_T4__param_0[8],
	.param .u64 .ptr .align 1 _ZN3cub18CUB_300001_SM_10006detail6reduce18DeviceReduceKernelINS2_10policy_hubIxyN4cuda3std3__44plusIxEEE10Policy1000EN6thrust24THRUST_300001_SM_1000_NS6detail15normal_iteratorINSD_10device_ptrIxEEEEyS9_xNS7_10__identityEEEvT0_PT3_T1_NS0_13GridEvenShareISN_EET2_T4__param_1,
	.param .u64 _ZN3cub18CUB_300001_SM_10006detail6reduce18DeviceReduceKernelINS2_10policy_hubIxyN4cuda3std3__44plusIxEEE10Policy1000EN6thrust24THRUST_300001_SM_1000_NS6detail15normal_iteratorINSD_10device_ptrIxEEEEyS9_xNS7_10__identityEEEvT0_PT3_T1_NS0_13GridEvenShareISN_EET2_T4__param_2,
	.param .align 8 .b8 _ZN3cub18CUB_300001_SM_10006detail6reduce18DeviceReduceKernelINS2_10policy_hubIxyN4cuda3std3__44plusIxEEE10Policy1000EN6thrust24THRUST_300001_SM_1000_NS6detail15normal_iteratorINSD_10device_ptrIxEEEEyS9_xNS7_10__identityEEEvT0_PT3_T1_NS0_13GridEvenShareISN_EET2_T4__param_3[72],
	.param .align 1 .b8 _ZN3cub18CUB_300001_SM_10006detail6reduce18DeviceReduceKernelINS2_10policy_hubIxyN4cuda3std3__44plusIxEEE10Policy1000EN6thrust24THRUST_300001_SM_1000_NS6detail15normal_iteratorINSD_10device_ptrIxEEEEyS9_xNS7_10__identityEEEvT0_PT3_T1_NS0_13GridEvenShareISN_EET2_T4__param_4[1],
	.param .align 1 .b8 _ZN3cub18CUB_300001_SM_10006detail6reduce18DeviceReduceKernelINS2_10policy_hubIxyN4cuda3std3__44plusIxEEE10Policy1000EN6thrust24THRUST_300001_SM_1000_NS6detail15normal_iteratorINSD_10device_ptrIxEEEEyS9_xNS7_10__identityEEEvT0_PT3_T1_NS0_13GridEvenShareISN_EET2_T4__param_5[1]
)
.maxntid 512
{
	.reg .pred 	%p<65>;
	.reg .b16 	%rs<4>;
	.reg .b32 	%r<280>;
	.reg .b64 	%rd<420>;
	// demoted variable
	.shared .align 8 .b8 _ZZN3cub18CUB_300001_SM_10006detail6reduce18DeviceReduceKernelINS2_10policy_hubIxyN4cuda3std3__44plusIxEEE10Policy1000EN6thrust24THRUST_300001_SM_1000_NS6detail15normal_iteratorINSD_10device_ptrIxEEEEyS9_xNS7_10__identityEEEvT0_PT3_T1_NS0_13GridEvenShareISN_EET2_T4_E12temp_storage[152];
	ld.param.u64 	%rd1, [_ZN3cub18CUB_300001_SM_10006detail6reduce18DeviceReduceKernelINS2_10policy_hubIxyN4cuda3std3__44plusIxEEE10Policy1000EN6thrust24THRUST_300001_SM_1000_NS6detail15normal_iteratorINSD_10device_ptrIxEEEEyS9_xNS7_10__identityEEEvT0_PT3_T1_NS0_13GridEvenShareISN_EET2_T4__param_3+32];
	ld.param.u32 	%r1, [_ZN3cub18CUB_300001_SM_10006detail6reduce18DeviceReduceKernelINS2_10policy_hubIxyN4cuda3std3__44plusIxEEE10Policy1000EN6thrust24THRUST_300001_SM_1000_NS6detail15normal_iteratorINSD_10device_ptrIxEEEEyS9_xNS7_10__identityEEEvT0_PT3_T1_NS0_13GridEvenShareISN_EET2_T4__param_3+40];
	ld.param.u64 	%rd64, [_ZN3cub18CUB_300001_SM_10006detail6reduce18DeviceReduceKernelINS2_10policy_hubIxyN4cuda3std3__44plusIxEEE10Policy1000EN6thrust24THRUST_300001_SM_1000_NS6detail15normal_iteratorINSD_10device_ptrIxEEEEyS9_xNS7_10__identityEEEvT0_PT3_T1_NS0_13GridEvenShareISN_EET2_T4__param_0];
	cvta.to.global.u64 	%rd2, %rd64;
	mov.u32 	%r2, %ctaid.x;
	mul.lo.s32 	%r50, %r1, 3584;
	cvt.s64.s32 	%rd3, %r50;
	mul.lo.s32 	%r51, %r2, 3584;
	cvt.u64.u32 	%rd4, %r51;
	sub.s64 	%rd5, %rd1, %rd4;
	setp.gt.u64 	%p1, %rd5, 3583;
	@%p1 bra 	$L__BB10_25;
	cvt.u32.u64 	%r136, %rd4;
	cvt.u32.u64 	%r3, %rd1;
	sub.s32 	%r4, %r3, %r136;
	mov.u32 	%r5, %tid.x;
	setp.ge.s32 	%p23, %r5, %r4;
	mov.b64 	%rd403, 0;
	mov.u32 	%r267, %r5;
	@%p23 bra 	$L__BB10_3;
	add.s32 	%r138, %r136, %r5;
	mul.wide.u32 	%rd214, %r138, 8;
	add.s64 	%rd215, %rd2, %rd214;
	ld.global.u64 	%rd403, [%rd215];
	add.s32 	%r267, %r5, 512;
$L__BB10_3:
	setp.ge.s32 	%p24, %r267, %r4;
	@%p24 bra 	$L__BB10_16;
	not.b32 	%r140, %r267;
	add.s32 	%r141, %r140, %r3;
	sub.s32 	%r142, %r141, %r136;
	shr.u32 	%r143, %r142, 9;
	add.s32 	%r8, %r143, 1;
	and.b32  	%r9, %r8, 15;
	setp.lt.u32 	%p25, %r142, 7680;
	@%p25 bra 	$L__BB10_7;
	and.b32  	%r144, %r8, 16777200;
	neg.s32 	%r265, %r144;
	mul.wide.u32 	%rd217, %r2, 28672;
	mul.wide.u32 	%rd218, %r267, 8;
	add.s64 	%rd219, %rd217, %rd218;
	add.s64 	%rd220, %rd219, %rd2;
	add.s64 	%rd394, %rd220, 32768;
$L__BB10_6:
	.pragma "nounroll";
	ld.global.u64 	%rd221, [%rd394+-32768];
	add.s64 	%rd222, %rd221, %rd403;
	ld.global.u64 	%rd223, [%rd394+-28672];
	add.s64 	%rd224, %rd223, %rd222;
	ld.global.u64 	%rd225, [%rd394+-24576];
	add.s64 	%rd226, %rd225, %rd224;
	ld.global.u64 	%rd227, [%rd394+-20480];
	add.s64 	%rd228, %rd227, %rd226;
	ld.global.u64 	%rd229, [%rd394+-16384];
	add.s64 	%rd230, %rd229, %rd228;
	ld.global.u64 	%rd231, [%rd394+-12288];
	add.s64 	%rd232, %rd231, %rd230;
	ld.global.u64 	%rd233, [%rd394+-8192];
	add.s64 	%rd234, %rd233, %rd232;
	ld.global.u64 	%rd235, [%rd394+-4096];
	add.s64 	%rd236, %rd235, %rd234;
	ld.global.u64 	%rd237, [%rd394];
	add.s64 	%rd238, %rd237, %rd236;
	ld.global.u64 	%rd239, [%rd394+4096];
	add.s64 	%rd240, %rd239, %rd238;
	ld.global.u64 	%rd241, [%rd394+8192];
	add.s64 	%rd242, %rd241, %rd240;
	ld.global.u64 	%rd243, [%rd394+12288];
	add.s64 	%rd244, %rd243, %rd242;
	ld.global.u64 	%rd245, [%rd394+16384];
	add.s64 	%rd246, %rd245, %rd244;
	ld.global.u64 	%rd247, [%rd394+20480];
	add.s64 	%rd248, %rd247, %rd246;
	ld.global.u64 	%rd249, [%rd394+24576];
	add.s64 	%rd250, %rd249, %rd248;
	ld.global.u64 	%rd251, [%rd394+28672];
	add.s64 	%rd403, %rd251, %rd250;
	add.s32 	%r267, %r267, 8192;
	add.s32 	%r265, %r265, 16;
	add.s64 	%rd394, %rd394, 65536;
	setp.ne.s32 	%p26, %r265, 0;
	@%p26 bra 	$L__BB10_6;
$L__BB10_7:
	setp.eq.s32 	%p27, %r9, 0;
	@%p27 bra 	$L__BB10_16;
	and.b32  	%r16, %r8, 7;
	setp.lt.u32 	%p28, %r9, 8;
	@%p28 bra 	$L__BB10_10;
	cvt.s64.s32 	%rd253, %r267;
	add.s64 	%rd254, %rd253, %rd4;
	shl.b64 	%rd255, %rd254, 3;
	add.s64 	%rd256, %rd2, %rd255;
	ld.global.u64 	%rd257, [%rd256];
	add.s64 	%rd258, %rd257, %rd403;
	ld.global.u64 	%rd259, [%rd256+4096];
	add.s64 	%rd260, %rd259, %rd258;
	ld.global.u64 	%rd261, [%rd256+8192];
	add.s64 	%rd262, %rd261, %rd260;
	ld.global.u64 	%rd263, [%rd256+12288];
	add.s64 	%rd264, %rd263, %rd262;
	ld.global.u64 	%rd265, [%rd256+16384];
	add.s64 	%rd266, %rd265, %rd264;
	ld.global.u64 	%rd267, [%rd256+20480];
	add.s64 	%rd268, %rd267, %rd266;
	ld.global.u64 	%rd269, [%rd256+24576];
	add.s64 	%rd270, %rd269, %rd268;
	ld.global.u64 	%rd271, [%rd256+28672];
	add.s64 	%rd403, %rd271, %rd270;
	add.s32 	%r267, %r267, 4096;
$L__BB10_10:
	setp.eq.s32 	%p29, %r16, 0;
	@%p29 bra 	$L__BB10_16;
	and.b32  	%r19, %r8, 3;
	setp.lt.u32 	%p30, %r16, 4;
	@%p30 bra 	$L__BB10_13;
	cvt.s64.s32 	%rd273, %r267;
	add.s64 	%rd274, %rd273, %rd4;
	shl.b64 	%rd275, %rd274, 3;
	add.s64 	%rd276, %rd2, %rd275;
	ld.global.u64 	%rd277, [%rd276];
	add.s64 	%rd278, %rd277, %rd403;
	ld.global.u64 	%rd279, [%rd276+4096];
	add.s64 	%rd280, %rd279, %rd278;
	ld.global.u64 	%rd281, [%rd276+8192];
	add.s64 	%rd282, %rd281, %rd280;
	ld.global.u64 	%rd283, [%rd276+12288];
	add.s64 	%rd403, %rd283, %rd282;
	add.s32 	%r267, %r267, 2048;
$L__BB10_13:
	setp.eq.s32 	%p31, %r19, 0;
	@%p31 bra 	$L__BB10_16;
	mul.wide.u32 	%rd284, %r2, 28672;
	add.s64 	%rd21, %rd2, %rd284;
	neg.s32 	%r270, %r19;
$L__BB10_15:
	.pragma "nounroll";
	mul.wide.s32 	%rd285, %r267, 8;
	add.s64 	%rd286, %rd21, %rd285;
	ld.global.u64 	%rd287, [%rd286];
	add.s64 	%rd403, %rd287, %rd403;
	add.s32 	%r267, %r267, 512;
	add.s32 	%r270, %r270, 1;
	setp.ne.s32 	%p32, %r270, 0;
	@%p32 bra 	$L__BB10_15;
$L__BB10_16:
	setp.lt.s32 	%p33, %r4, 512;
	@%p33 bra 	$L__BB10_21;
	// begin inline asm
	mov.u32 %r208, %laneid;
	// end inline asm
	mov.b64 	{%r210, %r215}, %rd403;
	mov.b32 	%r216, 1;
	mov.b32 	%r257, 31;
	mov.b32 	%r258, -1;
	// begin inline asm
	shfl.sync.down.b32 %r209, %r210, %r216, %r257, %r258;
	// end inline asm
	// begin inline asm
	shfl.sync.down.b32 %r214, %r215, %r216, %r257, %r258;
	// end inline asm
	mov.b64 	%rd346, {%r209, %r214};
	setp.gt.s32 	%p57, %r208, 30;
	selp.b64 	%rd347, 0, %rd346, %p57;
	add.s64 	%rd348, %rd347, %rd403;
	mov.b64 	{%r220, %r225}, %rd348;
	mov.b32 	%r226, 2;
	// begin inline asm
	shfl.sync.down.b32 %r219, %r220, %r226, %r257, %r258;
	// end inline asm
	// begin inline asm
	shfl.sync.down.b32 %r224, %r225, %r226, %r257, %r258;
	// end inline asm
	mov.b64 	%rd349, {%r219, %r224};
	setp.gt.s32 	%p58, %r208, 29;
	selp.b64 	%rd350, 0, %rd349, %p58;
	add.s64 	%rd351, %rd350, %rd348;
	mov.b64 	{%r230, %r235}, %rd351;
	mov.b32 	%r236, 4;
	// begin inline asm
	shfl.sync.down.b32 %r229, %r230, %r236, %r257, %r258;
	// end inline asm
	// begin inline asm
	shfl.sync.down.b32 %r234, %r235, %r236, %r257, %r258;
	// end inline asm
	mov.b64 	%rd352, {%r229, %r234};
	setp.gt.s32 	%p59, %r208, 27;
	selp.b64 	%rd353, 0, %rd352, %p59;
	add.s64 	%rd354, %rd353, %rd351;
	mov.b64 	{%r240, %r245}, %rd354;
	mov.b32 	%r246, 8;
	// begin inline asm
	shfl.sync.down.b32 %r239, %r240, %r246, %r257, %r258;
	// end inline asm
	// begin inline asm
	shfl.sync.down.b32 %r244, %r245, %r246, %r257, %r258;
	// end inline asm
	mov.b64 	%rd355, {%r239, %r244};
	setp.gt.s32 	%p60, %r208, 23;
	selp.b64 	%rd356, 0, %rd355, %p60;
	add.s64 	%rd357, %rd356, %rd354;
	mov.b64 	{%r250, %r255}, %rd357;
	mov.b32 	%r256, 16;
	// begin inline asm
	shfl.sync.down.b32 %r249, %r250, %r256, %r257, %r258;
	// end inline asm
	// begin inline asm
	shfl.sync.down.b32 %r254, %r255, %r256, %r257, %r258;
	// end inline asm
	mov.b64 	%rd358, {%r249, %r254};
	setp.gt.s32 	%p61, %r208, 15;
	selp.b64 	%rd359, 0, %rd358, %p61;
	add.s64 	%rd419, %rd359, %rd357;
	setp.ne.s32 	%p62, %r208, 0;
	@%p62 bra 	$L__BB10_19;
	shr.u32 	%r259, %r5, 2;
	and.b32  	%r260, %r259, 248;
	mov.u32 	%r261, _ZZN3cub18CUB_300001_SM_10006detail6reduce18DeviceReduceKernelINS2_10policy_hubIxyN4cuda3std3__44plusIxEEE10Policy1000EN6thrust24THRUST_300001_SM_1000_NS6detail15normal_iteratorINSD_10device_ptrIxEEEEyS9_xNS7_10__identityEEEvT0_PT3_T1_NS0_13GridEvenShareISN_EET2_T4_E12temp_storage;
	add.s32 	%r262, %r261, %r260;
	st.shared.u64 	[%r262+16], %rd419;
$L__BB10_19:
	bar.sync 	0;
	setp.ne.s32 	%p63, %r5, 0;
	@%p63 bra 	$L__BB10_46;
	ld.shared.u64 	%rd360, [_ZZN3cub18CUB_300001_SM_10006detail6reduce18DeviceReduceKernelINS2_10policy_hubIxyN4cuda3std3__44plusIxEEE10Policy1000EN6thrust24THRUST_300001_SM_1000_NS6detail15normal_iteratorINSD_10device_ptrIxEEEEyS9_xNS7_10__identityEEEvT0_PT3_T1_NS0_13GridEvenShareISN_EET2_T4_E12temp_storage+24];
	add.s64 	%rd361, %rd360, %rd419;
	ld.shared.u64 	%rd362, [_ZZN3cub18CUB_300001_SM_10006detail6reduce18DeviceReduceKernelINS2_10policy_hubIxyN4cuda3std3__44plusIxEEE10Policy1000EN6thrust24THRUST_300001_SM_1000_NS6detail15normal_iteratorINSD_10device_ptrIxEEEEyS9_xNS7_10__identityEEEvT0_PT3_T1_NS0_13GridEvenShareISN_EET2_T4_E12temp_storage+32];
	add.s64 	%rd363, %rd361, %rd362;
	ld.shared.u64 	%rd364, [_ZZN3cub18CUB_300001_SM_10006detail6reduce18DeviceReduceKernelINS2_10policy_hubIxyN4cuda3std3__44plusIxEEE10Policy1000EN6thrust24THRUST_300001_SM_1000_NS6detail15normal_iteratorINSD_10device_ptrIxEEEEyS9_xNS7_10__identityEEEvT0_PT3_T1_NS0_13GridEvenShareISN_EET2_T4_E12temp_storage+40];
	add.s64 	%rd365, %rd363, %rd364;
	ld.shared.u64 	%rd366, [_ZZN3cub18CUB_300001_SM_10006detail6reduce18DeviceReduceKernelINS2_10policy_hubIxyN4cuda3std3__44plusIxEEE10Policy1000EN6thrust24THRUST_300001_SM_1000_NS6detail15normal_iteratorINSD_10device_ptrIxEEEEyS9_xNS7_10__identityEEEvT0_PT3_T1_NS0_13GridEvenShareISN_EET2_T4_E12temp_storage+48];
	add.s64 	%rd367, %rd365, %rd366;
	ld.shared.u64 	%rd368, [_ZZN3cub18CUB_300001_SM_10006detail6reduce18DeviceReduceKernelINS2_10policy_hubIxyN4cuda3std3__44plusIxEEE10Policy1000EN6thrust24THRUST_300001_SM_1000_NS6detail15normal_iteratorINSD_10device_ptrIxEEEEyS9_xNS7_10__identityEEEvT0_PT3_T1_NS0_13GridEvenShareISN_EET2_T4_E12temp_storage+56];
	add.s64 	%rd369, %rd367, %rd368;
	ld.shared.u64 	%rd370, [_ZZN3cub18CUB_300001_SM_10006detail6reduce18DeviceReduceKernelINS2_10policy_hubIxyN4cuda3std3__44plusIxEEE10Policy1000EN6thrust24THRUST_300001_SM_1000_NS6detail15normal_iteratorINSD_10device_ptrIxEEEEyS9_xNS7_10__identityEEEvT0_PT3_T1_NS0_13GridEvenShareISN_EET2_T4_E12temp_storage+64];
	add.s64 	%rd371, %rd369, %rd370;
	ld.shared.u64 	%rd372, [_ZZN3cub18CUB_300001_SM_10006detail6reduce18DeviceReduceKernelINS2_10policy_hubIxyN4cuda3std3__44plusIxEEE10Policy1000EN6thrust24THRUST_300001_SM_1000_NS6detail15normal_iteratorINSD_10device_ptrIxEEEEyS9_xNS7_10__identityEEEvT0_PT3_T1_NS0_13GridEvenShareISN_EET2_T4_E12temp_storage+72];
	add.s64 	%rd373, %rd371, %rd372;
	ld.shared.u64 	%rd374, [_ZZN3cub18CUB_300001_SM_10006detail6reduce18DeviceReduceKernelINS2_10policy_hubIxyN4cuda3std3__44plusIxEEE10Policy1000EN6thrust24THRUST_300001_SM_1000_NS6detail15normal_iteratorINSD_10device_ptrIxEEEEyS9_xNS7_10__identityEEEvT0_PT3_T1_NS0_13GridEvenShareISN_EET2_T4_E12temp_storage+80];
	add.s64 	%rd375, %rd373, %rd374;
	ld.shared.u64 	%rd376, [_ZZN3cub18CUB_300001_SM_10006detail6reduce18DeviceReduceKernelINS2_10policy_hubIxyN4cuda3std3__44plusIxEEE10Policy1000EN6thrust24THRUST_300001_SM_1000_NS6detail15normal_iteratorINSD_10device_ptrIxEEEEyS9_xNS7_10__identityEEEvT0_PT3_T1_NS0_13GridEvenShareISN_EET2_T4_E12temp_storage+88];
	add.s64 	%rd377, %rd375, %rd376;
	ld.shared.u64 	%rd378, [_ZZN3cub18CUB_300001_SM_10006detail6reduce18DeviceReduceKernelINS2_10policy_hubIxyN4cuda3std3__44plusIxEEE10Policy1000EN6thrust24THRUST_300001_SM_1000_NS6detail15normal_iteratorINSD_10device_ptrIxEEEEyS9_xNS7_10__identityEEEvT0_PT3_T1_NS0_13GridEvenShareISN_EET2_T4_E12temp_storage+96];
	add.s64 	%rd379, %rd377, %rd378;
	ld.shared.u64 	%rd380, [_ZZN3cub18CUB_300001_SM_10006detail6reduce18DeviceReduceKernelINS2_10policy_hubIxyN4cuda3std3__44plusIxEEE10Policy1000EN6thrust24THRUST_300001_SM_1000_NS6detail15normal_iteratorINSD_10device_ptrIxEEEEyS9_xNS7_10__identityEEEvT0_PT3_T1_NS0_13GridEvenShareISN_EET2_T4_E12temp_storage+104];
	add.s64 	%rd381, %rd379, %rd380;
	ld.shared.u64 	%rd382, [_ZZN3cub18CUB_300001_SM_10006detail6reduce18DeviceReduceKernelINS2_10policy_hubIxyN4cuda3std3__44plusIxEEE10Policy1000EN6thrust24THRUST_300001_SM_1000_NS6detail15normal_iteratorINSD_10device_ptrIxEEEEyS9_xNS7_10__identityEEEvT0_PT3_T1_NS0_13GridEvenShareISN_EET2_T4_E12temp_storage+112];
	add.s64 	%rd383, %rd381, %rd382;
	ld.shared.u64 	%rd384, [_ZZN3cub18CUB_300001_SM_10006detail6reduce18DeviceReduceKernelINS2_10policy_hubIxyN4cuda3std3__44plusIxEEE10Policy1000EN6thrust24THRUST_300001_SM_1000_NS6detail15normal_iteratorINSD_10device_ptrIxEEEEyS9_xNS7_10__identityEEEvT0_PT3_T1_NS0_13GridEvenShareISN_EET2_T4_E12temp_storage+120];
	add.s64 	%rd385, %rd383, %rd384;
	ld.shared.u64 	%rd386, [_ZZN3cub18CUB_300001_SM_10006detail6reduce18DeviceReduceKernelINS2_10policy_hubIxyN4cuda3std3__44plusIxEEE10Policy1000EN6thrust24THRUST_300001_SM_1000_NS6detail15normal_iteratorINSD_10device_ptrIxEEEEyS9_xNS7_10__identityEEEvT0_PT3_T1_NS0_13GridEvenShareISN_EET2_T4_E12temp_storage+128];
	add.s64 	%rd387, %rd385, %rd386;
	ld.shared.u64 	%rd388, [_ZZN3cub18CUB_300001_SM_10006detail6reduce18DeviceReduceKernelINS2_10policy_hubIxyN4cuda3std3__44plusIxEEE10Policy1000EN6thrust24THRUST_300001_SM_1000_NS6detail15normal_iteratorINSD_10device_ptrIxEEEEyS9_xNS7_10__identityEEEvT0_PT3_T1_NS0_13GridEvenShareISN_EET2_T4_E12temp_storage+136];
	add.s64 	%rd419, %rd387, %rd388;
	bra.uni 	$L__BB10_46;
$L__BB10_21:
	// begin inline asm
	mov.u32 %r145, %laneid;
	// end inline asm
	and.b32  	%r196, %r5, 992;
	add.s32 	%r197, %r196, 32;
	setp.gt.s32 	%p34, %r197, %r4;
	not.b32 	%r198, %r196;
	add.s32 	%r199, %r4, %r198;
	selp.b32 	%r194, %r199, 31, %p34;
	mov.b64 	{%r147, %r152}, %rd403;
	mov.b32 	%r153, 1;
	mov.b32 	%r195, -1;
	// begin inline asm
	shfl.sync.down.b32 %r146, %r147, %r153, %r194, %r195;
	// end inline asm
	// begin inline asm
	shfl.sync.down.b32 %r151, %r152, %r153, %r194, %r195;
	// end inline asm
	mov.b64 	%rd288, {%r146, %r151};
	setp.lt.s32 	%p35, %r145, %r194;
	selp.b64 	%rd289, %rd288, 0, %p35;
	add.s64 	%rd290, %rd289, %rd403;
	mov.b64 	{%r157, %r162}, %rd290;
	mov.b32 	%r163, 2;
	// begin inline asm
	shfl.sync.down.b32 %r156, %r157, %r163, %r194, %r195;
	// end inline asm
	// begin inline asm
	shfl.sync.down.b32 %r161, %r162, %r163, %r194, %r195;
	// end inline asm
	mov.b64 	%rd291, {%r156, %r161};
	add.s32 	%r200, %r145, 2;
	setp.gt.s32 	%p36, %r200, %r194;
	selp.b64 	%rd292, 0, %rd291, %p36;
	add.s64 	%rd293, %rd292, %rd290;
	mov.b64 	{%r167, %r172}, %rd293;
	mov.b32 	%r173, 4;
	// begin inline asm
	shfl.sync.down.b32 %r166, %r167, %r173, %r194, %r195;
	// end inline asm
	// begin inline asm
	shfl.sync.down.b32 %r171, %r172, %r173, %r194, %r195;
	// end inline asm
	mov.b64 	%rd294, {%r166, %r171};
	add.s32 	%r201, %r145, 4;
	setp.gt.s32 	%p37, %r201, %r194;
	selp.b64 	%rd295, 0, %rd294, %p37;
	add.s64 	%rd296, %rd295, %rd293;
	mov.b64 	{%r177, %r182}, %rd296;
	mov.b32 	%r183, 8;
	// begin inline asm
	shfl.sync.down.b32 %r176, %r177, %r183, %r194, %r195;
	// end inline asm
	// begin inline asm
	shfl.sync.down.b32 %r181, %r182, %r183, %r194, %r195;
	// end inline asm
	mov.b64 	%rd297, {%r176, %r181};
	add.s32 	%r202, %r145, 8;
	setp.gt.s32 	%p38, %r202, %r194;
	selp.b64 	%rd298, 0, %rd297, %p38;
	add.s64 	%rd299, %rd298, %rd296;
	mov.b64 	{%r187, %r192}, %rd299;
	mov.b32 	%r193, 16;
	// begin inline asm
	shfl.sync.down.b32 %r186, %r187, %r193, %r194, %r195;
	// end inline asm
	// begin inline asm
	shfl.sync.down.b32 %r191, %r192, %r193, %r194, %r195;
	// end inline asm
	mov.b64 	%rd300, {%r186, %r191};
	add.s32 	%r203, %r145, 16;
	setp.gt.s32 	%p39, %r203, %r194;
	selp.b64 	%rd301, 0, %rd300, %p39;
	add.s64 	%rd419, %rd301, %rd299;
	setp.ne.s32 	%p40, %r145, 0;
	@%p40 bra 	$L__BB10_23;
	shr.u32 	%r204, %r5, 2;
	and.b32  	%r205, %r204, 248;
	mov.u32 	%r206, _ZZN3cub18CUB_300001_SM_10006detail6reduce18DeviceReduceKernelINS2_10policy_hubIxyN4cuda3std3__44plusIxEEE10Policy1000EN6thrust24THRUST_300001_SM_1000_NS6detail15normal_iteratorINSD_10device_ptrIxEEEEyS9_xNS7_10__identityEEEvT0_PT3_T1_NS0_13GridEvenShareISN_EET2_T4_E12temp_storage;
	add.s32 	%r207, %r206, %r205;
	st.shared.u64 	[%r207+16], %rd419;
$L__BB10_23:
	bar.sync 	0;
	setp.ne.s32 	%p41, %r5, 0;
	@%p41 bra 	$L__BB10_46;
	setp.gt.s32 	%p42, %r4, 32;
	ld.shared.u64 	%rd302, [_ZZN3cub18CUB_300001_SM_10006detail6reduce18DeviceReduceKernelINS2_10policy_hubIxyN4cuda3std3__44plusIxEEE10Policy1000EN6thrust24THRUST_300001_SM_1000_NS6detail15normal_iteratorINSD_10device_ptrIxEEEEyS9_xNS7_10__identityEEEvT0_PT3_T1_NS0_13GridEvenShareISN_EET2_T4_E12temp_storage+24];
	selp.b64 	%rd303, %rd302, 0, %p42;
	add.s64 	%rd304, %rd303, %rd419;
	setp.gt.s32 	%p43, %r4, 64;
	ld.shared.u64 	%rd305, [_ZZN3cub18CUB_300001_SM_10006detail6reduce18DeviceReduceKernelINS2_10policy_hubIxyN4cuda3std3__44plusIxEEE10Policy1000EN6thrust24THRUST_300001_SM_1000_NS6detail15normal_iteratorINSD_10device_ptrIxEEEEyS9_xNS7_10__identityEEEvT0_PT3_T1_NS0_13GridEvenShareISN_EET2_T4_E12temp_storage+32];
	selp.b64 	%rd306, %rd305, 0, %p43;
	add.s64 	%rd307, %rd304, %rd306;
	setp.gt.s32 	%p44, %r4, 96;
	ld.shared.u64 	%rd308, [_ZZN3cub18CUB_300001_SM_10006detail6reduce18DeviceReduceKernelINS2_10policy_hubIxyN4cuda3std3__44plusIxEEE10Policy1000EN6thrust24THRUST_300001_SM_1000_NS6detail15normal_iteratorINSD_10device_ptrIxEEEEyS9_xNS7_10__identityEEEvT0_PT3_T1_NS0_13GridEvenShareISN_EET2_T4_E12temp_storage+40];
	selp.b64 	%rd309, %rd308, 0, %p44;
	add.s64 	%rd310, %rd307, %rd309;
	setp.gt.s32 	%p45, %r4, 128;
	ld.shared.u64 	%rd311, [_ZZN3cub18CUB_300001_SM_10006detail6reduce18DeviceReduceKernelINS2_10policy_hubIxyN4cuda3std3__44plusIxEEE10Policy1000EN6thrust24THRUST_300001_SM_1000_NS6detail15normal_iteratorINSD_10device_ptrIxEEEEyS9_xNS7_10__identityEEEvT0_PT3_T1_NS0_13GridEvenShareISN_EET2_T4_E12temp_storage+48];
	selp.b64 	%rd312, %rd311, 0, %p45;
	add.s64 	%rd313, %rd310, %rd312;
	setp.gt.s32 	%p46, %r4, 160;
	ld.shared.u64 	%rd314, [_ZZN3cub18CUB_300001_SM_10006detail6reduce18DeviceReduceKernelINS2_10policy_hubIxyN4cuda3std3__44plusIxEEE10Policy1000EN6thrust24THRUST_300001_SM_1000_NS6detail15normal_iteratorINSD_10device_ptrIxEEEEyS9_xNS7_10__identityEEEvT0_PT3_T1_NS0_13GridEvenShareISN_EET2_T4_E12temp_storage+56];
	selp.b64 	%rd315, %rd314, 0, %p46;
	add.s64 	%rd316, %rd313, %rd315;
	setp.gt.s32 	%p47, %r4, 192;
	ld.shared.u64 	%rd317, [_ZZN3cub18CUB_300001_SM_10006detail6reduce18DeviceReduceKernelINS2_10policy_hubIxyN4cuda3std3__44plusIxEEE10Policy1000EN6thrust24THRUST_300001_SM_1000_NS6detail15normal_iteratorINSD_10device_ptrIxEEEEyS9_xNS7_10__identityEEEvT0_PT3_T1_NS0_13GridEvenShareISN_EET2_T4_E12temp_storage+64];
	selp.b64 	%rd318, %rd317, 0, %p47;
	add.s64 	%rd319, %rd316, %rd318;
	setp.gt.s32 	%p48, %r4, 224;
	ld.shared.u64 	%rd320, [_ZZN3cub18CUB_300001_SM_10006detail6reduce18DeviceReduceKernelINS2_10policy_hubIxyN4cuda3std3__44plusIxEEE10Policy1000EN6thrust24THRUST_300001_SM_1000_NS6detail15normal_iteratorINSD_10device_ptrIxEEEEyS9_xNS7_10__identityEEEvT0_PT3_T1_NS0_13GridEvenShareISN_EET2_T4_E12temp_storage+72];
	selp.b64 	%rd321, %rd320, 0, %p48;
	add.s64 	%rd322, %rd319, %rd321;
	setp.gt.s32 	%p49, %r4, 256;
	ld.shared.u64 	%rd323, [_ZZN3cub18CUB_300001_SM_10006detail6reduce18DeviceReduceKernelINS2_10policy_hubIxyN4cuda3std3__44plusIxEEE10Policy1000EN6thrust24THRUST_300001_SM_1000_NS6detail15normal_iteratorINSD_10device_ptrIxEEEEyS9_xNS7_10__identityEEEvT0_PT3_T1_NS0_13GridEvenShareISN_EET2_T4_E12temp_storage+80];
	selp.b64 	%rd324, %rd323, 0, %p49;
	add.s64 	%rd325, %rd322, %rd324;
	setp.gt.s32 	%p50, %r4, 288;
	ld.shared.u64 	%rd326, [_ZZN3cub18CUB_300001_SM_10006detail6reduce18DeviceReduceKernelINS2_10policy_hubIxyN4cuda3std3__44plusIxEEE10Policy1000EN6thrust24THRUST_300001_SM_1000_NS6detail15normal_iteratorINSD_10device_ptrIxEEEEyS9_xNS7_10__identityEEEvT0_PT3_T1_NS0_13GridEvenShareISN_EET2_T4_E12temp_storage+88];
	selp.b64 	%rd327, %rd326, 0, %p50;
	add.s64 	%rd328, %rd325, %rd327;
	setp.gt.s32 	%p51, %r4, 320;
	ld.shared.u64 	%rd329, [_ZZN3cub18CUB_300001_SM_10006detail6reduce18DeviceReduceKernelINS2_10policy_hubIxyN4cuda3std3__44plusIxEEE10Policy1000EN6thrust24THRUST_300001_SM_1000_NS6detail15normal_iteratorINSD_10device_ptrIxEEEEyS9_xNS7_10__identityEEEvT0_PT3_T1_NS0_13GridEvenShareISN_EET2_T4_E12temp_storage+96];
	selp.b64 	%rd330, %rd329, 0, %p51;
	add.s64 	%rd331, %rd328, %rd330;
	setp.gt.s32 	%p52, %r4, 352;
	ld.shared.u64 	%rd332, [_ZZN3cub18CUB_300001_SM_10006detail6reduce18DeviceReduceKernelINS2_10policy_hubIxyN4cuda3std3__44plusIxEEE10Policy1000EN6thrust24THRUST_300001_SM_1000_NS6detail15normal_iteratorINSD_10device_ptrIxEEEEyS9_xNS7_10__identityEEEvT0_PT3_T1_NS0_13GridEvenShareISN_EET2_T4_E12temp_storage+104];
	selp.b64 	%rd333, %rd332, 0, %p52;
	add.s64 	%rd334, %rd331, %rd333;
	setp.gt.s32 	%p53, %r4, 384;
	ld.shared.u64 	%rd335, [_ZZN3cub18CUB_300001_SM_10006detail6reduce18DeviceReduceKernelINS2_10policy_hubIxyN4cuda3std3__44plusIxEEE10Policy1000EN6thrust24THRUST_300001_SM_1000_NS6detail15normal_iteratorINSD_10device_ptrIxEEEEyS9_xNS7_10__identityEEEvT0_PT3_T1_NS0_13GridEvenShareISN_EET2_T4_E12temp_storage+112];
	selp.b64 	%rd336, %rd335, 0, %p53;
	add.s64 	%rd337, %rd334, %rd336;
	setp.gt.s32 	%p54, %r4, 416;
	ld.shared.u64 	%rd338, [_ZZN3cub18CUB_300001_SM_10006detail6reduce18DeviceReduceKernelINS2_10policy_hubIxyN4cuda3std3__44plusIxEEE10Policy1000EN6thrust24THRUST_300001_SM_1000_NS6detail15normal_iteratorINSD_10device_ptrIxEEEEyS9_xNS7_10__identityEEEvT0_PT3_T1_NS0_13GridEvenShareISN_EET2_T4_E12temp_storage+120];
	selp.b64 	%rd339, %rd338, 0, %p54;
	add.s64 	%rd340, %rd337, %rd339;
	setp.gt.s32 	%p55, %r4, 448;
	ld.shared.u64 	%rd341, [_ZZN3cub18CUB_300001_SM_10006detail6reduce18DeviceReduceKernelINS2_10policy_hubIxyN4cuda3std3__44plusIxEEE10Policy1000EN6thrust24THRUST_300001_SM_1000_NS6detail15normal_iteratorINSD_10device_ptrIxEEEEyS9_xNS7_10__identityEEEvT0_PT3_T1_NS0_13GridEvenShareISN_EET2_T4_E12temp_storage+128];
	selp.b64 	%rd342, %rd341, 0, %p55;
	add.s64 	%rd343, %rd340, %rd342;
	setp.gt.s32 	%p56, %r4, 480;
	ld.shared.u64 	%rd344, [_ZZN3cub18CUB_300001_SM_10006detail6reduce18DeviceReduceKernelINS2_10policy_hubIxyN4cuda3std3__44plusIxEEE10Policy1000EN6thrust24THRUST_300001_SM_1000_NS6detail15normal_iteratorINSD_10device_ptrIxEEEEyS9_xNS7_10__identityEEEvT0_PT3_T1_NS0_13GridEvenShareISN_EET2_T4_E12temp_storage+136];
	selp.b64 	%rd345, %rd344, 0, %p56;
	add.s64 	%rd419, %rd343, %rd345;
	bra.uni 	$L__BB10_46;
$L__BB10_25:
	cvt.u32.u64 	%r52, %rd4;
	mov.u32 	%r27, %tid.x;
	add.s32 	%r53, %r52, %r27;
	mul.wide.u32 	%rd65, %r53, 8;
	add.s64 	%rd66, %rd2, %rd65;
	ld.global.u64 	%rd67, [%rd66];
	ld.global.u64 	%rd68, [%rd66+4096];
	ld.global.u64 	%rd69, [%rd66+8192];
	ld.global.u64 	%rd70, [%rd66+12288];
	ld.global.u64 	%rd71, [%rd66+16384];
	ld.global.u64 	%rd72, [%rd66+20480];
	ld.global.u64 	%rd73, [%rd66+24576];
	add.s64 	%rd74, %rd68, %rd67;
	add.s64 	%rd75, %rd69, %rd74;
	add.s64 	%rd76, %rd70, %rd75;
	add.s64 	%rd77, %rd71, %rd76;
	add.s64 	%rd78, %rd72, %rd77;
	add.s64 	%rd418, %rd73, %rd78;
	setp.lt.u64 	%p2, %rd5, %rd3;
	@%p2 bra 	$L__BB10_42;
	cvt.u32.u64 	%r55, %rd3;
	cvt.u64.u32 	%rd30, %r27;
	add.s64 	%rd405, %rd4, %rd3;
	cvt.u32.u64 	%r28, %rd1;
	not.b32 	%r57, %r27;
	add.s32 	%r58, %r57, %r28;
	sub.s32 	%r59, %r58, %r55;
	sub.s32 	%r272, %r59, %r52;
	add.s64 	%rd79, %rd405, %rd30;
	shl.b64 	%rd80, %rd79, 3;
	add.s64 	%rd81, %rd80, %rd2;
	add.s64 	%rd404, %rd81, 32768;
	mov.b32 	%r273, 0;
	mov.u64 	%rd407, %rd4;
$L__BB10_27:
	cvt.s64.s32 	%rd37, %r50;
	add.s64 	%rd407, %rd407, %rd37;
	add.s64 	%rd82, %rd1, -3584;
	setp.gt.u64 	%p3, %rd407, %rd82;
	@%p3 bra 	$L__BB10_29;
	mul.lo.s32 	%r61, %r1, 3584;
	cvt.s64.s32 	%rd83, %r61;
	add.s64 	%rd84, %rd407, %rd30;
	shl.b64 	%rd85, %rd84, 3;
	add.s64 	%rd86, %rd2, %rd85;
	ld.global.u64 	%rd87, [%rd86];
	ld.global.u64 	%rd88, [%rd86+4096];
	ld.global.u64 	%rd89, [%rd86+8192];
	ld.global.u64 	%rd90, [%rd86+12288];
	ld.global.u64 	%rd91, [%rd86+16384];
	ld.global.u64 	%rd92, [%rd86+20480];
	ld.global.u64 	%rd93, [%rd86+24576];
	add.s64 	%rd94, %rd87, %rd418;
	add.s64 	%rd95, %rd88, %rd94;
	add.s64 	%rd96, %rd89, %rd95;
	add.s64 	%rd97, %rd90, %rd96;
	add.s64 	%rd98, %rd91, %rd97;
	add.s64 	%rd99, %rd92, %rd98;
	add.s64 	%rd418, %rd93, %rd99;
	sub.s64 	%rd100, %rd1, %rd407;
	setp.lt.u64 	%p4, %rd100, %rd83;
	add.s32 	%r273, %r273, 1;
	add.s64 	%rd405, %rd405, %rd83;
	sub.s32 	%r272, %r272, %r61;
	mul.wide.s32 	%rd101, %r61, 8;
	add.s64 	%rd404, %rd404, %rd101;
	@%p4 bra 	$L__BB10_42;
	bra.uni 	$L__BB10_27;
$L__BB10_29:
	setp.le.u64 	%p5, %rd1, %rd407;
	cvt.u32.u64 	%r62, %rd407;
	cvt.u32.u64 	%r63, %rd1;
	sub.s32 	%r64, %r63, %r62;
	setp.ge.s32 	%p6, %r27, %r64;
	or.pred  	%p7, %p5, %p6;
	@%p7 bra 	$L__BB10_42;
	cvt.u32.u64 	%r66, %rd37;
	cvt.u32.u64 	%r67, %rd4;
	not.b32 	%r68, %r27;
	add.s32 	%r69, %r68, %r28;
	add.s32 	%r70, %r66, %r67;
	sub.s32 	%r71, %r69, %r70;
	mul.lo.s32 	%r72, %r1, %r273;
	mad.lo.s32 	%r73, %r72, -3584, %r71;
	shr.u32 	%r74, %r73, 9;
	add.s32 	%r34, %r74, 1;
	and.b32  	%r35, %r34, 15;
	setp.lt.u32 	%p8, %r73, 7680;
	mov.u32 	%r276, %r27;
	@%p8 bra 	$L__BB10_33;
	shr.u32 	%r75, %r272, 9;
	add.s32 	%r76, %r75, 1;
	and.b32  	%r77, %r76, 16777200;
	neg.s32 	%r274, %r77;
	mov.u32 	%r276, %r27;
$L__BB10_32:
	.pragma "nounroll";
	ld.global.u64 	%rd103, [%rd404+-32768];
	add.s64 	%rd104, %rd103, %rd418;
	ld.global.u64 	%rd105, [%rd404+-28672];
	add.s64 	%rd106, %rd105, %rd104;
	ld.global.u64 	%rd107, [%rd404+-24576];
	add.s64 	%rd108, %rd107, %rd106;
	ld.global.u64 	%rd109, [%rd404+-20480];
	add.s64 	%rd110, %rd109, %rd108;
	ld.global.u64 	%rd111, [%rd404+-16384];
	add.s64 	%rd112, %rd111, %rd110;
	ld.global.u64 	%rd113, [%rd404+-12288];
	add.s64 	%rd114, %rd113, %rd112;
	ld.global.u64 	%rd115, [%rd404+-8192];
	add.s64 	%rd116, %rd115, %rd114;
	ld.global.u64 	%rd117, [%rd404+-4096];
	add.s64 	%rd118, %rd117, %rd116;
	ld.global.u64 	%rd119, [%rd404];
	add.s64 	%rd120, %rd119, %rd118;
	ld.global.u64 	%rd121, [%rd404+4096];
	add.s64 	%rd122, %rd121, %rd120;
	ld.global.u64 	%rd123, [%rd404+8192];
	add.s64 	%rd124, %rd123, %rd122;
	ld.global.u64 	%rd125, [%rd404+12288];
	add.s64 	%rd126, %rd125, %rd124;
	ld.global.u64 	%rd127, [%rd404+16384];
	add.s64 	%rd128, %rd127, %rd126;
	ld.global.u64 	%rd129, [%rd404+20480];
	add.s64 	%rd130, %rd129, %rd128;
	ld.global.u64 	%rd131, [%rd404+24576];
	add.s64 	%rd132, %rd131, %rd130;
	ld.global.u64 	%rd133, [%rd404+28672];
	add.s64 	%rd418, %rd133, %rd132;
	add.s32 	%r276, %r276, 8192;
	add.s32 	%r274, %r274, 16;
	add.s64 	%rd404, %rd404, 65536;
	setp.ne.s32 	%p9, %r274, 0;
	@%p9 bra 	$L__BB10_32;
$L__BB10_33:
	setp.eq.s32 	%p10, %r35, 0;
	@%p10 bra 	$L__BB10_42;
	and.b32  	%r42, %r34, 7;
	setp.lt.u32 	%p11, %r35, 8;
	@%p11 bra 	$L__BB10_36;
	cvt.u64.u32 	%rd135, %r276;
	add.s64 	%rd136, %rd407, %rd135;
	shl.b64 	%rd137, %rd136, 3;
	add.s64 	%rd138, %rd2, %rd137;
	ld.global.u64 	%rd139, [%rd138];
	add.s64 	%rd140, %rd139, %rd418;
	ld.global.u64 	%rd141, [%rd138+4096];
	add.s64 	%rd142, %rd141, %rd140;
	ld.global.u64 	%rd143, [%rd138+8192];
	add.s64 	%rd144, %rd143, %rd142;
	ld.global.u64 	%rd145, [%rd138+12288];
	add.s64 	%rd146, %rd145, %rd144;
	ld.global.u64 	%rd147, [%rd138+16384];
	add.s64 	%rd148, %rd147, %rd146;
	ld.global.u64 	%rd149, [%rd138+20480];
	add.s64 	%rd150, %rd149, %rd148;
	ld.global.u64 	%rd151, [%rd138+24576];
	add.s64 	%rd152, %rd151, %rd150;
	ld.global.u64 	%rd153, [%rd138+28672];
	add.s64 	%rd418, %rd153, %rd152;
	add.s32 	%r276, %r276, 4096;
$L__BB10_36:
	setp.eq.s32 	%p12, %r42, 0;
	@%p12 bra 	$L__BB10_42;
	setp.lt.u32 	%p13, %r42, 4;
	@%p13 bra 	$L__BB10_39;
	cvt.u64.u32 	%rd155, %r276;
	add.s64 	%rd156, %rd407, %rd155;
	shl.b64 	%rd157, %rd156, 3;
	add.s64 	%rd158, %rd2, %rd157;
	ld.global.u64 	%rd159, [%rd158];
	add.s64 	%rd160, %rd159, %rd418;
	ld.global.u64 	%rd161, [%rd158+4096];
	add.s64 	%rd162, %rd161, %rd160;
	ld.global.u64 	%rd163, [%rd158+8192];
	add.s64 	%rd164, %rd163, %rd162;
	ld.global.u64 	%rd165, [%rd158+12288];
	add.s64 	%rd418, %rd165, %rd164;
	add.s32 	%r276, %r276, 2048;
$L__BB10_39:
	and.b32  	%r78, %r34, 3;
	setp.eq.s32 	%p14, %r78, 0;
	@%p14 bra 	$L__BB10_42;
	cvt.u64.u32 	%rd166, %r276;
	add.s64 	%rd167, %rd166, %rd405;
	shl.b64 	%rd168, %rd167, 3;
	add.s64 	%rd416, %rd2, %rd168;
	cvt.u16.u32 	%rs1, %r272;
	shr.u16 	%rs2, %rs1, 9;
	add.s16 	%rs3, %rs2, 1;
	cvt.u32.u16 	%r79, %rs3;
	and.b32  	%r80, %r79, 3;
	neg.s32 	%r279, %r80;
$L__BB10_41:
	.pragma "nounroll";
	ld.global.u64 	%rd169, [%rd416];
	add.s64 	%rd418, %rd169, %rd418;
	add.s64 	%rd416, %rd416, 4096;
	add.s32 	%r279, %r279, 1;
	setp.ne.s32 	%p15, %r279, 0;
	@%p15 bra 	$L__BB10_41;
$L__BB10_42:
	// begin inline asm
	mov.u32 %r81, %laneid;
	// end inline asm
	mov.b64 	{%r83, %r88}, %rd418;
	mov.b32 	%r89, 1;
	mov.b32 	%r130, 31;
	mov.b32 	%r131, -1;
	// begin inline asm
	shfl.sync.down.b32 %r82, %r83, %r89, %r130, %r131;
	// end inline asm
	// begin inline asm
	shfl.sync.down.b32 %r87, %r88, %r89, %r130, %r131;
	// end inline asm
	mov.b64 	%rd170, {%r82, %r87};
	setp.gt.s32 	%p16, %r81, 30;
	selp.b64 	%rd171, 0, %rd170, %p16;
	add.s64 	%rd172, %rd171, %rd418;
	mov.b64 	{%r93, %r98}, %rd172;
	mov.b32 	%r99, 2;
	// begin inline asm
	shfl.sync.down.b32 %r92, %r93, %r99, %r130, %r131;
	// end inline asm
	// begin inline asm
	shfl.sync.down.b32 %r97, %r98, %r99, %r130, %r131;
	// end inline asm
	mov.b64 	%rd173, {%r92, %r97};
	setp.gt.s32 	%p17, %r81, 29;
	selp.b64 	%rd174, 0, %rd173, %p17;
	add.s64 	%rd175, %rd174, %rd172;
	mov.b64 	{%r103, %r108}, %rd175;
	mov.b32 	%r109, 4;
	// begin inline asm
	shfl.sync.down.b32 %r102, %r103, %r109, %r130, %r131;
	// end inline asm
	// begin inline asm
	shfl.sync.down.b32 %r107, %r108, %r109, %r130, %r131;
	// end inline asm
	mov.b64 	%rd176, {%r102, %r107};
	setp.gt.s32 	%p18, %r81, 27;
	selp.b64 	%rd177, 0, %rd176, %p18;
	add.s64 	%rd178, %rd177, %rd175;
	mov.b64 	{%r113, %r118}, %rd178;
	mov.b32 	%r119, 8;
	// begin inline asm
	shfl.sync.down.b32 %r112, %r113, %r119, %r130, %r131;
	// end inline asm
	// begin inline asm
	shfl.sync.down.b32 %r117, %r118, %r119, %r130, %r131;
	// end inline asm
	mov.b64 	%rd179, {%r112, %r117};
	setp.gt.s32 	%p19, %r81, 23;
	selp.b64 	%rd180, 0, %rd179, %p19;
	add.s64 	%rd181, %rd180, %rd178;
	mov.b64 	{%r123, %r128}, %rd181;
	mov.b32 	%r129, 16;
	// begin inline asm
	shfl.sync.down.b32 %r122, %r123, %r129, %r130, %r131;
	// end inline asm
	// begin inline asm
	shfl.sync.down.b32 %r127, %r128, %r129, %r130, %r131;
	// end inline asm
	mov.b64 	%rd182, {%r122, %r127};
	setp.gt.s32 	%p20, %r81, 15;
	selp.b64 	%rd183, 0, %rd182, %p20;
	add.s64 	%rd419, %rd183, %rd181;
	setp.ne.s32 	%p21, %r81, 0;
	@%p21 bra 	$L__BB10_44;
	shr.u32 	%r132, %r27, 2;
	and.b32  	%r133, %r132, 248;
	mov.u32 	%r134, _ZZN3cub18CUB_300001_SM_10006detail6reduce18DeviceReduceKernelINS2_10policy_hubIxyN4cuda3std3__44plusIxEEE10Policy1000EN6thrust24THRUST_300001_SM_1000_NS6detail15normal_iteratorINSD_10device_ptrIxEEEEyS9_xNS7_10__identityEEEvT0_PT3_T1_NS0_13GridEvenShareISN_EET2_T4_E12temp_storage;
	add.s32 	%r135, %r134, %r133;
	st.shared.u64 	[%r135+16], %rd419;
$L__BB10_44:
	bar.sync 	0;
	setp.ne.s32 	%p22, %r27, 0;
	@%p22 bra 	$L__BB10_46;
	ld.shared.u64 	%rd184, [_ZZN3cub18CUB_300001_SM_10006detail6reduce18DeviceReduceKernelINS2_10policy_hubIxyN4cuda3std3__44plusIxEEE10Policy1000EN6thrust24THRUST_300001_SM_1000_NS6detail15normal_iteratorINSD_10device_ptrIxEEEEyS9_xNS7_10__identityEEEvT0_PT3_T1_NS0_13GridEvenShareISN_EET2_T4_E12temp_storage+24];
	add.s64 	%rd185, %rd184, %rd419;
	ld.shared.u64 	%rd186, [_ZZN3cub18CUB_300001_SM_10006detail6reduce18DeviceReduceKernelINS2_10policy_hubIxyN4cuda3std3__44plusIxEEE10Policy1000EN6thrust24THRUST_300001_SM_1000_NS6detail15normal_iteratorINSD_10device_ptrIxEEEEyS9_xNS7_10__identityEEEvT0_PT3_T1_NS0_13GridEvenShareISN_EET2_T4_E12temp_storage+32];
	add.s64 	%rd187, %rd185, %rd186;
	ld.shared.u64 	%rd188, [_ZZN3cub18CUB_300001_SM_10006detail6reduce18DeviceReduceKernelINS2_10policy_hubIxyN4cuda3std3__44plusIxEEE10Policy1000EN6thrust24THRUST_300001_SM_1000_NS6detail15normal_iteratorINSD_10device_ptrIxEEEEyS9_xNS7_10__identityEEEvT0_PT3_T1_NS0_13GridEvenShareISN_EET2_T4_E12temp_storage+40];
	add.s64 	%rd189, %rd187, %rd188;
	ld.shared.u64 	%rd190, [_ZZN3cub18CUB_300001_SM_10006detail6reduce18DeviceReduceKernelINS2_10policy_hubIxyN4cuda3std3__44plusIxEEE10Policy1000EN6thrust24THRUST_300001_SM_1000_NS6detail15normal_iteratorINSD_10device_ptrIxEEEEyS9_xNS7_10__identityEEEvT0_PT3_T1_NS0_13GridEvenShareISN_EET2_T4_E12temp_storage+48];
	add.s64 	%rd191, %rd189, %rd190;
	ld.shared.u64 	%rd192, [_ZZN3cub18CUB_300001_SM_10006detail6reduce18DeviceReduceKernelINS2_10policy_hubIxyN4cuda3std3__44plusIxEEE10Policy1000EN6thrust24THRUST_300001_SM_1000_NS6detail15normal_iteratorINSD_10device_ptrIxEEEEyS9_xNS7_10__identityEEEvT0_PT3_T1_NS0_13GridEvenShareISN_EET2_T4_E12temp_storage+56];
	add.s64 	%rd193, %rd191, %rd192;
	ld.shared.u64 	%rd194, [_ZZN3cub18CUB_300001_SM_10006detail6reduce18DeviceReduceKernelINS2_10policy_hubIxyN4cuda3std3__44plusIxEEE10Policy1000EN6thrust24THRUST_300001_SM_1000_NS6detail15normal_iteratorINSD_10device_ptrIxEEEEyS9_xNS7_10__identityEEEvT0_PT3_T1_NS0_13GridEvenShareISN_EET2_T4_E12temp_storage+64];
	add.s64 	%rd195, %rd193, %rd194;
	ld.shared.u64 	%rd196, [_ZZN3cub18CUB_300001_SM_10006detail6reduce18DeviceReduceKernelINS2_10policy_hubIxyN4cuda3std3__44plusIxEEE10Policy1000EN6thrust24THRUST_300001_SM_1000_NS6detail15normal_iteratorINSD_10device_ptrIxEEEEyS9_xNS7_10__identityEEEvT0_PT3_T1_NS0_13GridEvenShareISN_EET2_T4_E12temp_storage+72];
	add.s64 	%rd197, %rd195, %rd196;
	ld.shared.u64 	%rd198, [_ZZN3cub18CUB_300001_SM_10006detail6reduce18DeviceReduceKernelINS2_10policy_hubIxyN4cuda3std3__44plusIxEEE10Policy1000EN6thrust24THRUST_300001_SM_1000_NS6detail15normal_iteratorINSD_10device_ptrIxEEEEyS9_xNS7_10__identityEEEvT0_PT3_T1_NS0_13GridEvenShareISN_EET2_T4_E12temp_storage+80];
	add.s64 	%rd199, %rd197, %rd198;
	ld.shared.u64 	%rd200, [_ZZN3cub18CUB_300001_SM_10006detail6reduce18DeviceReduceKernelINS2_10policy_hubIxyN4cuda3std3__44plusIxEEE10Policy1000EN6thrust24THRUST_300001_SM_1000_NS6detail15normal_iteratorINSD_10device_ptrIxEEEEyS9_xNS7_10__identityEEEvT0_PT3_T1_NS0_13GridEvenShareISN_EET2_T4_E12temp_storage+88];
	add.s64 	%rd201, %rd199, %rd200;
	ld.shared.u64 	%rd202, [_ZZN3cub18CUB_300001_SM_10006detail6reduce18DeviceReduceKernelINS2_10policy_hubIxyN4cuda3std3__44plusIxEEE10Policy1000EN6thrust24THRUST_300001_SM_1000_NS6detail15normal_iteratorINSD_10device_ptrIxEEEEyS9_xNS7_10__identityEEEvT0_PT3_T1_NS0_13GridEvenShareISN_EET2_T4_E12temp_storage+96];
	add.s64 	%rd203, %rd201, %rd202;
	ld.shared.u64 	%rd204, [_ZZN3cub18CUB_300001_SM_10006detail6reduce18DeviceReduceKernelINS2_10policy_hubIxyN4cuda3std3__44plusIxEEE10Policy1000EN6thrust24THRUST_300001_SM_1000_NS6detail15normal_iteratorINSD_10device_ptrIxEEEEyS9_xNS7_10__identityEEEvT0_PT3_T1_NS0_13GridEvenShareISN_EET2_T4_E12temp_storage+104];
	add.s64 	%rd205, %rd203, %rd204;
	ld.shared.u64 	%rd206, [_ZZN3cub18CUB_300001_SM_10006detail6reduce18DeviceReduceKernelINS2_10policy_hubIxyN4cuda3std3__44plusIxEEE10Policy1000EN6thrust24THRUST_300001_SM_1000_NS6detail15normal_iteratorINSD_10device_ptrIxEEEEyS9_xNS7_10__identityEEEvT0_PT3_T1_NS0_13GridEvenShareISN_EET2_T4_E12temp_storage+112];
	add.s64 	%rd207, %rd205, %rd206;
	ld.shared.u64 	%rd208, [_ZZN3cub18CUB_300001_SM_10006detail6reduce18DeviceReduceKernelINS2_10policy_hubIxyN4cuda3std3__44plusIxEEE10Policy1000EN6thrust24THRUST_300001_SM_1000_NS6detail15normal_iteratorINSD_10device_ptrIxEEEEyS9_xNS7_10__identityEEEvT0_PT3_T1_NS0_13GridEvenShareISN_EET2_T4_E12temp_storage+120];
	add.s64 	%rd209, %rd207, %rd208;
	ld.shared.u64 	%rd210, [_ZZN3cub18CUB_300001_SM_10006detail6reduce18DeviceReduceKernelINS2_10policy_hubIxyN4cuda3std3__44plusIxEEE10Policy1000EN6thrust24THRUST_300001_SM_1000_NS6detail15normal_iteratorINSD_10device_ptrIxEEEEyS9_xNS7_10__identityEEEvT0_PT3_T1_NS0_13GridEvenShareISN_EET2_T4_E12temp_storage+128];
	add.s64 	%rd211, %rd209, %rd210;
	ld.shared.u64 	%rd212, [_ZZN3cub18CUB_300001_SM_10006detail6reduce18DeviceReduceKernelINS2_10policy_hubIxyN4cuda3std3__44plusIxEEE10Policy1000EN6thrust24THRUST_300001_SM_1000_NS6detail15normal_iteratorINSD_10device_ptrIxEEEEyS9_xNS7_10__identityEEEvT0_PT3_T1_NS0_13GridEvenShareISN_EET2_T4_E12temp_storage+136];
	add.s64 	%rd419, %rd211, %rd212;
$L__BB10_46:
	mov.u32 	%r263, %tid.x;
	setp.ne.s32 	%p64, %r263, 0;
	@%p64 bra 	$L__BB10_48;
	ld.param.u64 	%rd392, [_ZN3cub18CUB_300001_SM_10006detail6reduce18DeviceReduceKernelINS2_10policy_hubIxyN4cuda3std3__44plusIxEEE10Policy1000EN6thrust24THRUST_300001_SM_1000_NS6detail15normal_iteratorINSD_10device_ptrIxEEEEyS9_xNS7_10__identityEEEvT0_PT3_T1_NS0_13GridEvenShareISN_EET2_T4__param_1];
	cvta.to.global.u64 	%rd389, %rd392;
	mul.wide.u32 	%rd390, %r2, 8;
	add.s64 	%rd391, %rd389, %rd390;
	st.global.u64 	[%rd391], %rd419;
$L__BB10_48:
	ret;

}
	// .globl	_ZN3cub18CUB_300001_SM_10006detail6reduce28DeviceReduceSingleTileKernelINS2_10policy_hubIxyN4cuda3std3__44plusIxEEE10Policy1000EPxSC_iS9_xxNS7_10__identityEEEvT0_T1_T2_T3_T4_T6_
.visible .entry _ZN3cub18CUB_300001_SM_10006detail6reduce28DeviceReduceSingleTileKernelINS2_10policy_hubIxyN4cuda3std3__44plusIxEEE10Policy1000EPxSC_iS9_xxNS7_10__identityEEEvT0_T1_T2_T3_T4_T6_(
	.param .u64 .ptr .align 1 _ZN3cub18CUB_300001_SM_10006detail6reduce28DeviceReduceSingleTileKernelINS2_10policy_hubIxyN4cuda3std3__44plusIxEEE10Policy1000EPxSC_iS9_xxNS7_10__identityEEEvT0_T1_T2_T3_T4_T6__param_0,
	.param .u64 .ptr .align 1 _ZN3cub18CUB_300001_SM_10006detail6reduce28DeviceReduceSingleTileKernelINS2_10policy_hubIxyN4cuda3std3__44plusIxEEE10Policy1000EPxSC_iS9_xxNS7_10__identityEEEvT0_T1_T2_T3_T4_T6__param_1,
	.param .u32 _ZN3cub18CUB_300001_SM_10006detail6reduce28DeviceReduceSingleTileKernelINS2_10policy_hubIxyN4cuda3std3__44plusIxEEE10Policy1000EPxSC_iS9_xxNS7_10__identityEEEvT0_T1_T2_T3_T4_T6__param_2,
	.param .align 1 .b8 _ZN3cub18CUB_300001_SM_10006detail6reduce28DeviceReduceSingleTileKernelINS2_10policy_hubIxyN4cuda3std3__44plusIxEEE10Policy1000EPxSC_iS9_xxNS7_10__identityEEEvT0_T1_T2_T3_T4_T6__param_3[1],
	.param .u64 _ZN3cub18CUB_300001_SM_10006detail6reduce28DeviceReduceSingleTileKernelINS2_10policy_hubIxyN4cuda3std3__44plusIxEEE10Policy1000EPxSC_iS9_xxNS7_10__identityEEEvT0_T1_T2_T3_T4_T6__param_4,
	.param .align 1 .b8 _ZN3cub18CUB_300001_SM_10006detail6reduce28DeviceReduceSingleTileKernelINS2_10policy_hubIxyN4cuda3std3__44plusIxEEE10Policy1000EPxSC_iS9_xxNS7_10__identityEEEvT0_T1_T2_T3_T4_T6__param_5[1]
)
.maxntid 512
.minnctapersm 1
{
	.reg .pred 	%p<58>;
	.reg .b32 	%r<238>;
	.reg .b64 	%rd<281>;
	// demoted variable
	.shared .align 8 .b8 _ZZN3cub18CUB_300001_SM_10006detail6reduce28DeviceReduceSingleTileKernelINS2_10policy_hubIxyN4cuda3std3__44plusIxEEE10Policy1000EPxSC_iS9_xxNS7_10__identityEEEvT0_T1_T2_T3_T4_T6_E12temp_storage[152];
	ld.param.u64 	%rd35, [_ZN3cub18CUB_300001_SM_10006detail6reduce28DeviceReduceSingleTileKernelINS2_10policy_hubIxyN4cuda3std3__44plusIxEEE10Policy1000EPxSC_iS9_xxNS7_10__identityEEEvT0_T1_T2_T3_T4_T6__param_0];
	ld.param.u64 	%rd37, [_ZN3cub18CUB_300001_SM_10006detail6reduce28DeviceReduceSingleTileKernelINS2_10policy_hubIxyN4cuda3std3__44plusIxEEE10Policy1000EPxSC_iS9_xxNS7_10__identityEEEvT0_T1_T2_T3_T4_T6__param_1];
	ld.param.u32 	%r34, [_ZN3cub18CUB_300001_SM_10006detail6reduce28DeviceReduceSingleTileKernelINS2_10policy_hubIxyN4cuda3std3__44plusIxEEE10Policy1000EPxSC_iS9_xxNS7_10__identityEEEvT0_T1_T2_T3_T4_T6__param_2];
	ld.param.u64 	%rd36, [_ZN3cub18CUB_300001_SM_10006detail6reduce28DeviceReduceSingleTileKernelINS2_10policy_hubIxyN4cuda3std3__44plusIxEEE10Policy1000EPxSC_iS9_xxNS7_10__identityEEEvT0_T1_T2_T3_T4_T6__param_4];
	cvta.to.global.u64 	%rd1, %rd37;
	setp.ne.s32 	%p1, %r34, 0;
	@%p1 bra 	$L__BB11_3;
	mov.u32 	%r224, %tid.x;
	setp.ne.s32 	%p57, %r224, 0;
	@%p57 bra 	$L__BB11_39;
	st.global.u64 	[%rd1], %rd36;
	bra.uni 	$L__BB11_39;
$L__BB11_3:
	setp.gt.s32 	%p2, %r34, 3583;
	@%p2 bra 	$L__BB11_21;
	mov.u32 	%r1, %tid.x;
	setp.ge.s32 	%p19, %r1, %r34;
	mov.b64 	%rd271, 0;
	mov.u32 	%r228, %r1;
	@%p19 bra 	$L__BB11_6;
	mul.wide.u32 	%rd146, %r1, 8;
	add.s64 	%rd145, %rd35, %rd146;
	// begin inline asm
	ld.global.nc.u64 %rd271, [%rd145];
	// end inline asm
	add.s32 	%r228, %r1, 512;
$L__BB11_6:
	setp.ge.s32 	%p20, %r228, %r34;
	@%p20 bra 	$L__BB11_12;
	not.b32 	%r100, %r228;
	add.s32 	%r4, %r34, %r100;
	and.b32  	%r101, %r4, 1536;
	setp.eq.s32 	%p21, %r101, 1536;
	@%p21 bra 	$L__BB11_10;
	mul.wide.u32 	%rd148, %r228, 8;
	add.s64 	%rd266, %rd35, %rd148;
	shr.u32 	%r102, %r4, 9;
	add.s32 	%r103, %r102, 1;
	and.b32  	%r104, %r103, 3;
	neg.s32 	%r226, %r104;
$L__BB11_9:
	.pragma "nounroll";
	// begin inline asm
	ld.global.nc.u64 %rd149, [%rd266];
	// end inline asm
	add.s64 	%rd271, %rd149, %rd271;
	add.s32 	%r228, %r228, 512;
	add.s64 	%rd266, %rd266, 4096;
	add.s32 	%r226, %r226, 1;
	setp.ne.s32 	%p22, %r226, 0;
	@%p22 bra 	$L__BB11_9;
$L__BB11_10:
	setp.lt.u32 	%p23, %r4, 1536;
	@%p23 bra 	$L__BB11_12;
$L__BB11_11:
	mul.wide.s32 	%rd159, %r228, 8;
	add.s64 	%rd152, %rd35, %rd159;
	// begin inline asm
	ld.global.nc.u64 %rd151, [%rd152];
	// end inline asm
	add.s64 	%rd160, %rd151, %rd271;
	add.s64 	%rd154, %rd152, 4096;
	// begin inline asm
	ld.global.nc.u64 %rd153, [%rd154];
	// end inline asm
	add.s64 	%rd161, %rd153, %rd160;
	add.s64 	%rd156, %rd152, 8192;
	// begin inline asm
	ld.global.nc.u64 %rd155, [%rd156];
	// end inline asm
	add.s64 	%rd162, %rd155, %rd161;
	add.s64 	%rd158, %rd152, 12288;
	// begin inline asm
	ld.global.nc.u64 %rd157, [%rd158];
	// end inline asm
	add.s64 	%rd271, %rd157, %rd162;
	add.s32 	%r228, %r228, 2048;
	setp.lt.s32 	%p24, %r228, %r34;
	@%p24 bra 	$L__BB11_11;
$L__BB11_12:
	setp.lt.s32 	%p25, %r34, 512;
	@%p25 bra 	$L__BB11_17;
	// begin inline asm
	mov.u32 %r168, %laneid;
	// end inline asm
	mov.b64 	{%r170, %r175}, %rd271;
	mov.b32 	%r176, 1;
	mov.b32 	%r217, 31;
	mov.b32 	%r218, -1;
	// begin inline asm
	shfl.sync.down.b32 %r169, %r170, %r176, %r217, %r218;
	// end inline asm
	// begin inline asm
	shfl.sync.down.b32 %r174, %r175, %r176, %r217, %r218;
	// end inline asm
	mov.b64 	%rd221, {%r169, %r174};
	setp.gt.s32 	%p49, %r168, 30;
	selp.b64 	%rd222, 0, %rd221, %p49;
	add.s64 	%rd223, %rd222, %rd271;
	mov.b64 	{%r180, %r185}, %rd223;
	mov.b32 	%r186, 2;
	// begin inline asm
	shfl.sync.down.b32 %r179, %r180, %r186, %r217, %r218;
	// end inline asm
	// begin inline asm
	shfl.sync.down.b32 %r184, %r185, %r186, %r217, %r218;
	// end inline asm
	mov.b64 	%rd224, {%r179, %r184};
	setp.gt.s32 	%p50, %r168, 29;
	selp.b64 	%rd225, 0, %rd224, %p50;
	add.s64 	%rd226, %rd225, %rd223;
	mov.b64 	{%r190, %r195}, %rd226;
	mov.b32 	%r196, 4;
	// begin inline asm
	shfl.sync.down.b32 %r189, %r190, %r196, %r217, %r218;
	// end inline asm
	// begin inline asm
	shfl.sync.down.b32 %r194, %r195, %r196, %r217, %r218;
	// end inline asm
	mov.b64 	%rd227, {%r189, %r194};
	setp.gt.s32 	%p51, %r168, 27;
	selp.b64 	%rd228, 0, %rd227, %p51;
	add.s64 	%rd229, %rd228, %rd226;
	mov.b64 	{%r200, %r205}, %rd229;
	mov.b32 	%r206, 8;
	// begin inline asm
	shfl.sync.down.b32 %r199, %r200, %r206, %r217, %r218;
	// end inline asm
	// begin inline asm
	shfl.sync.down.b32 %r204, %r205, %r206, %r217, %r218;
	// end inline asm
	mov.b64 	%rd230, {%r199, %r204};
	setp.gt.s32 	%p52, %r168, 23;
	selp.b64 	%rd231, 0, %rd230, %p52;
	add.s64 	%rd232, %rd231, %rd229;
	mov.b64 	{%r210, %r215}, %rd232;
	mov.b32 	%r216, 16;
	// begin inline asm
	shfl.sync.down.b32 %r209, %r210, %r216, %r217, %r218;
	// end inline asm
	// begin inline asm
	shfl.sync.down.b32 %r214, %r215, %r216, %r217, %r218;
	// end inline asm
	mov.b64 	%rd233, {%r209, %r214};
	setp.gt.s32 	%p53, %r168, 15;
	selp.b64 	%rd234, 0, %rd233, %p53;
	add.s64 	%rd280, %rd234, %rd232;
	setp.ne.s32 	%p54, %r168, 0;
	@%p54 bra 	$L__BB11_15;
	shr.u32 	%r219, %r1, 2;
	and.b32  	%r220, %r219, 248;
	mov.u32 	%r221, _ZZN3cub18CUB_300001_SM_10006detail6reduce28DeviceReduceSingleTileKernelINS2_10policy_hubIxyN4cuda3std3__44plusIxEEE10Policy1000EPxSC_iS9_xxNS7_10__identityEEEvT0_T1_T2_T3_T4_T6_E12temp_storage;
	add.s32 	%r222, %r221, %r220;
	st.shared.u64 	[%r222+16], %rd280;
$L__BB11_15:
	bar.sync 	0;
	setp.ne.s32 	%p55, %r1, 0;
	@%p55 bra 	$L__BB11_37;
	ld.shared.u64 	%rd235, [_ZZN3cub18CUB_300001_SM_10006detail6reduce28DeviceReduceSingleTileKernelINS2_10policy_hubIxyN4cuda3std3__44plusIxEEE10Policy1000EPxSC_iS9_xxNS7_10__identityEEEvT0_T1_T2_T3_T4_T6_E12temp_storage+24];
	add.s64 	%rd236, %rd235, %rd280;
	ld.shared.u64 	%rd237, [_ZZN3cub18CUB_300001_SM_10006detail6reduce28DeviceReduceSingleTileKernelINS2_10policy_hubIxyN4cuda3std3__44plusIxEEE10Policy1000EPxSC_iS9_xxNS7_10__identityEEEvT0_T1_T2_T3_T4_T6_E12temp_storage+32];
	add.s64 	%rd238, %rd236, %rd237;
	ld.shared.u64 	%rd239, [_ZZN3cub18CUB_300001_SM_10006detail6reduce28DeviceReduceSingleTileKernelINS2_10policy_hubIxyN4cuda3std3__44plusIxEEE10Policy1000EPxSC_iS9_xxNS7_10__identityEEEvT0_T1_T2_T3_T4_T6_E12temp_storage+40];
	add.s64 	%rd240, %rd238, %rd239;
	ld.shared.u64 	%rd241, [_ZZN3cub18CUB_300001_SM_10006detail6reduce28DeviceReduceSingleTileKernelINS2_10policy_hubIxyN4cuda3std3__44plusIxEEE10Policy1000EPxSC_iS9_xxNS7_10__identityEEEvT0_T1_T2_T3_T4_T6_E12temp_storage+48];
	add.s64 	%rd242, %rd240, %rd241;
	ld.shared.u64 	%rd243, [_ZZN3cub18CUB_300001_SM_10006detail6reduce28DeviceReduceSingleTileKernelINS2_10policy_hubIxyN4cuda3std3__44plusIxEEE10Policy1000EPxSC_iS9_xxNS7_10__identityEEEvT0_T1_T2_T3_T4_T6_E12temp_storage+56];
	add.s64 	%rd244, %rd242, %rd243;
	ld.shared.u64 	%rd245, [_ZZN3cub18CUB_300001_SM_10006detail6reduce28DeviceReduceSingleTileKernelINS2_10policy_hubIxyN4cuda3std3__44plusIxEEE10Policy1000EPxSC_iS9_xxNS7_10__identityEEEvT0_T1_T2_T3_T4_T6_E12temp_storage+64];
	add.s64 	%rd246, %rd244, %rd245;
	ld.shared.u64 	%rd247, [_ZZN3cub18CUB_300001_SM_10006detail6reduce28DeviceReduceSingleTileKernelINS2_10policy_hubIxyN4cuda3std3__44plusIxEEE10Policy1000EPxSC_iS9_xxNS7_10__identityEEEvT0_T1_T2_T3_T4_T6_E12temp_storage+72];
	add.s64 	%rd248, %rd246, %rd247;
	ld.shared.u64 	%rd249, [_ZZN3cub18CUB_300001_SM_10006detail6reduce28DeviceReduceSingleTileKernelINS2_10policy_hubIxyN4cuda3std3__44plusIxEEE10Policy1000EPxSC_iS9_xxNS7_10__identityEEEvT0_T1_T2_T3_T4_T6_E12temp_storage+80];
	add.s64 	%rd250, %rd248, %rd249;
	ld.shared.u64 	%rd251, [_ZZN3cub18CUB_300001_SM_10006detail6reduce28DeviceReduceSingleTileKernelINS2_10policy_hubIxyN4cuda3std3__44plusIxEEE10Policy1000EPxSC_iS9_xxNS7_10__identityEEEvT0_T1_T2_T3_T4_T6_E12temp_storage+88];
	add.s64 	%rd252, %rd250, %rd251;
	ld.shared.u64 	%rd253, [_ZZN3cub18CUB_300001_SM_10006detail6reduce28DeviceReduceSingleTileKernelINS2_10policy_hubIxyN4cuda3std3__44plusIxEEE10Policy1000EPxSC_iS9_xxNS7_10__identityEEEvT0_T1_T2_T3_T4_T6_E12temp_storage+96];
	add.s64 	%rd254, %rd252, %rd253;
	ld.shared.u64 	%rd255, [_ZZN3cub18CUB_300001_SM_10006detail6reduce28DeviceReduceSingleTileKernelINS2_10policy_hubIxyN4cuda3std3__44plusIxEEE10Policy1000EPxSC_iS9_xxNS7_10__identityEEEvT0_T1_T2_T3_T4_T6_E12temp_storage+104];
	add.s64 	%rd256, %rd254, %rd255;
	ld.shared.u64 	%rd257, [_ZZN3cub18CUB_300001_SM_10006detail6reduce28DeviceReduceSingleTileKernelINS2_10policy_hubIxyN4cuda3std3__44plusIxEEE10Policy1000EPxSC_iS9_xxNS7_10__identityEEEvT0_T1_T2_T3_T4_T6_E12temp_storage+112];
	add.s64 	%rd258, %rd256, %rd257;
	ld.shared.u64 	%rd259, [_ZZN3cub18CUB_300001_SM_10006detail6reduce28DeviceReduceSingleTileKernelINS2_10policy_hubIxyN4cuda3std3__44plusIxEEE10Policy1000EPxSC_iS9_xxNS7_10__identityEEEvT0_T1_T2_T3_T4_T6_E12temp_storage+120];
	add.s64 	%rd260, %rd258, %rd259;
	ld.shared.u64 	%rd261, [_ZZN3cub18CUB_300001_SM_10006detail6reduce28DeviceReduceSingleTileKernelINS2_10policy_hubIxyN4cuda3std3__44plusIxEEE10Policy1000EPxSC_iS9_xxNS7_10__identityEEEvT0_T1_T2_T3_T4_T6_E12temp_storage+128];
	add.s64 	%rd262, %rd260, %rd261;
	ld.shared.u64 	%rd263, [_ZZN3cub18CUB_300001_SM_10006detail6reduce28DeviceReduceSingleTileKernelINS2_10policy_hubIxyN4cuda3std3__44plusIxEEE10Policy1000EPxSC_iS9_xxNS7_10__identityEEEvT0_T1_T2_T3_T4_T6_E12temp_storage+136];
	add.s64 	%rd280, %rd262, %rd263;
	bra.uni 	$L__BB11_37;
$L__BB11_17:
	// begin inline asm
	mov.u32 %r105, %laneid;
	// end inline asm
	and.b32  	%r156, %r1, 992;
	add.s32 	%r157, %r156, 32;
	setp.gt.s32 	%p26, %r157, %r34;
	not.b32 	%r158, %r156;
	add.s32 	%r159, %r34, %r158;
	selp.b32 	%r154, %r159, 31, %p26;
	mov.b64 	{%r107, %r112}, %rd271;
	mov.b32 	%r113, 1;
	mov.b32 	%r155, -1;
	// begin inline asm
	shfl.sync.down.b32 %r106, %r107, %r113, %r154, %r155;
	// end inline asm
	// begin inline asm
	shfl.sync.down.b32 %r111, %r112, %r113, %r154, %r155;
	// end inline asm
	mov.b64 	%rd163, {%r106, %r111};
	setp.lt.s32 	%p27, %r105, %r154;
	selp.b64 	%rd164, %rd163, 0, %p27;
	add.s64 	%rd165, %rd164, %rd271;
	mov.b64 	{%r117, %r122}, %rd165;
	mov.b32 	%r123, 2;
	// begin inline asm
	shfl.sync.down.b32 %r116, %r117, %r123, %r154, %r155;
	// end inline asm
	// begin inline asm
	shfl.sync.down.b32 %r121, %r122, %r123, %r154, %r155;
	// end inline asm
	mov.b64 	%rd166, {%r116, %r121};
	add.s32 	%r160, %r105, 2;
	setp.gt.s32 	%p28, %r160, %r154;
	selp.b64 	%rd167, 0, %rd166, %p28;
	add.s64 	%rd168, %rd167, %rd165;
	mov.b64 	{%r127, %r132}, %rd168;
	mov.b32 	%r133, 4;
	// begin inline asm
	shfl.sync.down.b32 %r126, %r127, %r133, %r154, %r155;
	// end inline asm
	// begin inline asm
	shfl.sync.down.b32 %r131, %r132, %r133, %r154, %r155;
	// end inline asm
	mov.b64 	%rd169, {%r126, %r131};
	add.s32 	%r161, %r105, 4;
	setp.gt.s32 	%p29, %r161, %r154;
	selp.b64 	%rd170, 0, %rd169, %p29;
	add.s64 	%rd171, %rd170, %rd168;
	mov.b64 	{%r137, %r142}, %rd171;
	mov.b32 	%r143, 8;
	// begin inline asm
	shfl.sync.down.b32 %r136, %r137, %r143, %r154, %r155;
	// end inline asm
	// begin inline asm
	shfl.sync.down.b32 %r141, %r142, %r143, %r154, %r155;
	// end inline asm
	mov.b64 	%rd172, {%r136, %r141};
	add.s32 	%r162, %r105, 8;
	setp.gt.s32 	%p30, %r162, %r154;
	selp.b64 	%rd173, 0, %rd172, %p30;
	add.s64 	%rd174, %rd173, %rd171;
	mov.b64 	{%r147, %r152}, %rd174;
	mov.b32 	%r153, 16;
	// begin inline asm
	shfl.sync.down.b32 %r146, %r147, %r153, %r154, %r155;
	// end inline asm
	// begin inline asm
	shfl.sync.down.b32 %r151, %r152, %r153, %r154, %r155;
	// end inline asm
	mov.b64 	%rd175, {%r146, %r151};
	add.s32 	%r163, %r105, 16;
	setp.gt.s32 	%p31, %r163, %r154;
	selp.b64 	%rd176, 0, %rd175, %p31;
	add.s64 	%rd280, %rd176, %rd174;
	setp.ne.s32 	%p32, %r105, 0;
	@%p32 bra 	$L__BB11_19;
	shr.u32 	%r164, %r1, 2;
	and.b32  	%r165, %r164, 248;
	mov.u32 	%r166, _ZZN3cub18CUB_300001_SM_10006detail6reduce28DeviceReduceSingleTileKernelINS2_10policy_hubIxyN4cuda3std3__44plusIxEEE10Policy1000EPxSC_iS9_xxNS7_10__identityEEEvT0_T1_T2_T3_T4_T6_E12temp_storage;
	add.s32 	%r167, %r166, %r165;
	st.shared.u64 	[%r167+16], %rd280;
$L__BB11_19:
	bar.sync 	0;
	setp.ne.s32 	%p33, %r1, 0;
	@%p33 bra 	$L__BB11_37;
	setp.gt.s32 	%p34, %r34, 32;
	ld.shared.u64 	%rd177, [_ZZN3cub18CUB_300001_SM_10006detail6reduce28DeviceReduceSingleTileKernelINS2_10policy_hubIxyN4cuda3std3__44plusIxEEE10Policy1000EPxSC_iS9_xxNS7_10__identityEEEvT0_T1_T2_T3_T4_T6_E12temp_storage+24];
	selp.b64 	%rd178, %rd177, 0, %p34;
	add.s64 	%rd179, %rd178, %rd280;
	setp.gt.s32 	%p35, %r34, 64;
	ld.shared.u64 	%rd180, [_ZZN3cub18CUB_300001_SM_10006detail6reduce28DeviceReduceSingleTileKernelINS2_10policy_hubIxyN4cuda3std3__44plusIxEEE10Policy1000EPxSC_iS9_xxNS7_10__identityEEEvT0_T1_T2_T3_T4_T6_E12temp_storage+32];
	selp.b64 	%rd181, %rd180, 0, %p35;
	add.s64 	%rd182, %rd179, %rd181;
	setp.gt.s32 	%p36, %r34, 96;
	ld.shared.u64 	%rd183, [_ZZN3cub18CUB_300001_SM_10006detail6reduce28DeviceReduceSingleTileKernelINS2_10policy_hubIxyN4cuda3std3__44plusIxEEE10Policy1000EPxSC_iS9_xxNS7_10__identityEEEvT0_T1_T2_T3_T4_T6_E12temp_storage+40];
	selp.b64 	%rd184, %rd183, 0, %p36;
	add.s64 	%rd185, %rd182, %rd184;
	setp.gt.s32 	%p37, %r34, 128;
	ld.shared.u64 	%rd186, [_ZZN3cub18CUB_300001_SM_10006detail6reduce28DeviceReduceSingleTileKernelINS2_10policy_hubIxyN4cuda3std3__44plusIxEEE10Policy1000EPxSC_iS9_xxNS7_10__identityEEEvT0_T1_T2_T3_T4_T6_E12temp_storage+48];
	selp.b64 	%rd187, %rd186, 0, %p37;
	add.s64 	%rd188, %rd185, %rd187;
	setp.gt.s32 	%p38, %r34, 160;
	ld.shared.u64 	%rd189, [_ZZN3cub18CUB_300001_SM_10006detail6reduce28DeviceReduceSingleTileKernelINS2_10policy_hubIxyN4cuda3std3__44plusIxEEE10Policy1000EPxSC_iS9_xxNS7_10__identityEEEvT0_T1_T2_T3_T4_T6_E12temp_storage+56];
	selp.b64 	%rd190, %rd189, 0, %p38;
	add.s64 	%rd191, %rd188, %rd190;
	setp.gt.s32 	%p39, %r34, 192;
	ld.shared.u64 	%rd192, [_ZZN3cub18CUB_300001_SM_10006detail6reduce28DeviceReduceSingleTileKernelINS2_10policy_hubIxyN4cuda3std3__44plusIxEEE10Policy1000EPxSC_iS9_xxNS7_10__identityEEEvT0_T1_T2_T3_T4_T6_E12temp_storage+64];
	selp.b64 	%rd193, %rd192, 0, %p39;
	add.s64 	%rd194, %rd191, %rd193;
	setp.gt.s32 	%p40, %r34, 224;
	ld.shared.u64 	%rd195, [_ZZN3cub18CUB_300001_SM_10006detail6reduce28DeviceReduceSingleTileKernelINS2_10policy_hubIxyN4cuda3std3__44plusIxEEE10Policy1000EPxSC_iS9_xxNS7_10__identityEEEvT0_T1_T2_T3_T4_T6_E12temp_storage+72];
	selp.b64 	%rd196, %rd195, 0, %p40;
	add.s64 	%rd197, %rd194, %rd196;
	setp.gt.s32 	%p41, %r34, 256;
	ld.shared.u64 	%rd198, [_ZZN3cub18CUB_300001_SM_10006detail6reduce28DeviceReduceSingleTileKernelINS2_10policy_hubIxyN4cuda3std3__44plusIxEEE10Policy1000EPxSC_iS9_xxNS7_10__identityEEEvT0_T1_T2_T3_T4_T6_E12temp_storage+80];
	selp.b64 	%rd199, %rd198, 0, %p41;
	add.s64 	%rd200, %rd197, %rd199;
	setp.gt.s32 	%p42, %r34, 288;
	ld.shared.u64 	%rd201, [_ZZN3cub18CUB_300001_SM_10006detail6reduce28DeviceReduceSingleTileKernelINS2_10policy_hubIxyN4cuda3std3__44plusIxEEE10Policy1000EPxSC_iS9_xxNS7_10__identityEEEvT0_T1_T2_T3_T4_T6_E12temp_storage+88];
	selp.b64 	%rd202, %rd201, 0, %p42;
	add.s64 	%rd203, %rd200, %rd202;
	setp.gt.s32 	%p43, %r34, 320;
	ld.shared.u64 	%rd204, [_ZZN3cub18CUB_300001_SM_10006detail6reduce28DeviceReduceSingleTileKernelINS2_10policy_hubIxyN4cuda3std3__44plusIxEEE10Policy1000EPxSC_iS9_xxNS7_10__identityEEEvT0_T1_T2_T3_T4_T6_E12temp_storage+96];
	selp.b64 	%rd205, %rd204, 0, %p43;
	add.s64 	%rd206, %rd203, %rd205;
	setp.gt.s32 	%p44, %r34, 352;
	ld.shared.u64 	%rd207, [_ZZN3cub18CUB_300001_SM_10006detail6reduce28DeviceReduceSingleTileKernelINS2_10policy_hubIxyN4cuda3std3__44plusIxEEE10Policy1000EPxSC_iS9_xxNS7_10__identityEEEvT0_T1_T2_T3_T4_T6_E12temp_storage+104];
	selp.b64 	%rd208, %rd207, 0, %p44;
	add.s64 	%rd209, %rd206, %rd208;
	setp.gt.s32 	%p45, %r34, 384;
	ld.shared.u64 	%rd210, [_ZZN3cub18CUB_300001_SM_10006detail6reduce28DeviceReduceSingleTileKernelINS2_10policy_hubIxyN4cuda3std3__44plusIxEEE10Policy1000EPxSC_iS9_xxNS7_10__identityEEEvT0_T1_T2_T3_T4_T6_E12temp_storage+112];
	selp.b64 	%rd211, %rd210, 0, %p45;
	add.s64 	%rd212, %rd209, %rd211;
	setp.gt.s32 	%p46, %r34, 416;
	ld.shared.u64 	%rd213, [_ZZN3cub18CUB_300001_SM_10006detail6reduce28DeviceReduceSingleTileKernelINS2_10policy_hubIxyN4cuda3std3__44plusIxEEE10Policy1000EPxSC_iS9_xxNS7_10__identityEEEvT0_T1_T2_T3_T4_T6_E12temp_storage+120];
	selp.b64 	%rd214, %rd213, 0, %p46;
	add.s64 	%rd215, %rd212, %rd214;
	setp.gt.s32 	%p47, %r34, 448;
	ld.shared.u64 	%rd216, [_ZZN3cub18CUB_300001_SM_10006detail6reduce28DeviceReduceSingleTileKernelINS2_10policy_hubIxyN4cuda3std3__44plusIxEEE10Policy1000EPxSC_iS9_xxNS7_10__identityEEEvT0_T1_T2_T3_T4_T6_E12temp_storage+128];
	selp.b64 	%rd217, %rd216, 0, %p47;
	add.s64 	%rd218, %rd215, %rd217;
	setp.gt.s32 	%p48, %r34, 480;
	ld.shared.u64 	%rd219, [_ZZN3cub18CUB_300001_SM_10006detail6reduce28DeviceReduceSingleTileKernelINS2_10policy_hubIxyN4cuda3std3__44plusIxEEE10Policy1000EPxSC_iS9_xxNS7_10__identityEEEvT0_T1_T2_T3_T4_T6_E12temp_storage+136];
	selp.b64 	%rd220, %rd219, 0, %p48;
	add.s64 	%rd280, %rd218, %rd220;
	bra.uni 	$L__BB11_37;
$L__BB11_21:
	mov.u32 	%r13, %tid.x;
	mul.wide.u32 	%rd52, %r13, 8;
	add.s64 	%rd39, %rd35, %rd52;
	// begin inline asm
	ld.global.nc.u64 %rd38, [%rd39];
	// end inline asm
	add.s64 	%rd41, %rd39, 4096;
	// begin inline asm
	ld.global.nc.u64 %rd40, [%rd41];
	// end inline asm
	add.s64 	%rd43, %rd39, 8192;
	// begin inline asm
	ld.global.nc.u64 %rd42, [%rd43];
	// end inline asm
	add.s64 	%rd45, %rd39, 12288;
	// begin inline asm
	ld.global.nc.u64 %rd44, [%rd45];
	// end inline asm
	add.s64 	%rd47, %rd39, 16384;
	// begin inline asm
	ld.global.nc.u64 %rd46, [%rd47];
	// end inline asm
	add.s64 	%rd49, %rd39, 20480;
	// begin inline asm
	ld.global.nc.u64 %rd48, [%rd49];
	// end inline asm
	add.s64 	%rd51, %rd39, 24576;
	// begin inline asm
	ld.global.nc.u64 %rd50, [%rd51];
	// end inline asm
	add.s64 	%rd53, %rd40, %rd38;
	add.s64 	%rd54, %rd42, %rd53;
	add.s64 	%rd55, %rd44, %rd54;
	add.s64 	%rd56, %rd46, %rd55;
	add.s64 	%rd57, %rd48, %rd56;
	add.s64 	%rd279, %rd50, %rd57;
	setp.lt.u32 	%p3, %r34, 7168;
	mov.b32 	%r231, 3584;
	@%p3 bra 	$L__BB11_25;
	add.s32 	%r14, %r34, -3584;
	mov.b32 	%r231, 3584;
$L__BB11_23:
	add.s32 	%r37, %r231, %r13;
	mul.wide.u32 	%rd72, %r37, 8;
	add.s64 	%rd59, %rd35, %rd72;
	// begin inline asm
	ld.global.nc.u64 %rd58, [%rd59];
	// end inline asm
	add.s64 	%rd61, %rd59, 4096;
	// begin inline asm
	ld.global.nc.u64 %rd60, [%rd61];
	// end inline asm
	add.s64 	%rd63, %rd59, 8192;
	// begin inline asm
	ld.global.nc.u64 %rd62, [%rd63];
	// end inline asm
	add.s64 	%rd65, %rd59, 12288;
	// begin inline asm
	ld.global.nc.u64 %rd64, [%rd65];
	// end inline asm
	add.s64 	%rd67, %rd59, 16384;
	// begin inline asm
	ld.global.nc.u64 %rd66, [%rd67];
	// end inline asm
	add.s64 	%rd69, %rd59, 20480;
	// begin inline asm
	ld.global.nc.u64 %rd68, [%rd69];
	// end inline asm
	add.s64 	%rd71, %rd59, 24576;
	// begin inline asm
	ld.global.nc.u64 %rd70, [%rd71];
	// end inline asm
	add.s64 	%rd73, %rd58, %rd279;
	add.s64 	%rd74, %rd60, %rd73;
	add.s64 	%rd75, %rd62, %rd74;
	add.s64 	%rd76, %rd64, %rd75;
	add.s64 	%rd77, %rd66, %rd76;
	add.s64 	%rd78, %rd68, %rd77;
	add.s64 	%rd279, %rd70, %rd78;
	sub.s32 	%r38, %r34, %r231;
	setp.lt.s32 	%p4, %r38, 3584;
	@%p4 bra 	$L__BB11_33;
	add.s32 	%r231, %r231, 3584;
	setp.le.s32 	%p5, %r231, %r14;
	@%p5 bra 	$L__BB11_23;
$L__BB11_25:
	setp.le.s32 	%p6, %r34, %r231;
	@%p6 bra 	$L__BB11_33;
	sub.s32 	%r18, %r34, %r231;
	setp.ge.s32 	%p7, %r13, %r18;
	@%p7 bra 	$L__BB11_33;
	not.b32 	%r39, %r13;
	add.s32 	%r40, %r34, %r39;
	sub.s32 	%r19, %r40, %r231;
	and.b32  	%r41, %r19, 1536;
	setp.eq.s32 	%p8, %r41, 1536;
	mov.u32 	%r235, %r13;
	@%p8 bra 	$L__BB11_30;
	add.s32 	%r233, %r13, %r231;
	shr.u32 	%r42, %r19, 9;
	add.s32 	%r43, %r42, 1;
	and.b32  	%r44, %r43, 3;
	neg.s32 	%r232, %r44;
	mov.u32 	%r235, %r13;
$L__BB11_29:
	.pragma "nounroll";
	mul.wide.u32 	%rd82, %r233, 8;
	add.s64 	%rd81, %rd35, %rd82;
	// begin inline asm
	ld.global.nc.u64 %rd80, [%rd81];
	// end inline asm
	add.s64 	%rd279, %rd80, %rd279;
	add.s32 	%r235, %r235, 512;
	add.s32 	%r233, %r233, 512;
	add.s32 	%r232, %r232, 1;
	setp.ne.s32 	%p9, %r232, 0;
	@%p9 bra 	$L__BB11_29;
$L__BB11_30:
	setp.lt.u32 	%p10, %r19, 1536;
	@%p10 bra 	$L__BB11_33;
	cvt.u64.u32 	%rd83, %r235;
	cvt.u64.u32 	%rd84, %r231;
	add.s64 	%rd85, %rd83, %rd84;
	shl.b64 	%rd86, %rd85, 3;
	add.s64 	%rd87, %rd86, %rd35;
	add.s64 	%rd277, %rd87, 8192;
	add.s32 	%r236, %r235, %r231;
$L__BB11_32:
	mul.wide.u32 	%rd96, %r236, 8;
	add.s64 	%rd89, %rd35, %rd96;
	// begin inline asm
	ld.global.nc.u64 %rd88, [%rd89];
	// end inline asm
	add.s64 	%rd97, %rd88, %rd279;
	add.s64 	%rd91, %rd277, -4096;
	// begin inline asm
	ld.global.nc.u64 %rd90, [%rd91];
	// end inline asm
	add.s64 	%rd98, %rd90, %rd97;
	// begin inline asm
	ld.global.nc.u64 %rd92, [%rd277];
	// end inline asm
	add.s64 	%rd99, %rd92, %rd98;
	add.s64 	%rd95, %rd277, 4096;
	// begin inline asm
	ld.global.nc.u64 %rd94, [%rd95];
	// end inline asm
	add.s64 	%rd279, %rd94, %rd99;
	add.s32 	%r235, %r235, 2048;
	add.s64 	%rd277, %rd277, 16384;
	add.s32 	%r236, %r236, 2048;
	setp.lt.s32 	%p11, %r235, %r18;
	@%p11 bra 	$L__BB11_32;
$L__BB11_33:
	// begin inline asm
	mov.u32 %r45, %laneid;
	// end inline asm
	mov.b64 	{%r47, %r52}, %rd279;
	mov.b32 	%r53, 1;
	mov.b32 	%r94, 31;
	mov.b32 	%r95, -1;
	// begin inline asm
	shfl.sync.down.b32 %r46, %r47, %r53, %r94, %r95;
	// end inline asm
	// begin inline asm
	shfl.sync.down.b32 %r51, %r52, %r53, %r94, %r95;
	// end inline asm
	mov.b64 	%rd100, {%r46, %r51};
	setp.gt.s32 	%p12, %r45, 30;
	selp.b64 	%rd101, 0, %rd100, %p12;
	add.s64 	%rd102, %rd101, %rd279;
	mov.b64 	{%r57, %r62}, %rd102;
	mov.b32 	%r63, 2;
	// begin inline asm
	shfl.sync.down.b32 %r56, %r57, %r63, %r94, %r95;
	// end inline asm
	// begin inline asm
	shfl.sync.down.b32 %r61, %r62, %r63, %r94, %r95;
	// end inline asm
	mov.b64 	%rd103, {%r56, %r61};
	setp.gt.s32 	%p13, %r45, 29;
	selp.b64 	%rd104, 0, %rd103, %p13;
	add.s64 	%rd105, %rd104, %rd102;
	mov.b64 	{%r67, %r72}, %rd105;
	mov.b32 	%r73, 4;
	// begin inline asm
	shfl.sync.down.b32 %r66, %r67, %r73, %r94, %r95;
	// end inline asm
	// begin inline asm
	shfl.sync.down.b32 %r71, %r72, %r73, %r94, %r95;
	// end inline asm
	mov.b64 	%rd106, {%r66, %r71};
	setp.gt.s32 	%p14, %r45, 27;
	selp.b64 	%rd107, 0, %rd106, %p14;
	add.s64 	%rd108, %rd107, %rd105;
	mov.b64 	{%r77, %r82}, %rd108;
	mov.b32 	%r83, 8;
	// begin inline asm
	shfl.sync.down.b32 %r76, %r77, %r83, %r94, %r95;
	// end inline asm
	// begin inline asm
	shfl.sync.down.b32 %r81, %r82, %r83, %r94, %r95;
	// end inline asm
	mov.b64 	%rd109, {%r76, %r81};
	setp.gt.s32 	%p15, %r45, 23;
	selp.b64 	%rd110, 0, %rd109, %p15;
	add.s64 	%rd111, %rd110, %rd108;
	mov.b64 	{%r87, %r92}, %rd111;
	mov.b32 	%r93, 16;
	// begin inline asm
	shfl.sync.down.b32 %r86, %r87, %r93, %r94, %r95;
	// end inline asm
	// begin inline asm
	shfl.sync.down.b32 %r91, %r92, %r93, %r94, %r95;
	// end inline asm
	mov.b64 	%rd112, {%r86, %r91};
	setp.gt.s32 	%p16, %r45, 15;
	selp.b64 	%rd113, 0, %rd112, %p16;
	add.s64 	%rd280, %rd113, %rd111;
	setp.ne.s32 	%p17, %r45, 0;
	@%p17 bra 	$L__BB11_35;
	shr.u32 	%r96, %r13, 2;
	and.b32  	%r97, %r96, 248;
	mov.u32 	%r98, _ZZN3cub18CUB_300001_SM_10006detail6reduce28DeviceReduceSingleTileKernelINS2_10policy_hubIxyN4cuda3std3__44plusIxEEE10Policy1000EPxSC_iS9_xxNS7_10__identityEEEvT0_T1_T2_T3_T4_T6_E12temp_storage;
	add.s32 	%r99, %r98, %r97;
	st.shared.u64 	[%r99+16], %rd280;
$L__BB11_35:
	bar.sync 	0;
	setp.ne.s32 	%p18, %r13, 0;
	@%p18 bra 	$L__BB11_37;
	ld.shared.u64 	%rd114, [_ZZN3cub18CUB_300001_SM_10006detail6reduce28DeviceReduceSingleTileKernelINS2_10policy_hubIxyN4cuda3std3__44plusIxEEE10Policy1000EPxSC_iS9_xxNS7_10__identityEEEvT0_T1_T2_T3_T4_T6_E12temp_storage+24];
	add.s64 	%rd115, %rd114, %rd280;
	ld.shared.u64 	%rd116, [_ZZN3cub18CUB_300001_SM_10006detail6reduce28DeviceReduceSingleTileKernelINS2_10policy_hubIxyN4cuda3std3__44plusIxEEE10Policy1000EPxSC_iS9_xxNS7_10__identityEEEvT0_T1_T2_T3_T4_T6_E12temp_storage+32];
	add.s64 	%rd117, %rd115, %rd116;
	ld.shared.u64 	%rd118, [_ZZN3cub18CUB_300001_SM_10006detail6reduce28DeviceReduceSingleTileKernelINS2_10policy_hubIxyN4cuda3std3__44plusIxEEE10Policy1000EPxSC_iS9_xxNS7_10__identityEEEvT0_T1_T2_T3_T4_T6_E12temp_storage+40];
	add.s64 	%rd119, %rd117, %rd118;
	ld.shared.u64 	%rd120, [_ZZN3cub18CUB_300001_SM_10006detail6reduce28DeviceReduceSingleTileKernelINS2_10policy_hubIxyN4cuda3std3__44plusIxEEE10Policy1000EPxSC_iS9_xxNS7_10__identityEEEvT0_T1_T2_T3_T4_T6_E12temp_storage+48];
	add.s64 	%rd121, %rd119, %rd120;
	ld.shared.u64 	%rd122, [_ZZN3cub18CUB_300001_SM_10006detail6reduce28DeviceReduceSingleTileKernelINS2_10policy_hubIxyN4cuda3std3__44plusIxEEE10Policy1000EPxSC_iS9_xxNS7_10__identityEEEvT0_T1_T2_T3_T4_T6_E12temp_storage+56];
	add.s64 	%rd123, %rd121, %rd122;
	ld.shared.u64 	%rd124, [_ZZN3cub18CUB_300001_SM_10006detail6reduce28DeviceReduceSingleTileKernelINS2_10policy_hubIxyN4cuda3std3__44plusIxEEE10Policy1000EPxSC_iS9_xxNS7_10__identityEEEvT0_T1_T2_T3_T4_T6_E12temp_storage+64];
	add.s64 	%rd125, %rd123, %rd124;
	ld.shared.u64 	%rd126, [_ZZN3cub18CUB_300001_SM_10006detail6reduce28DeviceReduceSingleTileKernelINS2_10policy_hubIxyN4cuda3std3__44plusIxEEE10Policy1000EPxSC_iS9_xxNS7_10__identityEEEvT0_T1_T2_T3_T4_T6_E12temp_storage+72];
	add.s64 	%rd127, %rd125, %rd126;
	ld.shared.u64 	%rd128, [_ZZN3cub18CUB_300001_SM_10006detail6reduce28DeviceReduceSingleTileKernelINS2_10policy_hubIxyN4cuda3std3__44plusIxEEE10Policy1000EPxSC_iS9_xxNS7_10__identityEEEvT0_T1_T2_T3_T4_T6_E12temp_storage+80];
	add.s64 	%rd129, %rd127, %rd128;
	ld.shared.u64 	%rd130, [_ZZN3cub18CUB_300001_SM_10006detail6reduce28DeviceReduceSingleTileKernelINS2_10policy_hubIxyN4cuda3std3__44plusIxEEE10Policy1000EPxSC_iS9_xxNS7_10__identityEEEvT0_T1_T2_T3_T4_T6_E12temp_storage+88];
	add.s64 	%rd131, %rd129, %rd130;
	ld.shared.u64 	%rd132, [_ZZN3cub18CUB_300001_SM_10006detail6reduce28DeviceReduceSingleTileKernelINS2_10policy_hubIxyN4cuda3std3__44plusIxEEE10Policy1000EPxSC_iS9_xxNS7_10__identityEEEvT0_T1_T2_T3_T4_T6_E12temp_storage+96];
	add.s64 	%rd133, %rd131, %rd132;
	ld.shared.u64 	%rd134, [_ZZN3cub18CUB_300001_SM_10006detail6reduce28DeviceReduceSingleTileKernelINS2_10policy_hubIxyN4cuda3std3__44plusIxEEE10Policy1000EPxSC_iS9_xxNS7_10__identityEEEvT0_T1_T2_T3_T4_T6_E12temp_storage+104];
	add.s64 	%rd135, %rd133, %rd134;
	ld.shared.u64 	%rd136, [_ZZN3cub18CUB_300001_SM_10006detail6reduce28DeviceReduceSingleTileKernelINS2_10policy_hubIxyN4cuda3std3__44plusIxEEE10Policy1000EPxSC_iS9_xxNS7_10__identityEEEvT0_T1_T2_T3_T4_T6_E12temp_storage+112];
	add.s64 	%rd137, %rd135, %rd136;
	ld.shared.u64 	%rd138, [_ZZN3cub18CUB_300001_SM_10006detail6reduce28DeviceReduceSingleTileKernelINS2_10policy_hubIxyN4cuda3std3__44plusIxEEE10Policy1000EPxSC_iS9_xxNS7_10__identityEEEvT0_T1_T2_T3_T4_T6_E12temp_storage+120];
	add.s64 	%rd139, %rd137, %rd138;
	ld.shared.u64 	%rd140, [_ZZN3cub18CUB_300001_SM_10006detail6reduce28DeviceReduceSingleTileKernelINS2_10policy_hubIxyN4cuda3std3__44plusIxEEE10Policy1000EPxSC_iS9_xxNS7_10__identityEEEvT0_T1_T2_T3_T4_T6_E12temp_storage+128];
	add.s64 	%rd141, %rd139, %rd140;
	ld.shared.u64 	%rd142, [_ZZN3cub18CUB_300001_SM_10006detail6reduce28DeviceReduceSingleTileKernelINS2_10policy_hubIxyN4cuda3std3__44plusIxEEE10Policy1000EPxSC_iS9_xxNS7_10__identityEEEvT0_T1_T2_T3_T4_T6_E12temp_storage+136];
	add.s64 	%rd280, %rd141, %rd142;
$L__BB11_37:
	mov.u32 	%r223, %tid.x;
	setp.ne.s32 	%p56, %r223, 0;
	@%p56 bra 	$L__BB11_39;
	add.s64 	%rd264, %rd280, %rd36;
	st.global.u64 	[%rd1], %rd264;
$L__BB11_39:
	ret;

}
	// .globl	_ZN3cub18CUB_300001_SM_10006detail4scan20DeviceScanInitKernelINS0_13ScanTileStateIxLb1EEEEEvT_i
.visible .entry _ZN3cub18CUB_300001_SM_10006detail4scan20DeviceScanInitKernelINS0_13ScanTileStateIxLb1EEEEEvT_i(
	.param .align 8 .b8 _ZN3cub18CUB_300001_SM_10006detail4scan20DeviceScanInitKernelINS0_13ScanTileStateIxLb1EEEEEvT_i_param_0[8],
	.param .u32 _ZN3cub18CUB_300001_SM_10006detail4scan20DeviceScanInitKernelINS0_13ScanTileStateIxLb1EEEEEvT_i_param_1
)
{
	.reg .pred 	%p<5>;
	.reg .b32 	%r<7>;
	.reg .b64 	%rd<10>;

	ld.param.u64 	%rd2, [_ZN3cub18CUB_300001_SM_10006detail4scan20DeviceScanInitKernelINS0_13ScanTileStateIxLb1EEEEEvT_i_param_0];
	ld.param.u32 	%r4, [_ZN3cub18CUB_300001_SM_10006detail4scan20DeviceScanInitKernelINS0_13ScanTileStateIxLb1EEEEEvT_i_param_1];
	cvta.to.global.u64 	%rd1, %rd2;
	mov.u32 	%r1, %ctaid.x;
	mov.u32 	%r5, %ntid.x;
	mov.u32 	%r2, %tid.x;
	mad.lo.s32 	%r3, %r1, %r5, %r2;
	setp.ge.s32 	%p1, %r3, %r4;
	@%p1 bra 	$L__BB12_2;
	mul.wide.s32 	%rd3, %r3, 16;
	add.s64 	%rd4, %rd1, %rd3;
	mov.b64 	%rd5, 0;
	mov.b64 	%rd6, 99;
	st.global.v2.u64 	[%rd4+512], {%rd6, %rd5};
$L__BB12_2:
	setp.ne.s32 	%p2, %r1, 0;
	setp.gt.u32 	%p3, %r2, 31;
	or.pred  	%p4, %p2, %p3;
	@%p4 bra 	$L__BB12_4;
	mul.wide.u32 	%rd7, %r2, 16;
	add.s64 	%rd8, %rd1, %rd7;
	mov.b64 	%rd9, 0;
	st.global.v2.u64 	[%rd8], {%rd9, %rd9};
$L__BB12_4:
	ret;

}
	// .globl	_ZN3cub18CUB_300001_SM_10006detail4scan16DeviceScanKernelINS2_10policy_hubIxxxjN4cuda3std3__44plusIvEEE10Policy1000EN6thrust24THRUST_300001_SM_1000_NS6detail15normal_iteratorINSD_10device_ptrIxEEEESI_NS0_13ScanTileStateIxLb1EEES9_NS1_10InputValueIxPxEEjxLb0ExEEvT0_T1_T2_iT3_T4_T5_
.visible .entry _ZN3cub18CUB_300001_SM_10006detail4scan16DeviceScanKernelINS2_10policy_hubIxxxjN4cuda3std3__44plusIvEEE10Policy1000EN6thrust24THRUST_300001_SM_1000_NS6detail15normal_iteratorINSD_10device_ptrIxEEEESI_NS0_13ScanTileStateIxLb1EEES9_NS1_10InputValueIxPxEEjxLb0ExEEvT0_T1_T2_iT3_T4_T5_(
	.param .align 8 .b8 _ZN3cub18CUB_300001_SM_10006detail4scan16DeviceScanKernelINS2_10policy_hubIxxxjN4cuda3std3__44plusIvEEE10Policy1000EN6thrust24THRUST_300001_SM_1000_NS6detail15normal_iteratorINSD_10device_ptrIxEEEESI_NS0_13ScanTileStateIxLb1EEES9_NS1_10InputValueIxPxEEjxLb0ExEEvT0_T1_T2_iT3_T4_T5__param_0[8],
	.param .align 8 .b8 _ZN3cub18CUB_300001_SM_10006detail4scan16DeviceScanKernelINS2_10policy_hubIxxxjN4cuda3std3__44plusIvEEE10Policy1000EN6thrust24THRUST_300001_SM_1000_NS6detail15normal_iteratorINSD_10device_ptrIxEEEESI_NS0_13ScanTileStateIxLb1EEES9_NS1_10InputValueIxPxEEjxLb0ExEEvT0_T1_T2_iT3_T4_T5__param_1[8],
	.param .align 8 .b8 _ZN3cub18CUB_300001_SM_10006detail4scan16DeviceScanKernelINS2_10policy_hubIxxxjN4cuda3std3__44plusIvEEE10Policy1000EN6thrust24THRUST_300001_SM_1000_NS6detail15normal_iteratorINSD_10device_ptrIxEEEESI_NS0_13ScanTileStateIxLb1EEES9_NS1_10InputValueIxPxEEjxLb0ExEEvT0_T1_T2_iT3_T4_T5__param_2[8],
	.param .u32 _ZN3cub18CUB_300001_SM_10006detail4scan16DeviceScanKernelINS2_10policy_hubIxxxjN4cuda3std3__44plusIvEEE10Policy1000EN6thrust24THRUST_300001_SM_1000_NS6detail15normal_iteratorINSD_10device_ptrIxEEEESI_NS0_13ScanTileStateIxLb1EEES9_NS1_10InputValueIxPxEEjxLb0ExEEvT0_T1_T2_iT3_T4_T5__param_3,
	.param .align 1 .b8 _ZN3cub18CUB_300001_SM_10006detail4scan16DeviceScanKernelINS2_10policy_hubIxxxjN4cuda3std3__44plusIvEEE10Policy1000EN6thrust24THRUST_300001_SM_1000_NS6detail15normal_iteratorINSD_10device_ptrIxEEEESI_NS0_13ScanTileStateIxLb1EEES9_NS1_10InputValueIxPxEEjxLb0ExEEvT0_T1_T2_iT3_T4_T5__param_4[1],
	.param .align 8 .b8 _ZN3cub18CUB_300001_SM_10006detail4scan16DeviceScanKernelINS2_10policy_hubIxxxjN4cuda3std3__44plusIvEEE10Policy1000EN6thrust24THRUST_300001_SM_1000_NS6detail15normal_iteratorINSD_10device_ptrIxEEEESI_NS0_13ScanTileStateIxLb1EEES9_NS1_10InputValueIxPxEEjxLb0ExEEvT0_T1_T2_iT3_T4_T5__param_5[16],
	.param .u32 _ZN3cub18CUB_300001_SM_10006detail4scan16DeviceScanKernelINS2_10policy_hubIxxxjN4cuda3std3__44plusIvEEE10Policy1000EN6thrust24THRUST_300001_SM_1000_NS6detail15normal_iteratorINSD_10device_ptrIxEEEESI_NS0_13ScanTileStateIxLb1EEES9_NS1_10InputValueIxPxEEjxLb0ExEEvT0_T1_T2_iT3_T4_T5__param_6
)
.maxntid 416
{
	.reg .pred 	%p<142>;
	.reg .b16 	%rs<3>;
	.reg .b32 	%r<565>;
	.reg .b64 	%rd<590>;
	// demoted variable
	.shared .align 16 .b8 _ZZN3cub18CUB_300001_SM_10006detail4scan16DeviceScanKernelINS2_10policy_hubIxxxjN4cuda3std3__44plusIvEEE10Policy1000EN6thrust24THRUST_300001_SM_1000_NS6detail15normal_iteratorINSD_10device_ptrIxEEEESI_NS0_13ScanTileStateIxLb1EEES9_NS1_10InputValueIxPxEEjxLb0ExEEvT0_T1_T2_iT3_T4_T5_E12temp_storage[36624];
	ld.param.u32 	%r48, [_ZN3cub18CUB_300001_SM_10006detail4scan16DeviceScanKernelINS2_10policy_hubIxxxjN4cuda3std3__44plusIvEEE10Policy1000EN6thrust24THRUST_300001_SM_1000_NS6detail15normal_iteratorINSD_10device_ptrIxEEEESI_NS0_13ScanTileStateIxLb1EEES9_NS1_10InputValueIxPxEEjxLb0ExEEvT0_T1_T2_iT3_T4_T5__param_5];
	bfe.u32 	%r49, %r48, 0, 8;
	cvt.u16.u32 	%rs1, %r49;
	and.b16  	%rs2, %rs1, 255;
	ld.param.u64 	%rd134, [_ZN3cub18CUB_300001_SM_10006detail4scan16DeviceScanKernelINS2_10policy_hubIxxxjN4cuda3std3__44plusIvEEE10Policy1000EN6thrust24THRUST_300001_SM_1000_NS6detail15normal_iteratorINSD_10device_ptrIxEEEESI_NS0_13ScanTileStateIxLb1EEES9_NS1_10InputValueIxPxEEjxLb0ExEEvT0_T1_T2_iT3_T4_T5__param_2];
	ld.param.u64 	%rd133, [_ZN3cub18CUB_300001_SM_10006detail4scan16DeviceScanKernelINS2_10policy_hubIxxxjN4cuda3std3__44plusIvEEE10Policy1000EN6thrust24THRUST_300001_SM_1000_NS6detail15normal_iteratorINSD_10device_ptrIxEEEESI_NS0_13ScanTileStateIxLb1EEES9_NS1_10InputValueIxPxEEjxLb0ExEEvT0_T1_T2_iT3_T4_T5__param_1];
	ld.param.u64 	%rd132, [_ZN3cub18CUB_300001_SM_10006detail4scan16DeviceScanKernelINS2_10policy_hubIxxxjN4cuda3std3__44plusIvEEE10Policy1000EN6thrust24THRUST_300001_SM_1000_NS6detail15normal_iteratorINSD_10device_ptrIxEEEESI_NS0_13ScanTileStateIxLb1EEES9_NS1_10InputValueIxPxEEjxLb0ExEEvT0_T1_T2_iT3_T4_T5__param_0];
	ld.param.u64 	%rd562, [_ZN3cub18CUB_300001_SM_10006detail4scan16DeviceScanKernelINS2_10policy_hubIxxxjN4cuda3std3__44plusIvEEE10Policy1000EN6thrust24THRUST_300001_SM_1000_NS6detail15normal_iteratorINSD_10device_ptrIxEEEESI_NS0_13ScanTileStateIxLb1EEES9_NS1_10InputValueIxPxEEjxLb0ExEEvT0_T1_T2_iT3_T4_T5__param_5+8];
	setp.eq.s16 	%p1, %rs2, 0;
	@%p1 bra 	$L__BB13_2;
	cvta.to.global.u64 	%rd135, %rd562;
	ld.global.u64 	%rd562, [%rd135];
$L__BB13_2:
	ld.param.u32 	%r549, [_ZN3cub18CUB_300001_SM_10006detail4scan16DeviceScanKernelINS2_10policy_hubIxxxjN4cuda3std3__44plusIvEEE10Policy1000EN6thrust24THRUST_300001_SM_1000_NS6detail15normal_iteratorINSD_10device_ptrIxEEEESI_NS0_13ScanTileStateIxLb1EEES9_NS1_10InputValueIxPxEEjxLb0ExEEvT0_T1_T2_iT3_T4_T5__param_6];
	ld.param.u32 	%r541, [_ZN3cub18CUB_300001_SM_10006detail4scan16DeviceScanKernelINS2_10policy_hubIxxxjN4cuda3std3__44plusIvEEE10Policy1000EN6thrust24THRUST_300001_SM_1000_NS6detail15normal_iteratorINSD_10device_ptrIxEEEESI_NS0_13ScanTileStateIxLb1EEES9_NS1_10InputValueIxPxEEjxLb0ExEEvT0_T1_T2_iT3_T4_T5__param_3];
	cvta.to.global.u64 	%rd5, %rd132;
	cvta.to.global.u64 	%rd6, %rd133;
	mov.u32 	%r50, %ctaid.x;
	add.s32 	%r551, %r541, %r50;
	mul.lo.s32 	%r2, %r551, 4576;
	sub.s32 	%r3, %r549, %r2;
	setp.lt.u32 	%p2, %r3, 4577;
	@%p2 bra 	$L__BB13_28;
	cvt.u64.u32 	%rd334, %r2;
	mov.u32 	%r4, %tid.x;
	and.b32  	%r336, %r4, 31;
	and.b32  	%r337, %r4, 992;
	mul.lo.s32 	%r338, %r337, 11;
	or.b32  	%r339, %r338, %r336;
	cvt.u64.u32 	%rd335, %r339;
	add.s64 	%rd336, %rd335, %rd334;
	shl.b64 	%rd337, %rd336, 3;
	add.s64 	%rd338, %rd5, %rd337;
	ld.global.u64 	%rd339, [%rd338];
	ld.global.u64 	%rd340, [%rd338+256];
	ld.global.u64 	%rd341, [%rd338+512];
	ld.global.u64 	%rd342, [%rd338+768];
	ld.global.u64 	%rd343, [%rd338+1024];
	ld.global.u64 	%rd344, [%rd338+1280];
	ld.global.u64 	%rd345, [%rd338+1536];
	ld.global.u64 	%rd346, [%rd338+1792];
	ld.global.u64 	%rd347, [%rd338+2048];
	ld.global.u64 	%rd348, [%rd338+2304];
	ld.global.u64 	%rd349, [%rd338+2560];
	// begin inline asm
	mov.u32 %r335, %laneid;
	// end inline asm
	shr.u32 	%r6, %r4, 5;
	mad.lo.s32 	%r340, %r6, 352, %r335;
	shl.b32 	%r341, %r340, 3;
	mov.u32 	%r342, _ZZN3cub18CUB_300001_SM_10006detail4scan16DeviceScanKernelINS2_10policy_hubIxxxjN4cuda3std3__44plusIvEEE10Policy1000EN6thrust24THRUST_300001_SM_1000_NS6detail15normal_iteratorINSD_10device_ptrIxEEEESI_NS0_13ScanTileStateIxLb1EEES9_NS1_10InputValueIxPxEEjxLb0ExEEvT0_T1_T2_iT3_T4_T5_E12temp_storage;
	add.s32 	%r7, %r342, %r341;
	st.shared.u64 	[%r7], %rd339;
	st.shared.u64 	[%r7+256], %rd340;
	st.shared.u64 	[%r7+512], %rd341;
	st.shared.u64 	[%r7+768], %rd342;
	st.shared.u64 	[%r7+1024], %rd343;
	st.shared.u64 	[%r7+1280], %rd344;
	st.shared.u64 	[%r7+1536], %rd345;
	st.shared.u64 	[%r7+1792], %rd346;
	st.shared.u64 	[%r7+2048], %rd347;
	st.shared.u64 	[%r7+2304], %rd348;
	st.shared.u64 	[%r7+2560], %rd349;
	bar.warp.sync 	-1;
	mad.lo.s32 	%r8, %r335, 80, %r7;
	ld.shared.u64 	%rd7, [%r8];
	ld.shared.u64 	%rd8, [%r8+8];
	ld.shared.u64 	%rd9, [%r8+16];
	ld.shared.u64 	%rd10, [%r8+24];
	ld.shared.u64 	%rd11, [%r8+32];
	ld.shared.u64 	%rd12, [%r8+40];
	ld.shared.u64 	%rd13, [%r8+48];
	ld.shared.u64 	%rd14, [%r8+56];
	ld.shared.u64 	%rd15, [%r8+64];
	ld.shared.u64 	%rd16, [%r8+72];
	ld.shared.u64 	%rd17, [%r8+80];
	bar.sync 	0;
	setp.ne.s32 	%p84, %r551, 0;
	@%p84 bra 	$L__BB13_8;
	add.s64 	%rd484, %rd8, %rd7;
	add.s64 	%rd485, %rd9, %rd484;
	add.s64 	%rd486, %rd10, %rd485;
	add.s64 	%rd487, %rd11, %rd486;
	add.s64 	%rd488, %rd12, %rd487;
	add.s64 	%rd489, %rd13, %rd488;
	add.s64 	%rd490, %rd14, %rd489;
	add.s64 	%rd491, %rd15, %rd490;
	add.s64 	%rd492, %rd16, %rd491;
	add.s64 	%rd471, %rd17, %rd492;
	mov.b32 	%r514, 1;
	mov.b32 	%r527, 0;
	mov.b32 	%r528, -1;
	// begin inline asm
	{  .reg .s64 r0;  .reg .u32 lo;  .reg .u32 hi;  .reg .pred p;  mov.b64 {lo, hi}, %rd471;  shfl.sync.up.b32 lo|p, lo, %r514, %r527, %r528;  shfl.sync.up.b32 hi|p, hi, %r514, %r527, %r528;  mov.b64 r0, {lo, hi};  @p add.s64 r0, r0, %rd471;  mov.s64 %rd469, r0;}
	// end inline asm
	mov.b32 	%r517, 2;
	// begin inline asm
	{  .reg .s64 r0;  .reg .u32 lo;  .reg .u32 hi;  .reg .pred p;  mov.b64 {lo, hi}, %rd469;  shfl.sync.up.b32 lo|p, lo, %r517, %r527, %r528;  shfl.sync.up.b32 hi|p, hi, %r517, %r527, %r528;  mov.b64 r0, {lo, hi};  @p add.s64 r0, r0, %rd469;  mov.s64 %rd472, r0;}
	// end inline asm
	mov.b32 	%r520, 4;
	// begin inline asm
	{  .reg .s64 r0;  .reg .u32 lo;  .reg .u32 hi;  .reg .pred p;  mov.b64 {lo, hi}, %rd472;  shfl.sync.up.b32 lo|p, lo, %r520, %r527, %r528;  shfl.sync.up.b32 hi|p, hi, %r520, %r527, %r528;  mov.b64 r0, {lo, hi};  @p add.s64 r0, r0, %rd472;  mov.s64 %rd475, r0;}
	// end inline asm
	mov.b32 	%r523, 8;
	// begin inline asm
	{  .reg .s64 r0;  .reg .u32 lo;  .reg .u32 hi;  .reg .pred p;  mov.b64 {lo, hi}, %rd475;  shfl.sync.up.b32 lo|p, lo, %r523, %r527, %r528;  shfl.sync.up.b32 hi|p, hi, %r523, %r527, %r528;  mov.b64 r0, {lo, hi};  @p add.s64 r0, r0, %rd475;  mov.s64 %rd478, r0;}
	// end inline asm
	mov.b32 	%r526, 16;
	// begin inline asm
	{  .reg .s64 r0;  .reg .u32 lo;  .reg .u32 hi;  .reg .pred p;  mov.b64 {lo, hi}, %rd478;  shfl.sync.up.b32 lo|p, lo, %r526, %r527, %r528;  shfl.sync.up.b32 hi|p, hi, %r526, %r527, %r528;  mov.b64 r0, {lo, hi};  @p add.s64 r0, r0, %rd478;  mov.s64 %rd481, r0;}
	// end inline asm
	setp.ne.s32 	%p127, %r335, 31;
	@%p127 bra 	$L__BB13_6;
	shl.b32 	%r529, %r6, 3;
	mov.u32 	%r530, _ZZN3cub18CUB_300001_SM_10006detail4scan16DeviceScanKernelINS2_10policy_hubIxxxjN4cuda3std3__44plusIvEEE10Policy1000EN6thrust24THRUST_300001_SM_1000_NS6detail15normal_iteratorINSD_10device_ptrIxEEEESI_NS0_13ScanTileStateIxLb1EEES9_NS1_10InputValueIxPxEEjxLb0ExEEvT0_T1_T2_iT3_T4_T5_E12temp_storage;
	add.s32 	%r531, %r530, %r529;
	st.shared.u64 	[%r531+32], %rd481;
$L__BB13_6:
	bar.sync 	0;
	ld.shared.v2.u64 	{%rd493, %rd494}, [_ZZN3cub18CUB_300001_SM_10006detail4scan16DeviceScanKernelINS2_10policy_hubIxxxjN4cuda3std3__44plusIvEEE10Policy1000EN6thrust24THRUST_300001_SM_1000_NS6detail15normal_iteratorINSD_10device_ptrIxEEEESI_NS0_13ScanTileStateIxLb1EEES9_NS1_10InputValueIxPxEEjxLb0ExEEvT0_T1_T2_iT3_T4_T5_E12temp_storage+32];
	add.s64 	%rd495, %rd494, %rd493;
	setp.eq.s32 	%p128, %r6, 2;
	selp.b64 	%rd496, %rd495, %rd493, %p128;
	ld.shared.v2.u64 	{%rd497, %rd498}, [_ZZN3cub18CUB_300001_SM_10006detail4scan16DeviceScanKernelINS2_10policy_hubIxxxjN4cuda3std3__44plusIvEEE10Policy1000EN6thrust24THRUST_300001_SM_1000_NS6detail15normal_iteratorINSD_10device_ptrIxEEEESI_NS0_13ScanTileStateIxLb1EEES9_NS1_10InputValueIxPxEEjxLb0ExEEvT0_T1_T2_iT3_T4_T5_E12temp_storage+48];
	add.s64 	%rd499, %rd495, %rd497;
	setp.eq.s32 	%p129, %r6, 3;
	selp.b64 	%rd500, %rd499, %rd496, %p129;
	add.s64 	%rd501, %rd499, %rd498;
	setp.eq.s32 	%p130, %r6, 4;
	selp.b64 	%rd502, %rd501, %rd500, %p130;
	ld.shared.v2.u64 	{%rd503, %rd504}, [_ZZN3cub18CUB_300001_SM_10006detail4scan16DeviceScanKernelINS2_10policy_hubIxxxjN4cuda3std3__44plusIvEEE10Policy1000EN6thrust24THRUST_300001_SM_1000_NS6detail15normal_iteratorINSD_10device_ptrIxEEEESI_NS0_13ScanTileStateIxLb1EEES9_NS1_10InputValueIxPxEEjxLb0ExEEvT0_T1_T2_iT3_T4_T5_E12temp_storage+64];
	add.s64 	%rd505, %rd501, %rd503;
	setp.eq.s32 	%p131, %r6, 5;
	selp.b64 	%rd506, %rd505, %rd502, %p131;
	add.s64 	%rd507, %rd505, %rd504;
	setp.eq.s32 	%p132, %r6, 6;
	selp.b64 	%rd508, %rd507, %rd506, %p132;
	ld.shared.v2.u64 	{%rd509, %rd510}, [_ZZN3cub18CUB_300001_SM_10006detail4scan16DeviceScanKernelINS2_10policy_hubIxxxjN4cuda3std3__44plusIvEEE10Policy1000EN6thrust24THRUST_300001_SM_1000_NS6detail15normal_iteratorINSD_10device_ptrIxEEEESI_NS0_13ScanTileStateIxLb1EEES9_NS1_10InputValueIxPxEEjxLb0ExEEvT0_T1_T2_iT3_T4_T5_E12temp_storage+80];
	add.s64 	%rd511, %rd507, %rd509;
	setp.eq.s32 	%p133, %r6, 7;
	selp.b64 	%rd512, %rd511, %rd508, %p133;
	add.s64 	%rd513, %rd511, %rd510;
	setp.eq.s32 	%p134, %r6, 8;
	selp.b64 	%rd514, %rd513, %rd512, %p134;
	ld.shared.v2.u64 	{%rd515, %rd516}, [_ZZN3cub18CUB_300001_SM_10006detail4scan16DeviceScanKernelINS2_10policy_hubIxxxjN4cuda3std3__44plusIvEEE10Policy1000EN6thrust24THRUST_300001_SM_1000_NS6detail15normal_iteratorINSD_10device_ptrIxEEEESI_NS0_13ScanTileStateIxLb1EEES9_NS1_10InputValueIxPxEEjxLb0ExEEvT0_T1_T2_iT3_T4_T5_E12temp_storage+96];
	add.s64 	%rd517, %rd513, %rd515;
	setp.eq.s32 	%p135, %r6, 9;
	selp.b64 	%rd518, %rd517, %rd514, %p135;
	add.s64 	%rd519, %rd517, %rd516;
	setp.eq.s32 	%p136, %r6, 10;
	selp.b64 	%rd520, %rd519, %rd518, %p136;
	ld.shared.v2.u64 	{%rd521, %rd522}, [_ZZN3cub18CUB_300001_SM_10006detail4scan16DeviceScanKernelINS2_10policy_hubIxxxjN4cuda3std3__44plusIvEEE10Policy1000EN6thrust24THRUST_300001_SM_1000_NS6detail15normal_iteratorINSD_10device_ptrIxEEEESI_NS0_13ScanTileStateIxLb1EEES9_NS1_10InputValueIxPxEEjxLb0ExEEvT0_T1_T2_iT3_T4_T5_E12temp_storage+112];
	add.s64 	%rd523, %rd519, %rd521;
	setp.eq.s32 	%p137, %r6, 11;
	selp.b64 	%rd524, %rd523, %rd520, %p137;
	add.s64 	%rd525, %rd523, %rd522;
	setp.eq.s32 	%p138, %r6, 12;
	selp.b64 	%rd526, %rd525, %rd524, %p138;
	ld.shared.u64 	%rd527, [_ZZN3cub18CUB_300001_SM_10006detail4scan16DeviceScanKernelINS2_10policy_hubIxxxjN4cuda3std3__44plusIvEEE10Policy1000EN6thrust24THRUST_300001_SM_1000_NS6detail15normal_iteratorINSD_10device_ptrIxEEEESI_NS0_13ScanTileStateIxLb1EEES9_NS1_10InputValueIxPxEEjxLb0ExEEvT0_T1_T2_iT3_T4_T5_E12temp_storage+128];
	mov.u32 	%r532, %tid.x;
	setp.lt.u32 	%p139, %r532, 32;
	selp.b64 	%rd528, 0, %rd526, %p139;
	setp.eq.s32 	%p140, %r335, 0;
	sub.s64 	%rd529, %rd481, %rd471;
	selp.b64 	%rd530, 0, %rd529, %p140;
	add.s64 	%rd531, %rd530, %rd562;
	add.s64 	%rd570, %rd531, %rd528;
	add.s64 	%rd532, %rd527, %rd562;
	add.s64 	%rd21, %rd532, %rd525;
	setp.ne.s32 	%p141, %r532, 0;
	@%p141 bra 	$L__BB13_27;
	add.s64 	%rd533, %rd134, 512;
	mov.b64 	%rd534, 101;
	// begin inline asm
	st.relaxed.gpu.v2.u64 [%rd533], {%rd534, %rd21};
	// end inline asm
	bra.uni 	$L__BB13_27;
$L__BB13_8:
	add.s64 	%rd365, %rd8, %rd7;
	add.s64 	%rd366, %rd9, %rd365;
	add.s64 	%rd367, %rd10, %rd366;
	add.s64 	%rd368, %rd11, %rd367;
	add.s64 	%rd369, %rd12, %rd368;
	add.s64 	%rd370, %rd13, %rd369;
	add.s64 	%rd371, %rd14, %rd370;
	add.s64 	%rd372, %rd15, %rd371;
	add.s64 	%rd373, %rd16, %rd372;
	add.s64 	%rd352, %rd17, %rd373;
	mov.b32 	%r343, 1;
	mov.b32 	%r356, 0;
	mov.b32 	%r357, -1;
	// begin inline asm
	{  .reg .s64 r0;  .reg .u32 lo;  .reg .u32 hi;  .reg .pred p;  mov.b64 {lo, hi}, %rd352;  shfl.sync.up.b32 lo|p, lo, %r343, %r356, %r357;  shfl.sync.up.b32 hi|p, hi, %r343, %r356, %r357;  mov.b64 r0, {lo, hi};  @p add.s64 r0, r0, %rd352;  mov.s64 %rd350, r0;}
	// end inline asm
	mov.b32 	%r346, 2;
	// begin inline asm
	{  .reg .s64 r0;  .reg .u32 lo;  .reg .u32 hi;  .reg .pred p;  mov.b64 {lo, hi}, %rd350;  shfl.sync.up.b32 lo|p, lo, %r346, %r356, %r357;  shfl.sync.up.b32 hi|p, hi, %r346, %r356, %r357;  mov.b64 r0, {lo, hi};  @p add.s64 r0, r0, %rd350;  mov.s64 %rd353, r0;}
	// end inline asm
	mov.b32 	%r349, 4;
	// begin inline asm
	{  .reg .s64 r0;  .reg .u32 lo;  .reg .u32 hi;  .reg .pred p;  mov.b64 {lo, hi}, %rd353;  shfl.sync.up.b32 lo|p, lo, %r349, %r356, %r357;  shfl.sync.up.b32 hi|p, hi, %r349, %r356, %r357;  mov.b64 r0, {lo, hi};  @p add.s64 r0, r0, %rd353;  mov.s64 %rd356, r0;}
	// end inline asm
	mov.b32 	%r352, 8;
	// begin inline asm
	{  .reg .s64 r0;  .reg .u32 lo;  .reg .u32 hi;  .reg .pred p;  mov.b64 {lo, hi}, %rd356;  shfl.sync.up.b32 lo|p, lo, %r352, %r356, %r357;  shfl.sync.up.b32 hi|p, hi, %r352, %r356, %r357;  mov.b64 r0, {lo, hi};  @p add.s64 r0, r0, %rd356;  mov.s64 %rd359, r0;}
	// end inline asm
	mov.b32 	%r355, 16;
	// begin inline asm
	{  .reg .s64 r0;  .reg .u32 lo;  .reg .u32 hi;  .reg .pred p;  mov.b64 {lo, hi}, %rd359;  shfl.sync.up.b32 lo|p, lo, %r355, %r356, %r357;  shfl.sync.up.b32 hi|p, hi, %r355, %r356, %r357;  mov.b64 r0, {lo, hi};  @p add.s64 r0, r0, %rd359;  mov.s64 %rd362, r0;}
	// end inline asm
	setp.ne.s32 	%p85, %r335, 31;
	@%p85 bra 	$L__BB13_10;
	shl.b32 	%r358, %r6, 3;
	mov.u32 	%r359, _ZZN3cub18CUB_300001_SM_10006detail4scan16DeviceScanKernelINS2_10policy_hubIxxxjN4cuda3std3__44plusIvEEE10Policy1000EN6thrust24THRUST_300001_SM_1000_NS6detail15normal_iteratorINSD_10device_ptrIxEEEESI_NS0_13ScanTileStateIxLb1EEES9_NS1_10InputValueIxPxEEjxLb0ExEEvT0_T1_T2_iT3_T4_T5_E12temp_storage;
	add.s32 	%r360, %r359, %r358;
	st.shared.u64 	[%r360+32], %rd362;
$L__BB13_10:
	sub.s64 	%rd374, %rd362, %rd352;
	bar.sync 	0;
	ld.shared.v2.u64 	{%rd375, %rd376}, [_ZZN3cub18CUB_300001_SM_10006detail4scan16DeviceScanKernelINS2_10policy_hubIxxxjN4cuda3std3__44plusIvEEE10Policy1000EN6thrust24THRUST_300001_SM_1000_NS6detail15normal_iteratorINSD_10device_ptrIxEEEESI_NS0_13ScanTileStateIxLb1EEES9_NS1_10InputValueIxPxEEjxLb0ExEEvT0_T1_T2_iT3_T4_T5_E12temp_storage+32];
	add.s64 	%rd377, %rd376, %rd375;
	setp.eq.s32 	%p86, %r6, 2;
	selp.b64 	%rd378, %rd377, %rd375, %p86;
	ld.shared.v2.u64 	{%rd379, %rd380}, [_ZZN3cub18CUB_300001_SM_10006detail4scan16DeviceScanKernelINS2_10policy_hubIxxxjN4cuda3std3__44plusIvEEE10Policy1000EN6thrust24THRUST_300001_SM_1000_NS6detail15normal_iteratorINSD_10device_ptrIxEEEESI_NS0_13ScanTileStateIxLb1EEES9_NS1_10InputValueIxPxEEjxLb0ExEEvT0_T1_T2_iT3_T4_T5_E12temp_storage+48];
	add.s64 	%rd381, %rd377, %rd379;
	setp.eq.s32 	%p87, %r6, 3;
	selp.b64 	%rd382, %rd381, %rd378, %p87;
	add.s64 	%rd383, %rd381, %rd380;
	setp.eq.s32 	%p88, %r6, 4;
	selp.b64 	%rd384, %rd383, %rd382, %p88;
	ld.shared.v2.u64 	{%rd385, %rd386}, [_ZZN3cub18CUB_300001_SM_10006detail4scan16DeviceScanKernelINS2_10policy_hubIxxxjN4cuda3std3__44plusIvEEE10Policy1000EN6thrust24THRUST_300001_SM_1000_NS6detail15normal_iteratorINSD_10device_ptrIxEEEESI_NS0_13ScanTileStateIxLb1EEES9_NS1_10InputValueIxPxEEjxLb0ExEEvT0_T1_T2_iT3_T4_T5_E12temp_storage+64];
	add.s64 	%rd387, %rd383, %rd385;
	setp.eq.s32 	%p89, %r6, 5;
	selp.b64 	%rd388, %rd387, %rd384, %p89;
	add.s64 	%rd389, %rd387, %rd386;
	setp.eq.s32 	%p90, %r6, 6;
	selp.b64 	%rd390, %rd389, %rd388, %p90;
	ld.shared.v2.u64 	{%rd391, %rd392}, [_ZZN3cub18CUB_300001_SM_10006detail4scan16DeviceScanKernelINS2_10policy_hubIxxxjN4cuda3std3__44plusIvEEE10Policy1000EN6thrust24THRUST_300001_SM_1000_NS6detail15normal_iteratorINSD_10device_ptrIxEEEESI_NS0_13ScanTileStateIxLb1EEES9_NS1_10InputValueIxPxEEjxLb0ExEEvT0_T1_T2_iT3_T4_T5_E12temp_storage+80];
	add.s64 	%rd393, %rd389, %rd391;
	setp.eq.s32 	%p91, %r6, 7;
	selp.b64 	%rd394, %rd393, %rd390, %p91;
	add.s64 	%rd395, %rd393, %rd392;
	setp.eq.s32 	%p92, %r6, 8;
	selp.b64 	%rd396, %rd395, %rd394, %p92;
	ld.shared.v2.u64 	{%rd397, %rd398}, [_ZZN3cub18CUB_300001_SM_10006detail4scan16DeviceScanKernelINS2_10policy_hubIxxxjN4cuda3std3__44plusIvEEE10Policy1000EN6thrust24THRUST_300001_SM_1000_NS6detail15normal_iteratorINSD_10device_ptrIxEEEESI_NS0_13ScanTileStateIxLb1EEES9_NS1_10InputValueIxPxEEjxLb0ExEEvT0_T1_T2_iT3_T4_T5_E12temp_storage+96];
	add.s64 	%rd399, %rd395, %rd397;
	setp.eq.s32 	%p93, %r6, 9;
	selp.b64 	%rd400, %rd399, %rd396, %p93;
	add.s64 	%rd401, %rd399, %rd398;
	setp.eq.s32 	%p94, %r6, 10;
	selp.b64 	%rd402, %rd401, %rd400, %p94;
	ld.shared.v2.u64 	{%rd403, %rd404}, [_ZZN3cub18CUB_300001_SM_10006detail4scan16DeviceScanKernelINS2_10policy_hubIxxxjN4cuda3std3__44plusIvEEE10Policy1000EN6thrust24THRUST_300001_SM_1000_NS6detail15normal_iteratorINSD_10device_ptrIxEEEESI_NS0_13ScanTileStateIxLb1EEES9_NS1_10InputValueIxPxEEjxLb0ExEEvT0_T1_T2_iT3_T4_T5_E12temp_storage+112];
	add.s64 	%rd405, %rd401, %rd403;
	setp.eq.s32 	%p95, %r6, 11;
	selp.b64 	%rd406, %rd405, %rd402, %p95;
	add.s64 	%rd407, %rd405, %rd404;
	setp.eq.s32 	%p96, %r6, 12;
	selp.b64 	%rd408, %rd407, %rd406, %p96;
	ld.shared.u64 	%rd409, [_ZZN3cub18CUB_300001_SM_10006detail4scan16DeviceScanKernelINS2_10policy_hubIxxxjN4cuda3std3__44plusIvEEE10Policy1000EN6thrust24THRUST_300001_SM_1000_NS6detail15normal_iteratorINSD_10device_ptrIxEEEESI_NS0_13ScanTileStateIxLb1EEES9_NS1_10InputValueIxPxEEjxLb0ExEEvT0_T1_T2_iT3_T4_T5_E12temp_storage+128];
	add.s64 	%rd24, %rd407, %rd409;
	setp.gt.u32 	%p97, %r4, 31;
	setp.lt.u32 	%p98, %r4, 32;
	setp.eq.s32 	%p99, %r335, 0;
	selp.b64 	%rd410, 0, %rd374, %p99;
	add.s64 	%rd569, %rd408, %rd410;
	selp.b64 	%rd26, %rd374, %rd569, %p98;
	@%p97 bra 	$L__BB13_26;
	setp.ne.s32 	%p100, %r4, 0;
	mul.wide.s32 	%rd411, %r551, 16;
	add.s64 	%rd27, %rd134, %rd411;
	@%p100 bra 	$L__BB13_13;
	st.shared.u64 	[_ZZN3cub18CUB_300001_SM_10006detail4scan16DeviceScanKernelINS2_10policy_hubIxxxjN4cuda3std3__44plusIvEEE10Policy1000EN6thrust24THRUST_300001_SM_1000_NS6detail15normal_iteratorINSD_10device_ptrIxEEEESI_NS0_13ScanTileStateIxLb1EEES9_NS1_10InputValueIxPxEEjxLb0ExEEvT0_T1_T2_iT3_T4_T5_E12temp_storage+24], %rd24;
	add.s64 	%rd412, %rd27, 512;
	mov.b64 	%rd413, 100;
	// begin inline asm
	st.relaxed.gpu.v2.u64 [%rd412], {%rd413, %rd24};
	// end inline asm
$L__BB13_13:
	not.b32 	%r363, %r4;
	add.s32 	%r364, %r551, %r363;
	mov.b32 	%r361, 710;
	// begin inline asm
	nanosleep.u32 %r361;
	// end inline asm
	mul.wide.s32 	%rd418, %r364, 16;
	add.s64 	%rd419, %rd134, %rd418;
	add.s64 	%rd417, %rd419, 512;
	// begin inline asm
	ld.relaxed.gpu.v2.u64 {%rd567, %rd564}, [%rd417];
	// end inline asm
	mov.b32 	%r552, 386;
$L__BB13_14:
	setp.eq.s64 	%p101, %rd567, 99;
	mov.b32 	%r365, -1;
	vote.sync.any.pred 	%p102, %p101, %r365;
	not.pred 	%p103, %p102;
	@%p103 bra 	$L__BB13_16;
	ld.param.u32 	%r547, [_ZN3cub18CUB_300001_SM_10006detail4scan16DeviceScanKernelINS2_10policy_hubIxxxjN4cuda3std3__44plusIvEEE10Policy1000EN6thrust24THRUST_300001_SM_1000_NS6detail15normal_iteratorINSD_10device_ptrIxEEEESI_NS0_13ScanTileStateIxLb1EEES9_NS1_10InputValueIxPxEEjxLb0ExEEvT0_T1_T2_iT3_T4_T5__param_3];
	shr.u32 	%r11, %r552, 1;
	mul.lo.s32 	%r505, %r551, 16807;
	and.b32  	%r551, %r505, 2147483647;
	sub.s32 	%r506, %r552, %r11;
	add.s32 	%r507, %r506, 1;
	rem.u32 	%r508, %r551, %r507;
	add.s32 	%r504, %r508, %r11;
	// begin inline asm
	nanosleep.u32 %r504;
	// end inline asm
	mov.u32 	%r509, %ctaid.x;
	add.s32 	%r510, %r547, %r509;
	mov.u32 	%r511, %tid.x;
	not.b32 	%r512, %r511;
	add.s32 	%r513, %r510, %r512;
	mul.wide.s32 	%rd467, %r513, 16;
	add.s64 	%rd468, %rd134, %rd467;
	add.s64 	%rd466, %rd468, 512;
	// begin inline asm
	ld.relaxed.gpu.v2.u64 {%rd567, %rd564}, [%rd466];
	// end inline asm
	mov.u32 	%r552, %r11;
	bra.uni 	$L__BB13_14;
$L__BB13_16:
	ld.param.u32 	%r546, [_ZN3cub18CUB_300001_SM_10006detail4scan16DeviceScanKernelINS2_10policy_hubIxxxjN4cuda3std3__44plusIvEEE10Policy1000EN6thrust24THRUST_300001_SM_1000_NS6detail15normal_iteratorINSD_10device_ptrIxEEEESI_NS0_13ScanTileStateIxLb1EEES9_NS1_10InputValueIxPxEEjxLb0ExEEvT0_T1_T2_iT3_T4_T5__param_3];
	mov.u32 	%r419, %ctaid.x;
	add.s32 	%r420, %r546, %r419;
	mov.u32 	%r421, %tid.x;
	not.b32 	%r422, %r421;
	add.s32 	%r555, %r420, %r422;
	setp.eq.s64 	%p104, %rd567, 101;
	mov.b32 	%r417, -1;
	vote.sync.ballot.b32 	%r423, %p104, %r417;
	// begin inline asm
	mov.u32 %r367, %lanemask_ge;
	// end inline asm
	and.b32  	%r424, %r423, %r367;
	or.b32  	%r425, %r424, -2147483648;
	add.s32 	%r426, %r425, -1;
	not.b32 	%r427, %r425;
	and.b32  	%r428, %r427, %r426;
	popc.b32 	%r371, %r428;
	mov.b64 	{%r369, %r374}, %rd564;
	mov.b32 	%r375, 1;
	// begin inline asm
	shfl.sync.down.b32 %r368, %r369, %r375, %r371, %r417;
	// end inline asm
	// begin inline asm
	shfl.sync.down.b32 %r373, %r374, %r375, %r371, %r417;
	// end inline asm
	mov.b64 	%rd420, {%r368, %r373};
	setp.lt.s32 	%p106, %r335, %r371;
	selp.b64 	%rd421, %rd420, 0, %p106;
	add.s64 	%rd422, %rd421, %rd564;
	mov.b64 	{%r379, %r384}, %rd422;
	mov.b32 	%r385, 2;
	// begin inline asm
	shfl.sync.down.b32 %r378, %r379, %r385, %r371, %r417;
	// end inline asm
	// begin inline asm
	shfl.sync.down.b32 %r383, %r384, %r385, %r371, %r417;
	// end inline asm
	mov.b64 	%rd423, {%r378, %r383};
	add.s32 	%r429, %r335, 2;
	setp.gt.s32 	%p107, %r429, %r371;
	selp.b64 	%rd424, 0, %rd423, %p107;
	add.s64 	%rd425, %rd424, %rd422;
	mov.b64 	{%r389, %r394}, %rd425;
	mov.b32 	%r395, 4;
	// begin inline asm
	shfl.sync.down.b32 %r388, %r389, %r395, %r371, %r417;
	// end inline asm
	// begin inline asm
	shfl.sync.down.b32 %r393, %r394, %r395, %r371, %r417;
	// end inline asm
	mov.b64 	%rd426, {%r388, %r393};
	add.s32 	%r430, %r335, 4;
	setp.gt.s32 	%p108, %r430, %r371;
	selp.b64 	%rd427, 0, %rd426, %p108;
	add.s64 	%rd428, %rd427, %rd425;
	mov.b64 	{%r399, %r404}, %rd428;
	mov.b32 	%r405, 8;
	// begin inline asm
	shfl.sync.down.b32 %r398, %r399, %r405, %r371, %r417;
	// end inline asm
	// begin inline asm
	shfl.sync.down.b32 %r403, %r404, %r405, %r371, %r417;
	// end inline asm
	mov.b64 	%rd429, {%r398, %r403};
	add.s32 	%r431, %r335, 8;
	setp.gt.s32 	%p109, %r431, %r371;
	selp.b64 	%rd430, 0, %rd429, %p109;
	add.s64 	%rd431, %rd430, %rd428;
	mov.b64 	{%r409, %r414}, %rd431;
	mov.b32 	%r415, 16;
	// begin inline asm
	shfl.sync.down.b32 %r408, %r409, %r415, %r371, %r417;
	// end inline asm
	// begin inline asm
	shfl.sync.down.b32 %r413, %r414, %r415, %r371, %r417;
	// end inline asm
	mov.b64 	%rd432, {%r408, %r413};
	add.s32 	%r432, %r335, 16;
	setp.gt.s32 	%p110, %r432, %r371;
	selp.b64 	%rd433, 0, %rd432, %p110;
	add.s64 	%rd566, %rd433, %rd431;
	add.s64 	%rd37, %rd134, 512;
	mov.b32 	%r553, 386;
$L__BB13_17:
	setp.ne.s64 	%p111, %rd567, 101;
	mov.b32 	%r433, -1;
	vote.sync.all.pred 	%p112, %p111, %r433;
	not.pred 	%p113, %p112;
	@%p113 bra 	$L__BB13_22;
	shr.u32 	%r553, %r553, 1;
	mul.wide.s32 	%rd442, %r555, 16;
	add.s64 	%rd443, %rd37, %rd442;
	add.s64 	%rd441, %rd443, -512;
	// begin inline asm
	ld.relaxed.gpu.v2.u64 {%rd567, %rd568}, [%rd441];
	// end inline asm
	mov.u32 	%r557, %r553;
$L__BB13_19:
	setp.eq.s64 	%p117, %rd567, 99;
	mov.b32 	%r437, -1;
	vote.sync.any.pred 	%p118, %p117, %r437;
	not.pred 	%p119, %p118;
	@%p119 bra 	$L__BB13_21;
	shr.u32 	%r21, %r557, 1;
	mul.lo.s32 	%r500, %r551, 16807;
	and.b32  	%r551, %r500, 2147483647;
	sub.s32 	%r501, %r557, %r21;
	add.s32 	%r502, %r501, 1;
	rem.u32 	%r503, %r551, %r502;
	add.s32 	%r499, %r503, %r21;
	// begin inline asm
	nanosleep.u32 %r499;
	// end inline asm
	mul.wide.s32 	%rd462, %r555, 16;
	add.s64 	%rd463, %rd37, %rd462;
	add.s64 	%rd461, %rd463, -512;
	// begin inline asm
	ld.relaxed.gpu.v2.u64 {%rd567, %rd568}, [%rd461];
	// end inline asm
	mov.u32 	%r557, %r21;
	bra.uni 	$L__BB13_19;
$L__BB13_21:
	setp.eq.s64 	%p120, %rd567, 101;
	mov.b32 	%r488, -1;
	vote.sync.ballot.b32 	%r489, %p120, %r488;
	and.b32  	%r490, %r489, %r367;
	or.b32  	%r491, %r490, -2147483648;
	add.s32 	%r492, %r491, -1;
	not.b32 	%r493, %r491;
	and.b32  	%r494, %r493, %r492;
	popc.b32 	%r442, %r494;
	mov.b64 	{%r440, %r445}, %rd568;
	mov.b32 	%r446, 1;
	// begin inline asm
	shfl.sync.down.b32 %r439, %r440, %r446, %r442, %r488;
	// end inline asm
	// begin inline asm
	shfl.sync.down.b32 %r444, %r445, %r446, %r442, %r488;
	// end inline asm
	mov.b64 	%rd444, {%r439, %r444};
	setp.lt.s32 	%p122, %r335, %r442;
	selp.b64 	%rd445, %rd444, 0, %p122;
	add.s64 	%rd446, %rd445, %rd568;
	mov.b64 	{%r450, %r455}, %rd446;
	mov.b32 	%r456, 2;
	// begin inline asm
	shfl.sync.down.b32 %r449, %r450, %r456, %r442, %r488;
	// end inline asm
	// begin inline asm
	shfl.sync.down.b32 %r454, %r455, %r456, %r442, %r488;
	// end inline asm
	mov.b64 	%rd447, {%r449, %r454};
	add.s32 	%r495, %r335, 2;
	setp.gt.s32 	%p123, %r495, %r442;
	selp.b64 	%rd448, 0, %rd447, %p123;
	add.s64 	%rd449, %rd446, %rd448;
	mov.b64 	{%r460, %r465}, %rd449;
	mov.b32 	%r466, 4;
	// begin inline asm
	shfl.sync.down.b32 %r459, %r460, %r466, %r442, %r488;
	// end inline asm
	// begin inline asm
	shfl.sync.down.b32 %r464, %r465, %r466, %r442, %r488;
	// end inline asm
	mov.b64 	%rd450, {%r459, %r464};
	add.s32 	%r496, %r335, 4;
	setp.gt.s32 	%p124, %r496, %r442;
	selp.b64 	%rd451, 0, %rd450, %p124;
	add.s64 	%rd452, %rd451, %rd449;
	mov.b64 	{%r470, %r475}, %rd452;
	mov.b32 	%r476, 8;
	// begin inline asm
	shfl.sync.down.b32 %r469, %r470, %r476, %r442, %r488;
	// end inline asm
	// begin inline asm
	shfl.sync.down.b32 %r474, %r475, %r476, %r442, %r488;
	// end inline asm
	mov.b64 	%rd453, {%r469, %r474};
	add.s32 	%r497, %r335, 8;
	setp.gt.s32 	%p125, %r497, %r442;
	selp.b64 	%rd454, 0, %rd453, %p125;
	add.s64 	%rd455, %rd454, %rd452;
	mov.b64 	{%r480, %r485}, %rd455;
	mov.b32 	%r486, 16;
	// begin inline asm
	shfl.sync.down.b32 %r479, %r480, %r486, %r442, %r488;
	// end inline asm
	// begin inline asm
	shfl.sync.down.b32 %r484, %r485, %r486, %r442, %r488;
	// end inline asm
	mov.b64 	%rd456, {%r479, %r484};
	add.s32 	%r498, %r335, 16;
	setp.gt.s32 	%p126, %r498, %r442;
	selp.b64 	%rd457, 0, %rd456, %p126;
	add.s64 	%rd458, %rd455, %rd566;
	add.s64 	%rd566, %rd458, %rd457;
	add.s32 	%r555, %r555, -32;
	bra.uni 	$L__BB13_17;
$L__BB13_22:
	mov.u32 	%r435, %tid.x;
	setp.ne.s32 	%p114, %r435, 0;
	@%p114 bra 	$L__BB13_24;
	add.s64 	%rd436, %rd566, %rd24;
	add.s64 	%rd434, %rd27, 512;
	mov.b64 	%rd435, 101;
	// begin inline asm
	st.relaxed.gpu.v2.u64 [%rd434], {%rd435, %rd436};
	// end inline asm
	st.shared.u64 	[_ZZN3cub18CUB_300001_SM_10006detail4scan16DeviceScanKernelINS2_10policy_hubIxxxjN4cuda3std3__44plusIvEEE10Policy1000EN6thrust24THRUST_300001_SM_1000_NS6detail15normal_iteratorINSD_10device_ptrIxEEEESI_NS0_13ScanTileStateIxLb1EEES9_NS1_10InputValueIxPxEEjxLb0ExEEvT0_T1_T2_iT3_T4_T5_E12temp_storage+8], %rd566;
	st.shared.u64 	[_ZZN3cub18CUB_300001_SM_10006detail4scan16DeviceScanKernelINS2_10policy_hubIxxxjN4cuda3std3__44plusIvEEE10Policy1000EN6thrust24THRUST_300001_SM_1000_NS6detail15normal_iteratorINSD_10device_ptrIxEEEESI_NS0_13ScanTileStateIxLb1EEES9_NS1_10InputValueIxPxEEjxLb0ExEEvT0_T1_T2_iT3_T4_T5_E12temp_storage+16], %rd436;
$L__BB13_24:
	setp.ne.s32 	%p115, %r335, 0;
	mov.u64 	%rd569, %rd26;
	@%p115 bra 	$L__BB13_26;
	st.shared.u64 	[_ZZN3cub18CUB_300001_SM_10006detail4scan16DeviceScanKernelINS2_10policy_hubIxxxjN4cuda3std3__44plusIvEEE10Policy1000EN6thrust24THRUST_300001_SM_1000_NS6detail15normal_iteratorINSD_10device_ptrIxEEEESI_NS0_13ScanTileStateIxLb1EEES9_NS1_10InputValueIxPxEEjxLb0ExEEvT0_T1_T2_iT3_T4_T5_E12temp_storage+152], %rd566;
	mov.u64 	%rd569, %rd566;
$L__BB13_26:
	bar.sync 	0;
	mov.u32 	%r436, %tid.x;
	setp.eq.s32 	%p116, %r436, 0;
	ld.shared.u64 	%rd437, [_ZZN3cub18CUB_300001_SM_10006detail4scan16DeviceScanKernelINS2_10policy_hubIxxxjN4cuda3std3__44plusIvEEE10Policy1000EN6thrust24THRUST_300001_SM_1000_NS6detail15normal_iteratorINSD_10device_ptrIxEEEESI_NS0_13ScanTileStateIxLb1EEES9_NS1_10InputValueIxPxEEjxLb0ExEEvT0_T1_T2_iT3_T4_T5_E12temp_storage+152];
	selp.b64 	%rd438, 0, %rd437, %p116;
	add.s64 	%rd570, %rd438, %rd569;
$L__BB13_27:
	ld.param.u32 	%r548, [_ZN3cub18CUB_300001_SM_10006detail4scan16DeviceScanKernelINS2_10policy_hubIxxxjN4cuda3std3__44plusIvEEE10Policy1000EN6thrust24THRUST_300001_SM_1000_NS6detail15normal_iteratorINSD_10device_ptrIxEEEESI_NS0_13ScanTileStateIxLb1EEES9_NS1_10InputValueIxPxEEjxLb0ExEEvT0_T1_T2_iT3_T4_T5__param_3];
	add.s64 	%rd536, %rd570, %rd7;
	add.s64 	%rd537, %rd8, %rd536;
	add.s64 	%rd538, %rd9, %rd537;
	add.s64 	%rd539, %rd10, %rd538;
	add.s64 	%rd540, %rd11, %rd539;
	add.s64 	%rd541, %rd12, %rd540;
	add.s64 	%rd542, %rd13, %rd541;
	add.s64 	%rd543, %rd14, %rd542;
	add.s64 	%rd544, %rd15, %rd543;
	add.s64 	%rd545, %rd16, %rd544;
	bar.sync 	0;
	st.shared.u64 	[%r8], %rd570;
	st.shared.u64 	[%r8+8], %rd536;
	st.shared.u64 	[%r8+16], %rd537;
	st.shared.u64 	[%r8+24], %rd538;
	st.shared.u64 	[%r8+32], %rd539;
	st.shared.u64 	[%r8+40], %rd540;
	st.shared.u64 	[%r8+48], %rd541;
	st.shared.u64 	[%r8+56], %rd542;
	st.shared.u64 	[%r8+64], %rd543;
	st.shared.u64 	[%r8+72], %rd544;
	st.shared.u64 	[%r8+80], %rd545;
	bar.warp.sync 	-1;
	ld.shared.u64 	%rd546, [%r7];
	ld.shared.u64 	%rd547, [%r7+256];
	ld.shared.u64 	%rd548, [%r7+512];
	ld.shared.u64 	%rd549, [%r7+768];
	ld.shared.u64 	%rd550, [%r7+1024];
	ld.shared.u64 	%rd551, [%r7+1280];
	ld.shared.u64 	%rd552, [%r7+1536];
	ld.shared.u64 	%rd553, [%r7+1792];
	ld.shared.u64 	%rd554, [%r7+2048];
	ld.shared.u64 	%rd555, [%r7+2304];
	ld.shared.u64 	%rd556, [%r7+2560];
	mov.u32 	%r533, %tid.x;
	and.b32  	%r534, %r533, 992;
	mul.lo.s32 	%r535, %r534, 11;
	and.b32  	%r536, %r533, 31;
	or.b32  	%r537, %r535, %r536;
	cvt.u64.u32 	%rd557, %r537;
	mov.u32 	%r538, %ctaid.x;
	add.s32 	%r539, %r548, %r538;
	mul.lo.s32 	%r540, %r539, 4576;
	cvt.u64.u32 	%rd558, %r540;
	add.s64 	%rd559, %rd557, %rd558;
	shl.b64 	%rd560, %rd559, 3;
	add.s64 	%rd561, %rd6, %rd560;
	st.global.u64 	[%rd561], %rd546;
	st.global.u64 	[%rd561+256], %rd547;
	st.global.u64 	[%rd561+512], %rd548;
	st.global.u64 	[%rd561+768], %rd549;
	st.global.u64 	[%rd561+1024], %rd550;
	st.global.u64 	[%rd561+1280], %rd551;
	st.global.u64 	[%rd561+1536], %rd552;
	st.global.u64 	[%rd561+1792], %rd553;
	st.global.u64 	[%rd561+2048], %rd554;
	st.global.u64 	[%rd561+2304], %rd555;
	st.global.u64 	[%rd561+2560], %rd556;
	bra.uni 	$L__BB13_98;
$L__BB13_28:
	setp.eq.s32 	%p3, %r3, 0;
	@%p3 bra 	$L__BB13_98;
	mul.wide.u32 	%rd136, %r2, 8;
	add.s64 	%rd137, %rd5, %rd136;
	mov.u32 	%r24, %tid.x;
	ld.global.u64 	%rd581, [%rd137];
	and.b32  	%r51, %r24, 31;
	and.b32  	%r52, %r24, 992;
	mul.lo.s32 	%r53, %r52, 11;
	or.b32  	%r25, %r53, %r51;
	setp.ge.u32 	%p4, %r25, %r3;
	shl.b32 	%r54, %r25, 3;
	cvt.u64.u32 	%rd138, %r54;
	add.s64 	%rd53, %rd137, %rd138;
	mov.u64 	%rd571, %rd581;
	@%p4 bra 	$L__BB13_31;
	ld.global.u64 	%rd571, [%rd53];
$L__BB13_31:
	add.s32 	%r55, %r25, 32;
	setp.ge.u32 	%p5, %r55, %r3;
	mov.u64 	%rd572, %rd581;
	@%p5 bra 	$L__BB13_33;
	ld.global.u64 	%rd572, [%rd53+256];
$L__BB13_33:
	add.s32 	%r56, %r25, 64;
	setp.ge.u32 	%p6, %r56, %r3;
	mov.u64 	%rd573, %rd581;
	@%p6 bra 	$L__BB13_35;
	ld.global.u64 	%rd573, [%rd53+512];
$L__BB13_35:
	add.s32 	%r57, %r25, 96;
	setp.ge.u32 	%p7, %r57, %r3;
	mov.u64 	%rd574, %rd581;
	@%p7 bra 	$L__BB13_37;
	ld.global.u64 	%rd574, [%rd53+768];
$L__BB13_37:
	add.s32 	%r58, %r25, 128;
	setp.ge.u32 	%p8, %r58, %r3;
	mov.u64 	%rd575, %rd581;
	@%p8 bra 	$L__BB13_39;
	ld.global.u64 	%rd575, [%rd53+1024];
$L__BB13_39:
	add.s32 	%r59, %r25, 160;
	setp.ge.u32 	%p9, %r59, %r3;
	mov.u64 	%rd576, %rd581;
	@%p9 bra 	$L__BB13_41;
	ld.global.u64 	%rd576, [%rd53+1280];
$L__BB13_41:
	add.s32 	%r60, %r25, 192;
	setp.ge.u32 	%p10, %r60, %r3;
	mov.u64 	%rd577, %rd581;
	@%p10 bra 	$L__BB13_43;
	ld.global.u64 	%rd577, [%rd53+1536];
$L__BB13_43:
	add.s32 	%r61, %r25, 224;
	setp.ge.u32 	%p11, %r61, %r3;
	mov.u64 	%rd578, %rd581;
	@%p11 bra 	$L__BB13_45;
	ld.global.u64 	%rd578, [%rd53+1792];
$L__BB13_45:
	add.s32 	%r62, %r25, 256;
	setp.ge.u32 	%p12, %r62, %r3;
	mov.u64 	%rd579, %rd581;
	@%p12 bra 	$L__BB13_47;
	ld.global.u64 	%rd579, [%rd53+2048];
$L__BB13_47:
	add.s32 	%r63, %r25, 288;
	setp.ge.u32 	%p13, %r63, %r3;
	mov.u64 	%rd580, %rd581;
	@%p13 bra 	$L__BB13_49;
	ld.global.u64 	%rd580, [%rd53+2304];
$L__BB13_49:
	add.s32 	%r64, %r25, 320;
	setp.ge.u32 	%p14, %r64, %r3;
	@%p14 bra 	$L__BB13_51;
	ld.global.u64 	%rd581, [%rd53+2560];
$L__BB13_51:
	// begin inline asm
	mov.u32 %r65, %laneid;
	// end inline asm
	shr.u32 	%r27, %r24, 5;
	mad.lo.s32 	%r66, %r27, 352, %r65;
	shl.b32 	%r67, %r66, 3;
	mov.u32 	%r68, _ZZN3cub18CUB_300001_SM_10006detail4scan16DeviceScanKernelINS2_10policy_hubIxxxjN4cuda3std3__44plusIvEEE10Policy1000EN6thrust24THRUST_300001_SM_1000_NS6detail15normal_iteratorINSD_10device_ptrIxEEEESI_NS0_13ScanTileStateIxLb1EEES9_NS1_10InputValueIxPxEEjxLb0ExEEvT0_T1_T2_iT3_T4_T5_E12temp_storage;
	add.s32 	%r28, %r68, %r67;
	st.shared.u64 	[%r28], %rd571;
	st.shared.u64 	[%r28+256], %rd572;
	st.shared.u64 	[%r28+512], %rd573;
	st.shared.u64 	[%r28+768], %rd574;
	st.shared.u64 	[%r28+1024], %rd575;
	st.shared.u64 	[%r28+1280], %rd576;
	st.shared.u64 	[%r28+1536], %rd577;
	st.shared.u64 	[%r28+1792], %rd578;
	st.shared.u64 	[%r28+2048], %rd579;
	st.shared.u64 	[%r28+2304], %rd580;
	st.shared.u64 	[%r28+2560], %rd581;
	bar.warp.sync 	-1;
	mad.lo.s32 	%r29, %r65, 80, %r28;
	ld.shared.u64 	%rd76, [%r29];
	ld.shared.u64 	%rd77, [%r29+8];
	ld.shared.u64 	%rd78, [%r29+16];
	ld.shared.u64 	%rd79, [%r29+24];
	ld.shared.u64 	%rd80, [%r29+32];
	ld.shared.u64 	%rd81, [%r29+40];
	ld.shared.u64 	%rd82, [%r29+48];
	ld.shared.u64 	%rd83, [%r29+56];
	ld.shared.u64 	%rd84, [%r29+64];
	ld.shared.u64 	%rd85, [%r29+72];
	ld.shared.u64 	%rd86, [%r29+80];
	bar.sync 	0;
	setp.ne.s32 	%p15, %r551, 0;
	@%p15 bra 	$L__BB13_55;
	add.s64 	%rd273, %rd77, %rd76;
	add.s64 	%rd274, %rd78, %rd273;
	add.s64 	%rd275, %rd79, %rd274;
	add.s64 	%rd276, %rd80, %rd275;
	add.s64 	%rd277, %rd81, %rd276;
	add.s64 	%rd278, %rd82, %rd277;
	add.s64 	%rd279, %rd83, %rd278;
	add.s64 	%rd280, %rd84, %rd279;
	add.s64 	%rd281, %rd85, %rd280;
	add.s64 	%rd260, %rd86, %rd281;
	mov.b32 	%r242, 1;
	mov.b32 	%r255, 0;
	mov.b32 	%r256, -1;
	// begin inline asm
	{  .reg .s64 r0;  .reg .u32 lo;  .reg .u32 hi;  .reg .pred p;  mov.b64 {lo, hi}, %rd260;  shfl.sync.up.b32 lo|p, lo, %r242, %r255, %r256;  shfl.sync.up.b32 hi|p, hi, %r242, %r255, %r256;  mov.b64 r0, {lo, hi};  @p add.s64 r0, r0, %rd260;  mov.s64 %rd258, r0;}
	// end inline asm
	mov.b32 	%r245, 2;
	// begin inline asm
	{  .reg .s64 r0;  .reg .u32 lo;  .reg .u32 hi;  .reg .pred p;  mov.b64 {lo, hi}, %rd258;  shfl.sync.up.b32 lo|p, lo, %r245, %r255, %r256;  shfl.sync.up.b32 hi|p, hi, %r245, %r255, %r256;  mov.b64 r0, {lo, hi};  @p add.s64 r0, r0, %rd258;  mov.s64 %rd261, r0;}
	// end inline asm
	mov.b32 	%r248, 4;
	// begin inline asm
	{  .reg .s64 r0;  .reg .u32 lo;  .reg .u32 hi;  .reg .pred p;  mov.b64 {lo, hi}, %rd261;  shfl.sync.up.b32 lo|p, lo, %r248, %r255, %r256;  shfl.sync.up.b32 hi|p, hi, %r248, %r255, %r256;  mov.b64 r0, {lo, hi};  @p add.s64 r0, r0, %rd261;  mov.s64 %rd264, r0;}
	// end inline asm
	mov.b32 	%r251, 8;
	// begin inline asm
	{  .reg .s64 r0;  .reg .u32 lo;  .reg .u32 hi;  .reg .pred p;  mov.b64 {lo, hi}, %rd264;  shfl.sync.up.b32 lo|p, lo, %r251, %r255, %r256;  shfl.sync.up.b32 hi|p, hi, %r251, %r255, %r256;  mov.b64 r0, {lo, hi};  @p add.s64 r0, r0, %rd264;  mov.s64 %rd267, r0;}
	// end inline asm
	mov.b32 	%r254, 16;
	// begin inline asm
	{  .reg .s64 r0;  .reg .u32 lo;  .reg .u32 hi;  .reg .pred p;  mov.b64 {lo, hi}, %rd267;  shfl.sync.up.b32 lo|p, lo, %r254, %r255, %r256;  shfl.sync.up.b32 hi|p, hi, %r254, %r255, %r256;  mov.b64 r0, {lo, hi};  @p add.s64 r0, r0, %rd267;  mov.s64 %rd270, r0;}
	// end inline asm
	setp.ne.s32 	%p58, %r65, 31;
	@%p58 bra 	$L__BB13_54;
	shl.b32 	%r257, %r27, 3;
	mov.u32 	%r258, _ZZN3cub18CUB_300001_SM_10006detail4scan16DeviceScanKernelINS2_10policy_hubIxxxjN4cuda3std3__44plusIvEEE10Policy1000EN6thrust24THRUST_300001_SM_1000_NS6detail15normal_iteratorINSD_10device_ptrIxEEEESI_NS0_13ScanTileStateIxLb1EEES9_NS1_10InputValueIxPxEEjxLb0ExEEvT0_T1_T2_iT3_T4_T5_E12temp_storage;
	add.s32 	%r259, %r258, %r257;
	st.shared.u64 	[%r259+32], %rd270;
$L__BB13_54:
	bar.sync 	0;
	ld.shared.v2.u64 	{%rd282, %rd283}, [_ZZN3cub18CUB_300001_SM_10006detail4scan16DeviceScanKernelINS2_10policy_hubIxxxjN4cuda3std3__44plusIvEEE10Policy1000EN6thrust24THRUST_300001_SM_1000_NS6detail15normal_iteratorINSD_10device_ptrIxEEEESI_NS0_13ScanTileStateIxLb1EEES9_NS1_10InputValueIxPxEEjxLb0ExEEvT0_T1_T2_iT3_T4_T5_E12temp_storage+32];
	mov.u32 	%r260, %tid.x;
	shr.u32 	%r261, %r260, 5;
	add.s64 	%rd284, %rd283, %rd282;
	setp.eq.s32 	%p59, %r261, 2;
	selp.b64 	%rd285, %rd284, %rd282, %p59;
	ld.shared.v2.u64 	{%rd286, %rd287}, [_ZZN3cub18CUB_300001_SM_10006detail4scan16DeviceScanKernelINS2_10policy_hubIxxxjN4cuda3std3__44plusIvEEE10Policy1000EN6thrust24THRUST_300001_SM_1000_NS6detail15normal_iteratorINSD_10device_ptrIxEEEESI_NS0_13ScanTileStateIxLb1EEES9_NS1_10InputValueIxPxEEjxLb0ExEEvT0_T1_T2_iT3_T4_T5_E12temp_storage+48];
	add.s64 	%rd288, %rd284, %rd286;
	setp.eq.s32 	%p60, %r261, 3;
	selp.b64 	%rd289, %rd288, %rd285, %p60;
	add.s64 	%rd290, %rd288, %rd287;
	setp.eq.s32 	%p61, %r261, 4;
	selp.b64 	%rd291, %rd290, %rd289, %p61;
	ld.shared.v2.u64 	{%rd292, %rd293}, [_ZZN3cub18CUB_300001_SM_10006detail4scan16DeviceScanKernelINS2_10policy_hubIxxxjN4cuda3std3__44plusIvEEE10Policy1000EN6thrust24THRUST_300001_SM_1000_NS6detail15normal_iteratorINSD_10device_ptrIxEEEESI_NS0_13ScanTileStateIxLb1EEES9_NS1_10InputValueIxPxEEjxLb0ExEEvT0_T1_T2_iT3_T4_T5_E12temp_storage+64];
	add.s64 	%rd294, %rd290, %rd292;
	setp.eq.s32 	%p62, %r261, 5;
	selp.b64 	%rd295, %rd294, %rd291, %p62;
	add.s64 	%rd296, %rd294, %rd293;
	setp.eq.s32 	%p63, %r261, 6;
	selp.b64 	%rd297, %rd296, %rd295, %p63;
	ld.shared.v2.u64 	{%rd298, %rd299}, [_ZZN3cub18CUB_300001_SM_10006detail4scan16DeviceScanKernelINS2_10policy_hubIxxxjN4cuda3std3__44plusIvEEE10Policy1000EN6thrust24THRUST_300001_SM_1000_NS6detail15normal_iteratorINSD_10device_ptrIxEEEESI_NS0_13ScanTileStateIxLb1EEES9_NS1_10InputValueIxPxEEjxLb0ExEEvT0_T1_T2_iT3_T4_T5_E12temp_storage+80];
	add.s64 	%rd300, %rd296, %rd298;
	setp.eq.s32 	%p64, %r261, 7;
	selp.b64 	%rd301, %rd300, %rd297, %p64;
	add.s64 	%rd302, %rd300, %rd299;
	setp.eq.s32 	%p65, %r261, 8;
	selp.b64 	%rd303, %rd302, %rd301, %p65;
	ld.shared.v2.u64 	{%rd304, %rd305}, [_ZZN3cub18CUB_300001_SM_10006detail4scan16DeviceScanKernelINS2_10policy_hubIxxxjN4cuda3std3__44plusIvEEE10Policy1000EN6thrust24THRUST_300001_SM_1000_NS6detail15normal_iteratorINSD_10device_ptrIxEEEESI_NS0_13ScanTileStateIxLb1EEES9_NS1_10InputValueIxPxEEjxLb0ExEEvT0_T1_T2_iT3_T4_T5_E12temp_storage+96];
	add.s64 	%rd306, %rd302, %rd304;
	setp.eq.s32 	%p66, %r261, 9;
	selp.b64 	%rd307, %rd306, %rd303, %p66;
	add.s64 	%rd308, %rd306, %rd305;
	setp.eq.s32 	%p67, %r261, 10;
	selp.b64 	%rd309, %rd308, %rd307, %p67;
	ld.shared.v2.u64 	{%rd310, %rd311}, [_ZZN3cub18CUB_300001_SM_10006detail4scan16DeviceScanKernelINS2_10policy_hubIxxxjN4cuda3std3__44plusIvEEE10Policy1000EN6thrust24THRUST_300001_SM_1000_NS6detail15normal_iteratorINSD_10device_ptrIxEEEESI_NS0_13ScanTileStateIxLb1EEES9_NS1_10InputValueIxPxEEjxLb0ExEEvT0_T1_T2_iT3_T4_T5_E12temp_storage+112];
	add.s64 	%rd312, %rd308, %rd310;
	setp.eq.s32 	%p68, %r261, 11;
	selp.b64 	%rd313, %rd312, %rd309, %p68;
	add.s64 	%rd314, %rd312, %rd311;
	setp.eq.s32 	%p69, %r261, 12;
	selp.b64 	%rd315, %rd314, %rd313, %p69;
	setp.lt.u32 	%p70, %r260, 32;
	selp.b64 	%rd316, 0, %rd315, %p70;
	setp.eq.s32 	%p71, %r65, 0;
	sub.s64 	%rd317, %rd270, %rd260;
	selp.b64 	%rd318, 0, %rd317, %p71;
	add.s64 	%rd319, %rd318, %rd562;
	add.s64 	%rd589, %rd319, %rd316;
	bra.uni 	$L__BB13_74;
$L__BB13_55:
	add.s64 	%rd154, %rd77, %rd76;
	add.s64 	%rd155, %rd78, %rd154;
	add.s64 	%rd156, %rd79, %rd155;
	add.s64 	%rd157, %rd80, %rd156;
	add.s64 	%rd158, %rd81, %rd157;
	add.s64 	%rd159, %rd82, %rd158;
	add.s64 	%rd160, %rd83, %rd159;
	add.s64 	%rd161, %rd84, %rd160;
	add.s64 	%rd162, %rd85, %rd161;
	add.s64 	%rd141, %rd86, %rd162;
	mov.b32 	%r69, 1;
	mov.b32 	%r82, 0;
	mov.b32 	%r83, -1;
	// begin inline asm
	{  .reg .s64 r0;  .reg .u32 lo;  .reg .u32 hi;  .reg .pred p;  mov.b64 {lo, hi}, %rd141;  shfl.sync.up.b32 lo|p, lo, %r69, %r82, %r83;  shfl.sync.up.b32 hi|p, hi, %r69, %r82, %r83;  mov.b64 r0, {lo, hi};  @p add.s64 r0, r0, %rd141;  mov.s64 %rd139, r0;}
	// end inline asm
	mov.b32 	%r72, 2;
	// begin inline asm
	{  .reg .s64 r0;  .reg .u32 lo;  .reg .u32 hi;  .reg .pred p;  mov.b64 {lo, hi}, %rd139;  shfl.sync.up.b32 lo|p, lo, %r72, %r82, %r83;  shfl.sync.up.b32 hi|p, hi, %r72, %r82, %r83;  mov.b64 r0, {lo, hi};  @p add.s64 r0, r0, %rd139;  mov.s64 %rd142, r0;}
	// end inline asm
	mov.b32 	%r75, 4;
	// begin inline asm
	{  .reg .s64 r0;  .reg .u32 lo;  .reg .u32 hi;  .reg .pred p;  mov.b64 {lo, hi}, %rd142;  shfl.sync.up.b32 lo|p, lo, %r75, %r82, %r83;  shfl.sync.up.b32 hi|p, hi, %r75, %r82, %r83;  mov.b64 r0, {lo, hi};  @p add.s64 r0, r0, %rd142;  mov.s64 %rd145, r0;}
	// end inline asm
	mov.b32 	%r78, 8;
	// begin inline asm
	{  .reg .s64 r0;  .reg .u32 lo;  .reg .u32 hi;  .reg .pred p;  mov.b64 {lo, hi}, %rd145;  shfl.sync.up.b32 lo|p, lo, %r78, %r82, %r83;  shfl.sync.up.b32 hi|p, hi, %r78, %r82, %r83;  mov.b64 r0, {lo, hi};  @p add.s64 r0, r0, %rd145;  mov.s64 %rd148, r0;}
	// end inline asm
	mov.b32 	%r81, 16;
	// begin inline asm
	{  .reg .s64 r0;  .reg .u32 lo;  .reg .u32 hi;  .reg .pred p;  mov.b64 {lo, hi}, %rd148;  shfl.sync.up.b32 lo|p, lo, %r81, %r82, %r83;  shfl.sync.up.b32 hi|p, hi, %r81, %r82, %r83;  mov.b64 r0, {lo, hi};  @p add.s64 r0, r0, %rd148;  mov.s64 %rd151, r0;}
	// end inline asm
	setp.ne.s32 	%p16, %r65, 31;
	@%p16 bra 	$L__BB13_57;
	shl.b32 	%r84, %r27, 3;
	mov.u32 	%r85, _ZZN3cub18CUB_300001_SM_10006detail4scan16DeviceScanKernelINS2_10policy_hubIxxxjN4cuda3std3__44plusIvEEE10Policy1000EN6thrust24THRUST_300001_SM_1000_NS6detail15normal_iteratorINSD_10device_ptrIxEEEESI_NS0_13ScanTileStateIxLb1EEES9_NS1_10InputValueIxPxEEjxLb0ExEEvT0_T1_T2_iT3_T4_T5_E12temp_storage;
	add.s32 	%r86, %r85, %r84;
	st.shared.u64 	[%r86+32], %rd151;
$L__BB13_57:
	sub.s64 	%rd163, %rd151, %rd141;
	bar.sync 	0;
	ld.shared.v2.u64 	{%rd164, %rd165}, [_ZZN3cub18CUB_300001_SM_10006detail4scan16DeviceScanKernelINS2_10policy_hubIxxxjN4cuda3std3__44plusIvEEE10Policy1000EN6thrust24THRUST_300001_SM_1000_NS6detail15normal_iteratorINSD_10device_ptrIxEEEESI_NS0_13ScanTileStateIxLb1EEES9_NS1_10InputValueIxPxEEjxLb0ExEEvT0_T1_T2_iT3_T4_T5_E12temp_storage+32];
	shr.u32 	%r87, %r24, 5;
	add.s64 	%rd166, %rd165, %rd164;
	setp.eq.s32 	%p17, %r87, 2;
	selp.b64 	%rd167, %rd166, %rd164, %p17;
	ld.shared.v2.u64 	{%rd168, %rd169}, [_ZZN3cub18CUB_300001_SM_10006detail4scan16DeviceScanKernelINS2_10policy_hubIxxxjN4cuda3std3__44plusIvEEE10Policy1000EN6thrust24THRUST_300001_SM_1000_NS6detail15normal_iteratorINSD_10device_ptrIxEEEESI_NS0_13ScanTileStateIxLb1EEES9_NS1_10InputValueIxPxEEjxLb0ExEEvT0_T1_T2_iT3_T4_T5_E12temp_storage+48];
	add.s64 	%rd170, %rd166, %rd168;
	setp.eq.s32 	%p18, %r87, 3;
	selp.b64 	%rd171, %rd170, %rd167, %p18;
	add.s64 	%rd172, %rd170, %rd169;
	setp.eq.s32 	%p19, %r87, 4;
	selp.b64 	%rd173, %rd172, %rd171, %p19;
	ld.shared.v2.u64 	{%rd174, %rd175}, [_ZZN3cub18CUB_300001_SM_10006detail4scan16DeviceScanKernelINS2_10policy_hubIxxxjN4cuda3std3__44plusIvEEE10Policy1000EN6thrust24THRUST_300001_SM_1000_NS6detail15normal_iteratorINSD_10device_ptrIxEEEESI_NS0_13ScanTileStateIxLb1EEES9_NS1_10InputValueIxPxEEjxLb0ExEEvT0_T1_T2_iT3_T4_T5_E12temp_storage+64];
	add.s64 	%rd176, %rd172, %rd174;
	setp.eq.s32 	%p20, %r87, 5;
	selp.b64 	%rd177, %rd176, %rd173, %p20;
	add.s64 	%rd178, %rd176, %rd175;
	setp.eq.s32 	%p21, %r87, 6;
	selp.b64 	%rd179, %rd178, %rd177, %p21;
	ld.shared.v2.u64 	{%rd180, %rd181}, [_ZZN3cub18CUB_300001_SM_10006detail4scan16DeviceScanKernelINS2_10policy_hubIxxxjN4cuda3std3__44plusIvEEE10Policy1000EN6thrust24THRUST_300001_SM_1000_NS6detail15normal_iteratorINSD_10device_ptrIxEEEESI_NS0_13ScanTileStateIxLb1EEES9_NS1_10InputValueIxPxEEjxLb0ExEEvT0_T1_T2_iT3_T4_T5_E12temp_storage+80];
	add.s64 	%rd182, %rd178, %rd180;
	setp.eq.s32 	%p22, %r87, 7;
	selp.b64 	%rd183, %rd182, %rd179, %p22;
	add.s64 	%rd184, %rd182, %rd181;
	setp.eq.s32 	%p23, %r87, 8;
	selp.b64 	%rd185, %rd184, %rd183, %p23;
	ld.shared.v2.u64 	{%rd186, %rd187}, [_ZZN3cub18CUB_300001_SM_10006detail4scan16DeviceScanKernelINS2_10policy_hubIxxxjN4cuda3std3__44plusIvEEE10Policy1000EN6thrust24THRUST_300001_SM_1000_NS6detail15normal_iteratorINSD_10device_ptrIxEEEESI_NS0_13ScanTileStateIxLb1EEES9_NS1_10InputValueIxPxEEjxLb0ExEEvT0_T1_T2_iT3_T4_T5_E12temp_storage+96];
	add.s64 	%rd188, %rd184, %rd186;
	setp.eq.s32 	%p24, %r87, 9;
	selp.b64 	%rd189, %rd188, %rd185, %p24;
	add.s64 	%rd190, %rd188, %rd187;
	setp.eq.s32 	%p25, %r87, 10;
	selp.b64 	%rd191, %rd190, %rd189, %p25;
	ld.shared.v2.u64 	{%rd192, %rd193}, [_ZZN3cub18CUB_300001_SM_10006detail4scan16DeviceScanKernelINS2_10policy_hubIxxxjN4cuda3std3__44plusIvEEE10Policy1000EN6thrust24THRUST_300001_SM_1000_NS6detail15normal_iteratorINSD_10device_ptrIxEEEESI_NS0_13ScanTileStateIxLb1EEES9_NS1_10InputValueIxPxEEjxLb0ExEEvT0_T1_T2_iT3_T4_T5_E12temp_storage+112];
	add.s64 	%rd194, %rd190, %rd192;
	setp.eq.s32 	%p26, %r87, 11;
	selp.b64 	%rd195, %rd194, %rd191, %p26;
	add.s64 	%rd196, %rd194, %rd193;
	setp.eq.s32 	%p27, %r87, 12;
	selp.b64 	%rd197, %rd196, %rd195, %p27;
	ld.shared.u64 	%rd198, [_ZZN3cub18CUB_300001_SM_10006detail4scan16DeviceScanKernelINS2_10policy_hubIxxxjN4cuda3std3__44plusIvEEE10Policy1000EN6thrust24THRUST_300001_SM_1000_NS6detail15normal_iteratorINSD_10device_ptrIxEEEESI_NS0_13ScanTileStateIxLb1EEES9_NS1_10InputValueIxPxEEjxLb0ExEEvT0_T1_T2_iT3_T4_T5_E12temp_storage+128];
	add.s64 	%rd92, %rd196, %rd198;
	setp.gt.u32 	%p28, %r24, 31;
	setp.lt.u32 	%p29, %r24, 32;
	setp.eq.s32 	%p30, %r65, 0;
	selp.b64 	%rd199, 0, %rd163, %p30;
	add.s64 	%rd588, %rd197, %rd199;
	selp.b64 	%rd94, %rd163, %rd588, %p29;
	@%p28 bra 	$L__BB13_73;
	setp.ne.s32 	%p31, %r24, 0;
	mul.wide.s32 	%rd200, %r551, 16;
	add.s64 	%rd95, %rd134, %rd200;
	@%p31 bra 	$L__BB13_60;
	st.shared.u64 	[_ZZN3cub18CUB_300001_SM_10006detail4scan16DeviceScanKernelINS2_10policy_hubIxxxjN4cuda3std3__44plusIvEEE10Policy1000EN6thrust24THRUST_300001_SM_1000_NS6detail15normal_iteratorINSD_10device_ptrIxEEEESI_NS0_13ScanTileStateIxLb1EEES9_NS1_10InputValueIxPxEEjxLb0ExEEvT0_T1_T2_iT3_T4_T5_E12temp_storage+24], %rd92;
	add.s64 	%rd201, %rd95, 512;
	mov.b64 	%rd202, 100;
	// begin inline asm
	st.relaxed.gpu.v2.u64 [%rd201], {%rd202, %rd92};
	// end inline asm
$L__BB13_60:
	mov.u32 	%r90, %tid.x;
	not.b32 	%r91, %r90;
	add.s32 	%r92, %r551, %r91;
	mov.b32 	%r88, 710;
	// begin inline asm
	nanosleep.u32 %r88;
	// end inline asm
	mul.wide.s32 	%rd207, %r92, 16;
	add.s64 	%rd208, %rd134, %rd207;
	add.s64 	%rd206, %rd208, 512;
	// begin inline asm
	ld.relaxed.gpu.v2.u64 {%rd586, %rd583}, [%rd206];
	// end inline asm
	mov.b32 	%r559, 386;
$L__BB13_61:
	setp.eq.s64 	%p32, %rd586, 99;
	mov.b32 	%r93, -1;
	vote.sync.any.pred 	%p33, %p32, %r93;
	not.pred 	%p34, %p33;
	@%p34 bra 	$L__BB13_63;
	ld.param.u32 	%r543, [_ZN3cub18CUB_300001_SM_10006detail4scan16DeviceScanKernelINS2_10policy_hubIxxxjN4cuda3std3__44plusIvEEE10Policy1000EN6thrust24THRUST_300001_SM_1000_NS6detail15normal_iteratorINSD_10device_ptrIxEEEESI_NS0_13ScanTileStateIxLb1EEES9_NS1_10InputValueIxPxEEjxLb0ExEEvT0_T1_T2_iT3_T4_T5__param_3];
	shr.u32 	%r32, %r559, 1;
	mul.lo.s32 	%r233, %r551, 16807;
	and.b32  	%r551, %r233, 2147483647;
	sub.s32 	%r234, %r559, %r32;
	add.s32 	%r235, %r234, 1;
	rem.u32 	%r236, %r551, %r235;
	add.s32 	%r232, %r236, %r32;
	// begin inline asm
	nanosleep.u32 %r232;
	// end inline asm
	mov.u32 	%r237, %ctaid.x;
	add.s32 	%r238, %r543, %r237;
	mov.u32 	%r239, %tid.x;
	not.b32 	%r240, %r239;
	add.s32 	%r241, %r238, %r240;
	mul.wide.s32 	%rd256, %r241, 16;
	add.s64 	%rd257, %rd134, %rd256;
	add.s64 	%rd255, %rd257, 512;
	// begin inline asm
	ld.relaxed.gpu.v2.u64 {%rd586, %rd583}, [%rd255];
	// end inline asm
	mov.u32 	%r559, %r32;
	bra.uni 	$L__BB13_61;
$L__BB13_63:
	ld.param.u32 	%r542, [_ZN3cub18CUB_300001_SM_10006detail4scan16DeviceScanKernelINS2_10policy_hubIxxxjN4cuda3std3__44plusIvEEE10Policy1000EN6thrust24THRUST_300001_SM_1000_NS6detail15normal_iteratorINSD_10device_ptrIxEEEESI_NS0_13ScanTileStateIxLb1EEES9_NS1_10InputValueIxPxEEjxLb0ExEEvT0_T1_T2_iT3_T4_T5__param_3];
	mov.u32 	%r147, %ctaid.x;
	add.s32 	%r148, %r542, %r147;
	mov.u32 	%r149, %tid.x;
	not.b32 	%r150, %r149;
	add.s32 	%r562, %r148, %r150;
	setp.eq.s64 	%p35, %rd586, 101;
	mov.b32 	%r145, -1;
	vote.sync.ballot.b32 	%r151, %p35, %r145;
	// begin inline asm
	mov.u32 %r95, %lanemask_ge;
	// end inline asm
	and.b32  	%r152, %r151, %r95;
	or.b32  	%r153, %r152, -2147483648;
	add.s32 	%r154, %r153, -1;
	not.b32 	%r155, %r153;
	and.b32  	%r156, %r155, %r154;
	popc.b32 	%r99, %r156;
	mov.b64 	{%r97, %r102}, %rd583;
	mov.b32 	%r103, 1;
	// begin inline asm
	shfl.sync.down.b32 %r96, %r97, %r103, %r99, %r145;
	// end inline asm
	// begin inline asm
	shfl.sync.down.b32 %r101, %r102, %r103, %r99, %r145;
	// end inline asm
	mov.b64 	%rd209, {%r96, %r101};
	setp.lt.s32 	%p37, %r65, %r99;
	selp.b64 	%rd210, %rd209, 0, %p37;
	add.s64 	%rd211, %rd210, %rd583;
	mov.b64 	{%r107, %r112}, %rd211;
	mov.b32 	%r113, 2;
	// begin inline asm
	shfl.sync.down.b32 %r106, %r107, %r113, %r99, %r145;
	// end inline asm
	// begin inline asm
	shfl.sync.down.b32 %r111, %r112, %r113, %r99, %r145;
	// end inline asm
	mov.b64 	%rd212, {%r106, %r111};
	add.s32 	%r157, %r65, 2;
	setp.gt.s32 	%p38, %r157, %r99;
	selp.b64 	%rd213, 0, %rd212, %p38;
	add.s64 	%rd214, %rd213, %rd211;
	mov.b64 	{%r117, %r122}, %rd214;
	mov.b32 	%r123, 4;
	// begin inline asm
	shfl.sync.down.b32 %r116, %r117, %r123, %r99, %r145;
	// end inline asm
	// begin inline asm
	shfl.sync.down.b32 %r121, %r122, %r123, %r99, %r145;
	// end inline asm
	mov.b64 	%rd215, {%r116, %r121};
	add.s32 	%r158, %r65, 4;
	setp.gt.s32 	%p39, %r158, %r99;
	selp.b64 	%rd216, 0, %rd215, %p39;
	add.s64 	%rd217, %rd216, %rd214;
	mov.b64 	{%r127, %r132}, %rd217;
	mov.b32 	%r133, 8;
	// begin inline asm
	shfl.sync.down.b32 %r126, %r127, %r133, %r99, %r145;
	// end inline asm
	// begin inline asm
	shfl.sync.down.b32 %r131, %r132, %r133, %r99, %r145;
	// end inline asm
	mov.b64 	%rd218, {%r126, %r131};
	add.s32 	%r159, %r65, 8;
	setp.gt.s32 	%p40, %r159, %r99;
	selp.b64 	%rd219, 0, %rd218, %p40;
	add.s64 	%rd220, %rd219, %rd217;
	mov.b64 	{%r137, %r142}, %rd220;
	mov.b32 	%r143, 16;
	// begin inline asm
	shfl.sync.down.b32 %r136, %r137, %r143, %r99, %r145;
	// end inline asm
	// begin inline asm
	shfl.sync.down.b32 %r141, %r142, %r143, %r99, %r145;
	// end inline asm
	mov.b64 	%rd221, {%r136, %r141};
	add.s32 	%r160, %r65, 16;
	setp.gt.s32 	%p41, %r160, %r99;
	selp.b64 	%rd222, 0, %rd221, %p41;
	add.s64 	%rd584, %rd222, %rd220;
	add.s64 	%rd105, %rd134, 512;
	mov.b32 	%r561, 386;
$L__BB13_64:
	setp.ne.s64 	%p42, %rd586, 101;
	mov.b32 	%r161, -1;
	vote.sync.all.pred 	%p43, %p42, %r161;
	not.pred 	%p44, %p43;
	@%p44 bra 	$L__BB13_69;
	shr.u32 	%r561, %r561, 1;
	mul.wide.s32 	%rd231, %r562, 16;
	add.s64 	%rd232, %rd105, %rd231;
	add.s64 	%rd230, %rd232, -512;
	// begin inline asm
	ld.relaxed.gpu.v2.u64 {%rd586, %rd587}, [%rd230];
	// end inline asm
	mov.u32 	%r564, %r561;
$L__BB13_66:
	setp.eq.s64 	%p48, %rd586, 99;
	mov.b32 	%r165, -1;
	vote.sync.any.pred 	%p49, %p48, %r165;
	not.pred 	%p50, %p49;
	@%p50 bra 	$L__BB13_68;
	shr.u32 	%r42, %r564, 1;
	mul.lo.s32 	%r228, %r551, 16807;
	and.b32  	%r551, %r228, 2147483647;
	sub.s32 	%r229, %r564, %r42;
	add.s32 	%r230, %r229, 1;
	rem.u32 	%r231, %r551, %r230;
	add.s32 	%r227, %r231, %r42;
	// begin inline asm
	nanosleep.u32 %r227;
	// end inline asm
	mul.wide.s32 	%rd251, %r562, 16;
	add.s64 	%rd252, %rd105, %rd251;
	add.s64 	%rd250, %rd252, -512;
	// begin inline asm
	ld.relaxed.gpu.v2.u64 {%rd586, %rd587}, [%rd250];
	// end inline asm
	mov.u32 	%r564, %r42;
	bra.uni 	$L__BB13_66;
$L__BB13_68:
	setp.eq.s64 	%p51, %rd586, 101;
	mov.b32 	%r216, -1;
	vote.sync.ballot.b32 	%r217, %p51, %r216;
	and.b32  	%r218, %r217, %r95;
	or.b32  	%r219, %r218, -2147483648;
	add.s32 	%r220, %r219, -1;
	not.b32 	%r221, %r219;
	and.b32  	%r222, %r221, %r220;
	popc.b32 	%r170, %r222;
	mov.b64 	{%r168, %r173}, %rd587;
	mov.b32 	%r174, 1;
	// begin inline asm
	shfl.sync.down.b32 %r167, %r168, %r174, %r170, %r216;
	// end inline asm
	// begin inline asm
	shfl.sync.down.b32 %r172, %r173, %r174, %r170, %r216;
	// end inline asm
	mov.b64 	%rd233, {%r167, %r172};
	setp.lt.s32 	%p53, %r65, %r170;
	selp.b64 	%rd234, %rd233, 0, %p53;
	add.s64 	%rd235, %rd234, %rd587;
	mov.b64 	{%r178, %r183}, %rd235;
	mov.b32 	%r184, 2;
	// begin inline asm
	shfl.sync.down.b32 %r177, %r178, %r184, %r170, %r216;
	// end inline asm
	// begin inline asm
	shfl.sync.down.b32 %r182, %r183, %r184, %r170, %r216;
	// end inline asm
	mov.b64 	%rd236, {%r177, %r182};
	add.s32 	%r223, %r65, 2;
	setp.gt.s32 	%p54, %r223, %r170;
	selp.b64 	%rd237, 0, %rd236, %p54;
	add.s64 	%rd238, %rd235, %rd237;
	mov.b64 	{%r188, %r193}, %rd238;
	mov.b32 	%r194, 4;
	// begin inline asm
	shfl.sync.down.b32 %r187, %r188, %r194, %r170, %r216;
	// end inline asm
	// begin inline asm
	shfl.sync.down.b32 %r192, %r193, %r194, %r170, %r216;
	// end inline asm
	mov.b64 	%rd239, {%r187, %r192};
	add.s32 	%r224, %r65, 4;
	setp.gt.s32 	%p55, %r224, %r170;
	selp.b64 	%rd240, 0, %rd239, %p55;
	add.s64 	%rd241, %rd240, %rd238;
	mov.b64 	{%r198, %r203}, %rd241;
	mov.b32 	%r204, 8;
	// begin inline asm
	shfl.sync.down.b32 %r197, %r198, %r204, %r170, %r216;
	// end inline asm
	// begin inline asm
	shfl.sync.down.b32 %r202, %r203, %r204, %r170, %r216;
	// end inline asm
	mov.b64 	%rd242, {%r197, %r202};
	add.s32 	%r225, %r65, 8;
	setp.gt.s32 	%p56, %r225, %r170;
	selp.b64 	%rd243, 0, %rd242, %p56;
	add.s64 	%rd244, %rd243, %rd241;
	mov.b64 	{%r208, %r213}, %rd244;
	mov.b32 	%r214, 16;
	// begin inline asm
	shfl.sync.down.b32 %r207, %r208, %r214, %r170, %r216;
	// end inline asm
	// begin inline asm
	shfl.sync.down.b32 %r212, %r213, %r214, %r170, %r216;
	// end inline asm
	mov.b64 	%rd245, {%r207, %r212};
	add.s32 	%r226, %r65, 16;
	setp.gt.s32 	%p57, %r226, %r170;
	selp.b64 	%rd246, 0, %rd245, %p57;
	add.s64 	%rd247, %rd244, %rd584;
	add.s64 	%rd584, %rd247, %rd246;
	add.s32 	%r562, %r562, -32;
	bra.uni 	$L__BB13_64;
$L__BB13_69:
	mov.u32 	%r163, %tid.x;
	setp.ne.s32 	%p45, %r163, 0;
	@%p45 bra 	$L__BB13_71;
	add.s64 	%rd225, %rd584, %rd92;
	add.s64 	%rd223, %rd95, 512;
	mov.b64 	%rd224, 101;
	// begin inline asm
	st.relaxed.gpu.v2.u64 [%rd223], {%rd224, %rd225};
	// end inline asm
	st.shared.u64 	[_ZZN3cub18CUB_300001_SM_10006detail4scan16DeviceScanKernelINS2_10policy_hubIxxxjN4cuda3std3__44plusIvEEE10Policy1000EN6thrust24THRUST_300001_SM_1000_NS6detail15normal_iteratorINSD_10device_ptrIxEEEESI_NS0_13ScanTileStateIxLb1EEES9_NS1_10InputValueIxPxEEjxLb0ExEEvT0_T1_T2_iT3_T4_T5_E12temp_storage+8], %rd584;
	st.shared.u64 	[_ZZN3cub18CUB_300001_SM_10006detail4scan16DeviceScanKernelINS2_10policy_hubIxxxjN4cuda3std3__44plusIvEEE10Policy1000EN6thrust24THRUST_300001_SM_1000_NS6detail15normal_iteratorINSD_10device_ptrIxEEEESI_NS0_13ScanTileStateIxLb1EEES9_NS1_10InputValueIxPxEEjxLb0ExEEvT0_T1_T2_iT3_T4_T5_E12temp_storage+16], %rd225;
$L__BB13_71:
	setp.ne.s32 	%p46, %r65, 0;
	mov.u64 	%rd588, %rd94;
	@%p46 bra 	$L__BB13_73;
	st.shared.u64 	[_ZZN3cub18CUB_300001_SM_10006detail4scan16DeviceScanKernelINS2_10policy_hubIxxxjN4cuda3std3__44plusIvEEE10Policy1000EN6thrust24THRUST_300001_SM_1000_NS6detail15normal_iteratorINSD_10device_ptrIxEEEESI_NS0_13ScanTileStateIxLb1EEES9_NS1_10InputValueIxPxEEjxLb0ExEEvT0_T1_T2_iT3_T4_T5_E12temp_storage+152], %rd584;
	mov.u64 	%rd588, %rd584;
$L__BB13_73:
	bar.sync 	0;
	mov.u32 	%r164, %tid.x;
	setp.eq.s32 	%p47, %r164, 0;
	ld.shared.u64 	%rd226, [_ZZN3cub18CUB_300001_SM_10006detail4scan16DeviceScanKernelINS2_10policy_hubIxxxjN4cuda3std3__44plusIvEEE10Policy1000EN6thrust24THRUST_300001_SM_1000_NS6detail15normal_iteratorINSD_10device_ptrIxEEEESI_NS0_13ScanTileStateIxLb1EEES9_NS1_10InputValueIxPxEEjxLb0ExEEvT0_T1_T2_iT3_T4_T5_E12temp_storage+152];
	selp.b64 	%rd227, 0, %rd226, %p47;
	add.s64 	%rd589, %rd227, %rd588;
$L__BB13_74:
	add.s64 	%rd320, %rd589, %rd76;
	add.s64 	%rd321, %rd77, %rd320;
	add.s64 	%rd322, %rd78, %rd321;
	add.s64 	%rd323, %rd79, %rd322;
	add.s64 	%rd324, %rd80, %rd323;
	add.s64 	%rd325, %rd81, %rd324;
	add.s64 	%rd326, %rd82, %rd325;
	add.s64 	%rd327, %rd83, %rd326;
	add.s64 	%rd328, %rd84, %rd327;
	add.s64 	%rd329, %rd85, %rd328;
	bar.sync 	0;
	st.shared.u64 	[%r29], %rd589;
	st.shared.u64 	[%r29+8], %rd320;
	st.shared.u64 	[%r29+16], %rd321;
	st.shared.u64 	[%r29+24], %rd322;
	st.shared.u64 	[%r29+32], %rd323;
	st.shared.u64 	[%r29+40], %rd324;
	st.shared.u64 	[%r29+48], %rd325;
	st.shared.u64 	[%r29+56], %rd326;
	st.shared.u64 	[%r29+64], %rd327;
	st.shared.u64 	[%r29+72], %rd328;
	st.shared.u64 	[%r29+80], %rd329;
	bar.warp.sync 	-1;
	ld.shared.u64 	%rd120, [%r28];
	ld.shared.u64 	%rd121, [%r28+256];
	ld.shared.u64 	%rd122, [%r28+512];
	ld.shared.u64 	%rd123, [%r28+768];
	ld.shared.u64 	%rd124, [%r28+1024];
	ld.shared.u64 	%rd125, [%r28+1280];
	ld.shared.u64 	%rd126, [%r28+1536];
	ld.shared.u64 	%rd127, [%r28+1792];
	ld.shared.u64 	%rd128, [%r28+2048];
	ld.shared.u64 	%rd129, [%r28+2304];
	ld.shared.u64 	%rd130, [%r28+2560];
	mov.u32 	%r262, %tid.x;
	setp.ne.s32 	%p72, %r262, 0;
	@%p72 bra 	$L__BB13_76;
	ld.param.u32 	%r550, [_ZN3cub18CUB_300001_SM_10006detail4scan16DeviceScanKernelINS2_10policy_hubIxxxjN4cuda3std3__44plusIvEEE10Policy1000EN6thrust24THRUST_300001_SM_1000_NS6detail15normal_iteratorINSD_10device_ptrIxEEEESI_NS0_13ScanTileStateIxLb1EEES9_NS1_10InputValueIxPxEEjxLb0ExEEvT0_T1_T2_iT3_T4_T5__param_6];
	ld.param.u32 	%r544, [_ZN3cub18CUB_300001_SM_10006detail4scan16DeviceScanKernelINS2_10policy_hubIxxxjN4cuda3std3__44plusIvEEE10Policy1000EN6thrust24THRUST_300001_SM_1000_NS6detail15normal_iteratorINSD_10device_ptrIxEEEESI_NS0_13ScanTileStateIxLb1EEES9_NS1_10InputValueIxPxEEjxLb0ExEEvT0_T1_T2_iT3_T4_T5__param_3];
	mov.u32 	%r263, %ctaid.x;
	add.s32 	%r264, %r544, %r263;
	mul.lo.s32 	%r265, %r264, 4576;
	sub.s32 	%r266, %r550, %r265;
	st.volatile.shared.u32 	[_ZZN3cub18CUB_300001_SM_10006detail4scan16DeviceScanKernelINS2_10policy_hubIxxxjN4cuda3std3__44plusIvEEE10Policy1000EN6thrust24THRUST_300001_SM_1000_NS6detail15normal_iteratorINSD_10device_ptrIxEEEESI_NS0_13ScanTileStateIxLb1EEES9_NS1_10InputValueIxPxEEjxLb0ExEEvT0_T1_T2_iT3_T4_T5_E12temp_storage+36608], %r266;
$L__BB13_76:
	ld.param.u32 	%r545, [_ZN3cub18CUB_300001_SM_10006detail4scan16DeviceScanKernelINS2_10policy_hubIxxxjN4cuda3std3__44plusIvEEE10Policy1000EN6thrust24THRUST_300001_SM_1000_NS6detail15normal_iteratorINSD_10device_ptrIxEEEESI_NS0_13ScanTileStateIxLb1EEES9_NS1_10InputValueIxPxEEjxLb0ExEEvT0_T1_T2_iT3_T4_T5__param_3];
	bar.sync 	0;
	ld.volatile.shared.u32 	%r45, [_ZZN3cub18CUB_300001_SM_10006detail4scan16DeviceScanKernelINS2_10policy_hubIxxxjN4cuda3std3__44plusIvEEE10Policy1000EN6thrust24THRUST_300001_SM_1000_NS6detail15normal_iteratorINSD_10device_ptrIxEEEESI_NS0_13ScanTileStateIxLb1EEES9_NS1_10InputValueIxPxEEjxLb0ExEEvT0_T1_T2_iT3_T4_T5_E12temp_storage+36608];
	mov.u32 	%r267, %tid.x;
	and.b32  	%r268, %r267, 992;
	mul.lo.s32 	%r269, %r268, 11;
	and.b32  	%r270, %r267, 31;
	or.b32  	%r271, %r269, %r270;
	cvt.u64.u32 	%rd330, %r271;
	mov.u32 	%r272, %ctaid.x;
	add.s32 	%r273, %r545, %r272;
	mul.lo.s32 	%r274, %r273, 4576;
	cvt.u64.u32 	%rd331, %r274;
	add.s64 	%rd332, %rd330, %rd331;
	setp.ge.s32 	%p73, %r271, %r45;
	shl.b64 	%rd333, %rd332, 3;
	add.s64 	%rd131, %rd6, %rd333;
	@%p73 bra 	$L__BB13_78;
	st.global.u64 	[%rd131], %rd120;
$L__BB13_78:
	add.s32 	%r280, %r271, 32;
	setp.ge.s32 	%p74, %r280, %r45;
	@%p74 bra 	$L__BB13_80;
	st.global.u64 	[%rd131+256], %rd121;
$L__BB13_80:
	add.s32 	%r286, %r271, 64;
	setp.ge.s32 	%p75, %r286, %r45;
	@%p75 bra 	$L__BB13_82;
	st.global.u64 	[%rd131+512], %rd122;
$L__BB13_82:
	add.s32 	%r292, %r271, 96;
	setp.ge.s32 	%p76, %r292, %r45;
	@%p76 bra 	$L__BB13_84;
	st.global.u64 	[%rd131+768], %rd123;
$L__BB13_84:
	add.s32 	%r298, %r271, 128;
	setp.ge.s32 	%p77, %r298, %r45;
	@%p77 bra 	$L__BB13_86;
	st.global.u64 	[%rd131+1024], %rd124;
$L__BB13_86:
	add.s32 	%r304, %r271, 160;
	setp.ge.s32 	%p78, %r304, %r45;
	@%p78 bra 	$L__BB13_88;
	st.global.u64 	[%rd131+1280], %rd125;
$L__BB13_88:
	add.s32 	%r310, %r271, 192;
	setp.ge.s32 	%p79, %r310, %r45;
	@%p79 bra 	$L__BB13_90;
	st.global.u64 	[%rd131+1536], %rd126;
$L__BB13_90:
	add.s32 	%r316, %r271, 224;
	setp.ge.s32 	%p80, %r316, %r45;
	@%p80 bra 	$L__BB13_92;
	st.global.u64 	[%rd131+1792], %rd127;
$L__BB13_92:
	add.s32 	%r322, %r271, 256;
	setp.ge.s32 	%p81, %r322, %r45;
	@%p81 bra 	$L__BB13_94;
	st.global.u64 	[%rd131+2048], %rd128;
$L__BB13_94:
	add.s32 	%r328, %r271, 288;
	setp.ge.s32 	%p82, %r328, %r45;
	@%p82 bra 	$L__BB13_96;
	st.global.u64 	[%rd131+2304], %rd129;
$L__BB13_96:
	add.s32 	%r334, %r271, 320;
	setp.ge.s32 	%p83, %r334, %r45;
	@%p83 bra 	$L__BB13_98;
	st.global.u64 	[%rd131+2560], %rd130;
$L__BB13_98:
	ret;

}
	// .globl	_ZN3cub18CUB_300001_SM_10006detail4scan16DeviceScanKernelINS2_10policy_hubIxxxmN4cuda3std3__44plusIvEEE10Policy1000EN6thrust24THRUST_300001_SM_1000_NS6detail15normal_iteratorINSD_10device_ptrIxEEEESI_NS0_13ScanTileStateIxLb1EEES9_NS1_10InputValueIxPxEEmxLb0ExEEvT0_T1_T2_iT3_T4_T5_
.visible .entry _ZN3cub18CUB_300001_SM_10006detail4scan16DeviceScanKernelINS2_10policy_hubIxxxmN4cuda3std3__44plusIvEEE10Policy1000EN6thrust24THRUST_300001_SM_1000_NS6detail15normal_iteratorINSD_10device_ptrIxEEEESI_NS0_13ScanTileStateIxLb1EEES9_NS1_10InputValueIxPxEEmxLb0ExEEvT0_T1_T2_iT3_T4_T5_(
	.param .align 8 .b8 _ZN3cub18CUB_300001_SM_10006detail4scan16DeviceScanKernelINS2_10policy_hubIxxxmN4cuda3std3__44plusIvEEE10Policy1000EN6thrust24THRUST_300001_SM_1000_NS6detail15normal_iteratorINSD_10device_ptrIxEEEESI_NS0_13ScanTileStateIxLb1EEES9_NS1_10InputValueIxPxEEmxLb0ExEEvT0_T1_T2_iT3_T4_T5__param_0[8],
	.param .align 8 .b8 _ZN3cub18CUB_300001_SM_10006detail4scan16DeviceScanKernelINS2_10policy_hubIxxxmN4cuda3std3__44plusIvEEE10Policy1000EN6thrust24THRUST_300001_SM_1000_NS6detail15normal_iteratorINSD_10device_ptrIxEEEESI_NS0_13ScanTileStateIxLb1EEES9_NS1_10InputValueIxPxEEmxLb0ExEEvT0_T1_T2_iT3_T4_T5__param_1[8],
	.param .align 8 .b8 _ZN3cub18CUB_300001_SM_10006detail4scan16DeviceScanKernelINS2_10policy_hubIxxxmN4cuda3std3__44plusIvEEE10Policy1000EN6thrust24THRUST_300001_SM_1000_NS6detail15normal_iteratorINSD_10device_ptrIxEEEESI_NS0_13ScanTileStateIxLb1EEES9_NS1_10InputValueIxPxEEmxLb0ExEEvT0_T1_T2_iT3_T4_T5__param_2[8],
	.param .u32 _ZN3cub18CUB_300001_SM_10006detail4scan16DeviceScanKernelINS2_10policy_hubIxxxmN4cuda3std3__44plusIvEEE10Policy1000EN6thrust24THRUST_300001_SM_1000_NS6detail15normal_iteratorINSD_10device_ptrIxEEEESI_NS0_13ScanTileStateIxLb1EEES9_NS1_10InputValueIxPxEEmxLb0ExEEvT0_T1_T2_iT3_T4_T5__param_3,
	.param .align 1 .b8 _ZN3cub18CUB_300001_SM_10006detail4scan16DeviceScanKernelINS2_10policy_hubIxxxmN4cuda3std3__44plusIvEEE10Policy1000EN6thrust24THRUST_300001_SM_1000_NS6detail15normal_iteratorINSD_10device_ptrIxEEEESI_NS0_13ScanTileStateIxLb1EEES9_NS1_10InputValueIxPxEEmxLb0ExEEvT0_T1_T2_iT3_T4_T5__param_4[1],
	.param .align 8 .b8 _ZN3cub18CUB_300001_SM_10006detail4scan16DeviceScanKernelINS2_10policy_hubIxxxmN4cuda3std3__44plusIvEEE10Policy1000EN6thrust24THRUST_300001_SM_1000_NS6detail15normal_iteratorINSD_10device_ptrIxEEEESI_NS0_13ScanTileStateIxLb1EEES9_NS1_10InputValueIxPxEEmxLb0ExEEvT0_T1_T2_iT3_T4_T5__param_5[16],
	.param .u64 _ZN3cub18CUB_300001_SM_10006detail4scan16DeviceScanKernelINS2_10policy_hubIxxxmN4cuda3std3__44plusIvEEE10Policy1000EN6thrust24THRUST_300001_SM_1000_NS6detail15normal_iteratorINSD_10device_ptrIxEEEESI_NS0_13ScanTileStateIxLb1EEES9_NS1_10InputValueIxPxEEmxLb0ExEEvT0_T1_T2_iT3_T4_T5__param_6
)
.maxntid 320
{
	.reg .pred 	%p<130>;
	.reg .b16 	%rs<3>;
	.reg .b32 	%r<400>;
	.reg .b64 	%rd<556>;
	// demoted variable
	.shared .align 16 .b8 _ZZN3cub18CUB_300001_SM_10006detail4scan16DeviceScanKernelINS2_10policy_hubIxxxmN4cuda3std3__44plusIvEEE10Policy1000EN6thrust24THRUST_300001_SM_1000_NS6detail15normal_iteratorINSD_10device_ptrIxEEEESI_NS0_13ScanTileStateIxLb1EEES9_NS1_10InputValueIxPxEEmxLb0ExEEvT0_T1_T2_iT3_T4_T5_E12temp_storage[28176];
	ld.param.u32 	%r47, [_ZN3cub18CUB_300001_SM_10006detail4scan16DeviceScanKernelINS2_10policy_hubIxxxmN4cuda3std3__44plusIvEEE10Policy1000EN6thrust24THRUST_300001_SM_1000_NS6detail15normal_iteratorINSD_10device_ptrIxEEEESI_NS0_13ScanTileStateIxLb1EEES9_NS1_10InputValueIxPxEEmxLb0ExEEvT0_T1_T2_iT3_T4_T5__param_5];
	bfe.u32 	%r48, %r47, 0, 8;
	cvt.u16.u32 	%rs1, %r48;
	and.b16  	%rs2, %rs1, 255;
	ld.param.u64 	%rd149, [_ZN3cub18CUB_300001_SM_10006detail4scan16DeviceScanKernelINS2_10policy_hubIxxxmN4cuda3std3__44plusIvEEE10Policy1000EN6thrust24THRUST_300001_SM_1000_NS6detail15normal_iteratorINSD_10device_ptrIxEEEESI_NS0_13ScanTileStateIxLb1EEES9_NS1_10InputValueIxPxEEmxLb0ExEEvT0_T1_T2_iT3_T4_T5__param_2];
	ld.param.u64 	%rd148, [_ZN3cub18CUB_300001_SM_10006detail4scan16DeviceScanKernelINS2_10policy_hubIxxxmN4cuda3std3__44plusIvEEE10Policy1000EN6thrust24THRUST_300001_SM_1000_NS6detail15normal_iteratorINSD_10device_ptrIxEEEESI_NS0_13ScanTileStateIxLb1EEES9_NS1_10InputValueIxPxEEmxLb0ExEEvT0_T1_T2_iT3_T4_T5__param_1];
	ld.param.u64 	%rd147, [_ZN3cub18CUB_300001_SM_10006detail4scan16DeviceScanKernelINS2_10policy_hubIxxxmN4cuda3std3__44plusIvEEE10Policy1000EN6thrust24THRUST_300001_SM_1000_NS6detail15normal_iteratorINSD_10device_ptrIxEEEESI_NS0_13ScanTileStateIxLb1EEES9_NS1_10InputValueIxPxEEmxLb0ExEEvT0_T1_T2_iT3_T4_T5__param_0];
	ld.param.u64 	%rd524, [_ZN3cub18CUB_300001_SM_10006detail4scan16DeviceScanKernelINS2_10policy_hubIxxxmN4cuda3std3__44plusIvEEE10Policy1000EN6thrust24THRUST_300001_SM_1000_NS6detail15normal_iteratorINSD_10device_ptrIxEEEESI_NS0_13ScanTileStateIxLb1EEES9_NS1_10InputValueIxPxEEmxLb0ExEEvT0_T1_T2_iT3_T4_T5__param_5+8];
	ld.param.u32 	%r46, [_ZN3cub18CUB_300001_SM_10006detail4scan16DeviceScanKernelINS2_10policy_hubIxxxmN4cuda3std3__44plusIvEEE10Policy1000EN6thrust24THRUST_300001_SM_1000_NS6detail15normal_iteratorINSD_10device_ptrIxEEEESI_NS0_13ScanTileStateIxLb1EEES9_NS1_10InputValueIxPxEEmxLb0ExEEvT0_T1_T2_iT3_T4_T5__param_3];
	ld.param.u64 	%rd150, [_ZN3cub18CUB_300001_SM_10006detail4scan16DeviceScanKernelINS2_10policy_hubIxxxmN4cuda3std3__44plusIvEEE10Policy1000EN6thrust24THRUST_300001_SM_1000_NS6detail15normal_iteratorINSD_10device_ptrIxEEEESI_NS0_13ScanTileStateIxLb1EEES9_NS1_10InputValueIxPxEEmxLb0ExEEvT0_T1_T2_iT3_T4_T5__param_6];
	setp.eq.s16 	%p1, %rs2, 0;
	@%p1 bra 	$L__BB14_2;
	cvta.to.global.u64 	%rd151, %rd524;
	ld.global.u64 	%rd524, [%rd151];
$L__BB14_2:
	cvta.to.global.u64 	%rd5, %rd147;
	cvta.to.global.u64 	%rd6, %rd148;
	mov.u32 	%r49, %ctaid.x;
	add.s32 	%r1, %r46, %r49;
	mul.wide.s32 	%rd7, %r1, 3520;
	sub.s64 	%rd8, %rd150, %rd7;
	setp.lt.u64 	%p2, %rd8, 3521;
	@%p2 bra 	$L__BB14_30;
	mov.u32 	%r2, %tid.x;
	and.b32  	%r226, %r2, 31;
	and.b32  	%r227, %r2, 992;
	mul.lo.s32 	%r228, %r227, 11;
	or.b32  	%r229, %r228, %r226;
	cvt.u64.u32 	%rd325, %r229;
	add.s64 	%rd9, %rd7, %rd325;
	shl.b64 	%rd326, %rd9, 3;
	add.s64 	%rd327, %rd5, %rd326;
	ld.global.u64 	%rd328, [%rd327];
	ld.global.u64 	%rd329, [%rd327+256];
	ld.global.u64 	%rd330, [%rd327+512];
	ld.global.u64 	%rd331, [%rd327+768];
	ld.global.u64 	%rd332, [%rd327+1024];
	ld.global.u64 	%rd333, [%rd327+1280];
	ld.global.u64 	%rd334, [%rd327+1536];
	ld.global.u64 	%rd335, [%rd327+1792];
	ld.global.u64 	%rd336, [%rd327+2048];
	ld.global.u64 	%rd337, [%rd327+2304];
	ld.global.u64 	%rd338, [%rd327+2560];
	// begin inline asm
	mov.u32 %r225, %laneid;
	// end inline asm
	shr.u32 	%r4, %r2, 5;
	mad.lo.s32 	%r230, %r4, 352, %r225;
	shl.b32 	%r231, %r230, 3;
	mov.u32 	%r232, _ZZN3cub18CUB_300001_SM_10006detail4scan16DeviceScanKernelINS2_10policy_hubIxxxmN4cuda3std3__44plusIvEEE10Policy1000EN6thrust24THRUST_300001_SM_1000_NS6detail15normal_iteratorINSD_10device_ptrIxEEEESI_NS0_13ScanTileStateIxLb1EEES9_NS1_10InputValueIxPxEEmxLb0ExEEvT0_T1_T2_iT3_T4_T5_E12temp_storage;
	add.s32 	%r5, %r232, %r231;
	st.shared.u64 	[%r5], %rd328;
	st.shared.u64 	[%r5+256], %rd329;
	st.shared.u64 	[%r5+512], %rd330;
	st.shared.u64 	[%r5+768], %rd331;
	st.shared.u64 	[%r5+1024], %rd332;
	st.shared.u64 	[%r5+1280], %rd333;
	st.shared.u64 	[%r5+1536], %rd334;
	st.shared.u64 	[%r5+1792], %rd335;
	st.shared.u64 	[%r5+2048], %rd336;
	st.shared.u64 	[%r5+2304], %rd337;
	st.shared.u64 	[%r5+2560], %rd338;
	bar.warp.sync 	-1;
	mad.lo.s32 	%r6, %r225, 80, %r5;
	ld.shared.u64 	%rd10, [%r6];
	ld.shared.u64 	%rd11, [%r6+8];
	ld.shared.u64 	%rd12, [%r6+16];
	ld.shared.u64 	%rd13, [%r6+24];
	ld.shared.u64 	%rd14, [%r6+32];
	ld.shared.u64 	%rd15, [%r6+40];
	ld.shared.u64 	%rd16, [%r6+48];
	ld.shared.u64 	%rd17, [%r6+56];
	ld.shared.u64 	%rd18, [%r6+64];
	ld.shared.u64 	%rd19, [%r6+72];
	ld.shared.u64 	%rd20, [%r6+80];
	bar.sync 	0;
	setp.ne.s32 	%p78, %r1, 0;
	@%p78 bra 	$L__BB14_8;
	add.s64 	%rd459, %rd11, %rd10;
	add.s64 	%rd460, %rd12, %rd459;
	add.s64 	%rd461, %rd13, %rd460;
	add.s64 	%rd462, %rd14, %rd461;
	add.s64 	%rd463, %rd15, %rd462;
	add.s64 	%rd464, %rd16, %rd463;
	add.s64 	%rd465, %rd17, %rd464;
	add.s64 	%rd466, %rd18, %rd465;
	add.s64 	%rd467, %rd19, %rd466;
	add.s64 	%rd446, %rd20, %rd467;
	mov.b32 	%r376, 1;
	mov.b32 	%r389, 0;
	mov.b32 	%r390, -1;
	// begin inline asm
	{  .reg .s64 r0;  .reg .u32 lo;  .reg .u32 hi;  .reg .pred p;  mov.b64 {lo, hi}, %rd446;  shfl.sync.up.b32 lo|p, lo, %r376, %r389, %r390;  shfl.sync.up.b32 hi|p, hi, %r376, %r389, %r390;  mov.b64 r0, {lo, hi};  @p add.s64 r0, r0, %rd446;  mov.s64 %rd444, r0;}
	// end inline asm
	mov.b32 	%r379, 2;
	// begin inline asm
	{  .reg .s64 r0;  .reg .u32 lo;  .reg .u32 hi;  .reg .pred p;  mov.b64 {lo, hi}, %rd444;  shfl.sync.up.b32 lo|p, lo, %r379, %r389, %r390;  shfl.sync.up.b32 hi|p, hi, %r379, %r389, %r390;  mov.b64 r0, {lo, hi};  @p add.s64 r0, r0, %rd444;  mov.s64 %rd447, r0;}
	// end inline asm
	mov.b32 	%r382, 4;
	// begin inline asm
	{  .reg .s64 r0;  .reg .u32 lo;  .reg .u32 hi;  .reg .pred p;  mov.b64 {lo, hi}, %rd447;  shfl.sync.up.b32 lo|p, lo, %r382, %r389, %r390;  shfl.sync.up.b32 hi|p, hi, %r382, %r389, %r390;  mov.b64 r0, {lo, hi};  @p add.s64 r0, r0, %rd447;  mov.s64 %rd450, r0;}
	// end inline asm
	mov.b32 	%r385, 8;
	// begin inline asm
	{  .reg .s64 r0;  .reg .u32 lo;  .reg .u32 hi;  .reg .pred p;  mov.b64 {lo, hi}, %rd450;  shfl.sync.up.b32 lo|p, lo, %r385, %r389, %r390;  shfl.sync.up.b32 hi|p, hi, %r385, %r389, %r390;  mov.b64 r0, {lo, hi};  @p add.s64 r0, r0, %rd450;  mov.s64 %rd453, r0;}
	// end inline asm
	mov.b32 	%r388, 16;
	// begin inline asm
	{  .reg .s64 r0;  .reg .u32 lo;  .reg .u32 hi;  .reg .pred p;  mov.b64 {lo, hi}, %rd453;  shfl.sync.up.b32 lo|p, lo, %r388, %r389, %r390;  shfl.sync.up.b32 hi|p, hi, %r388, %r389, %r390;  mov.b64 r0, {lo, hi};  @p add.s64 r0, r0, %rd453;  mov.s64 %rd456, r0;}
	// end inline asm
	setp.ne.s32 	%p118, %r225, 31;
	@%p118 bra 	$L__BB14_6;
	shl.b32 	%r391, %r4, 3;
	add.s32 	%r393, %r232, %r391;
	st.shared.u64 	[%r393+32], %rd456;
$L__BB14_6:
	bar.sync 	0;
	ld.shared.v2.u64 	{%rd468, %rd469}, [_ZZN3cub18CUB_300001_SM_10006detail4scan16DeviceScanKernelINS2_10policy_hubIxxxmN4cuda3std3__44plusIvEEE10Policy1000EN6thrust24THRUST_300001_SM_1000_NS6detail15normal_iteratorINSD_10device_ptrIxEEEESI_NS0_13ScanTileStateIxLb1EEES9_NS1_10InputValueIxPxEEmxLb0ExEEvT0_T1_T2_iT3_T4_T5_E12temp_storage+32];
	add.s64 	%rd470, %rd469, %rd468;
	setp.eq.s32 	%p119, %r4, 2;
	selp.b64 	%rd471, %rd470, %rd468, %p119;
	ld.shared.v2.u64 	{%rd472, %rd473}, [_ZZN3cub18CUB_300001_SM_10006detail4scan16DeviceScanKernelINS2_10policy_hubIxxxmN4cuda3std3__44plusIvEEE10Policy1000EN6thrust24THRUST_300001_SM_1000_NS6detail15normal_iteratorINSD_10device_ptrIxEEEESI_NS0_13ScanTileStateIxLb1EEES9_NS1_10InputValueIxPxEEmxLb0ExEEvT0_T1_T2_iT3_T4_T5_E12temp_storage+48];
	add.s64 	%rd474, %rd470, %rd472;
	setp.eq.s32 	%p120, %r4, 3;
	selp.b64 	%rd475, %rd474, %rd471, %p120;
	add.s64 	%rd476, %rd474, %rd473;
	setp.eq.s32 	%p121, %r4, 4;
	selp.b64 	%rd477, %rd476, %rd475, %p121;
	ld.shared.v2.u64 	{%rd478, %rd479}, [_ZZN3cub18CUB_300001_SM_10006detail4scan16DeviceScanKernelINS2_10policy_hubIxxxmN4cuda3std3__44plusIvEEE10Policy1000EN6thrust24THRUST_300001_SM_1000_NS6detail15normal_iteratorINSD_10device_ptrIxEEEESI_NS0_13ScanTileStateIxLb1EEES9_NS1_10InputValueIxPxEEmxLb0ExEEvT0_T1_T2_iT3_T4_T5_E12temp_storage+64];
	add.s64 	%rd480, %rd476, %rd478;
	setp.eq.s32 	%p122, %r4, 5;
	selp.b64 	%rd481, %rd480, %rd477, %p122;
	add.s64 	%rd482, %rd480, %rd479;
	setp.eq.s32 	%p123, %r4, 6;
	selp.b64 	%rd483, %rd482, %rd481, %p123;
	ld.shared.v2.u64 	{%rd484, %rd485}, [_ZZN3cub18CUB_300001_SM_10006detail4scan16DeviceScanKernelINS2_10policy_hubIxxxmN4cuda3std3__44plusIvEEE10Policy1000EN6thrust24THRUST_300001_SM_1000_NS6detail15normal_iteratorINSD_10device_ptrIxEEEESI_NS0_13ScanTileStateIxLb1EEES9_NS1_10InputValueIxPxEEmxLb0ExEEvT0_T1_T2_iT3_T4_T5_E12temp_storage+80];
	add.s64 	%rd486, %rd482, %rd484;
	setp.eq.s32 	%p124, %r4, 7;
	selp.b64 	%rd487, %rd486, %rd483, %p124;
	add.s64 	%rd488, %rd486, %rd485;
	setp.eq.s32 	%p125, %r4, 8;
	selp.b64 	%rd489, %rd488, %rd487, %p125;
	ld.shared.v2.u64 	{%rd490, %rd491}, [_ZZN3cub18CUB_300001_SM_10006detail4scan16DeviceScanKernelINS2_10policy_hubIxxxmN4cuda3std3__44plusIvEEE10Policy1000EN6thrust24THRUST_300001_SM_1000_NS6detail15normal_iteratorINSD_10device_ptrIxEEEESI_NS0_13ScanTileStateIxLb1EEES9_NS1_10InputValueIxPxEEmxLb0ExEEvT0_T1_T2_iT3_T4_T5_E12temp_storage+96];
	add.s64 	%rd492, %rd488, %rd490;
	setp.eq.s32 	%p126, %r4, 9;
	selp.b64 	%rd493, %rd492, %rd489, %p126;
	setp.lt.u32 	%p127, %r2, 32;
	selp.b64 	%rd494, 0, %rd493, %p127;
	setp.eq.s32 	%p128, %r225, 0;
	sub.s64 	%rd495, %rd456, %rd446;
	selp.b64 	%rd496, 0, %rd495, %p128;
	add.s64 	%rd497, %rd496, %rd524;
	add.s64 	%rd531, %rd497, %rd494;
	add.s64 	%rd533, %rd531, %rd10;
	add.s64 	%rd498, %rd491, %rd524;
	add.s64 	%rd25, %rd498, %rd492;
	setp.ne.s32 	%p129, %r2, 0;
	@%p129 bra 	$L__BB14_29;
	add.s64 	%rd499, %rd149, 512;
	mov.b64 	%rd500, 101;
	// begin inline asm
	st.relaxed.gpu.v2.u64 [%rd499], {%rd500, %rd25};
	// end inline asm
	bra.uni 	$L__BB14_29;
$L__BB14_8:
	add.s64 	%rd354, %rd11, %rd10;
	add.s64 	%rd355, %rd12, %rd354;
	add.s64 	%rd356, %rd13, %rd355;
	add.s64 	%rd357, %rd14, %rd356;
	add.s64 	%rd358, %rd15, %rd357;
	add.s64 	%rd359, %rd16, %rd358;
	add.s64 	%rd360, %rd17, %rd359;
	add.s64 	%rd361, %rd18, %rd360;
	add.s64 	%rd362, %rd19, %rd361;
	add.s64 	%rd341, %rd20, %rd362;
	mov.b32 	%r233, 1;
	mov.b32 	%r246, 0;
	mov.b32 	%r247, -1;
	// begin inline asm
	{  .reg .s64 r0;  .reg .u32 lo;  .reg .u32 hi;  .reg .pred p;  mov.b64 {lo, hi}, %rd341;  shfl.sync.up.b32 lo|p, lo, %r233, %r246, %r247;  shfl.sync.up.b32 hi|p, hi, %r233, %r246, %r247;  mov.b64 r0, {lo, hi};  @p add.s64 r0, r0, %rd341;  mov.s64 %rd339, r0;}
	// end inline asm
	mov.b32 	%r236, 2;
	// begin inline asm
	{  .reg .s64 r0;  .reg .u32 lo;  .reg .u32 hi;  .reg .pred p;  mov.b64 {lo, hi}, %rd339;  shfl.sync.up.b32 lo|p, lo, %r236, %r246, %r247;  shfl.sync.up.b32 hi|p, hi, %r236, %r246, %r247;  mov.b64 r0, {lo, hi};  @p add.s64 r0, r0, %rd339;  mov.s64 %rd342, r0;}
	// end inline asm
	mov.b32 	%r239, 4;
	// begin inline asm
	{  .reg .s64 r0;  .reg .u32 lo;  .reg .u32 hi;  .reg .pred p;  mov.b64 {lo, hi}, %rd342;  shfl.sync.up.b32 lo|p, lo, %r239, %r246, %r247;  shfl.sync.up.b32 hi|p, hi, %r239, %r246, %r247;  mov.b64 r0, {lo, hi};  @p add.s64 r0, r0, %rd342;  mov.s64 %rd345, r0;}
	// end inline asm
	mov.b32 	%r242, 8;
	// begin inline asm
	{  .reg .s64 r0;  .reg .u32 lo;  .reg .u32 hi;  .reg .pred p;  mov.b64 {lo, hi}, %rd345;  shfl.sync.up.b32 lo|p, lo, %r242, %r246, %r247;  shfl.sync.up.b32 hi|p, hi, %r242, %r246, %r247;  mov.b64 r0, {lo, hi};  @p add.s64 r0, r0, %rd345;  mov.s64 %rd348, r0;}
	// end inline asm
	mov.b32 	%r245, 16;
	// begin inline asm
	{  .reg .s64 r0;  .reg .u32 lo;  .reg .u32 hi;  .reg .pred p;  mov.b64 {lo, hi}, %rd348;  shfl.sync.up.b32 lo|p, lo, %r245, %r246, %r247;  shfl.sync.up.b32 hi|p, hi, %r245, %r246, %r247;  mov.b64 r0, {lo, hi};  @p add.s64 r0, r0, %rd348;  mov.s64 %rd351, r0;}
	// end inline asm
	setp.ne.s32 	%p79, %r225, 31;
	@%p79 bra 	$L__BB14_10;
	shl.b32 	%r248, %r4, 3;
	add.s32 	%r250, %r232, %r248;
	st.shared.u64 	[%r250+32], %rd351;
$L__BB14_10:
	sub.s64 	%rd363, %rd351, %rd341;
	bar.sync 	0;
	ld.shared.v2.u64 	{%rd364, %rd365}, [_ZZN3cub18CUB_300001_SM_10006detail4scan16DeviceScanKernelINS2_10policy_hubIxxxmN4cuda3std3__44plusIvEEE10Policy1000EN6thrust24THRUST_300001_SM_1000_NS6detail15normal_iteratorINSD_10device_ptrIxEEEESI_NS0_13ScanTileStateIxLb1EEES9_NS1_10InputValueIxPxEEmxLb0ExEEvT0_T1_T2_iT3_T4_T5_E12temp_storage+32];
	add.s64 	%rd366, %rd365, %rd364;
	setp.eq.s32 	%p80, %r4, 2;
	selp.b64 	%rd367, %rd366, %rd364, %p80;
	ld.shared.v2.u64 	{%rd368, %rd369}, [_ZZN3cub18CUB_300001_SM_10006detail4scan16DeviceScanKernelINS2_10policy_hubIxxxmN4cuda3std3__44plusIvEEE10Policy1000EN6thrust24THRUST_300001_SM_1000_NS6detail15normal_iteratorINSD_10device_ptrIxEEEESI_NS0_13ScanTileStateIxLb1EEES9_NS1_10InputValueIxPxEEmxLb0ExEEvT0_T1_T2_iT3_T4_T5_E12temp_storage+48];
	add.s64 	%rd370, %rd366, %rd368;
	setp.eq.s32 	%p81, %r4, 3;
	selp.b64 	%rd371, %rd370, %rd367, %p81;
	add.s64 	%rd372, %rd370, %rd369;
	setp.eq.s32 	%p82, %r4, 4;
	selp.b64 	%rd373, %rd372, %rd371, %p82;
	ld.shared.v2.u64 	{%rd374, %rd375}, [_ZZN3cub18CUB_300001_SM_10006detail4scan16DeviceScanKernelINS2_10policy_hubIxxxmN4cuda3std3__44plusIvEEE10Policy1000EN6thrust24THRUST_300001_SM_1000_NS6detail15normal_iteratorINSD_10device_ptrIxEEEESI_NS0_13ScanTileStateIxLb1EEES9_NS1_10InputValueIxPxEEmxLb0ExEEvT0_T1_T2_iT3_T4_T5_E12temp_storage+64];
	add.s64 	%rd376, %rd372, %rd374;
	setp.eq.s32 	%p83, %r4, 5;
	selp.b64 	%rd377, %rd376, %rd373, %p83;
	add.s64 	%rd378, %rd376, %rd375;
	setp.eq.s32 	%p84, %r4, 6;
	selp.b64 	%rd379, %rd378, %rd377, %p84;
	ld.shared.v2.u64 	{%rd380, %rd381}, [_ZZN3cub18CUB_300001_SM_10006detail4scan16DeviceScanKernelINS2_10policy_hubIxxxmN4cuda3std3__44plusIvEEE10Policy1000EN6thrust24THRUST_300001_SM_1000_NS6detail15normal_iteratorINSD_10device_ptrIxEEEESI_NS0_13ScanTileStateIxLb1EEES9_NS1_10InputValueIxPxEEmxLb0ExEEvT0_T1_T2_iT3_T4_T5_E12temp_storage+80];
	add.s64 	%rd382, %rd378, %rd380;
	setp.eq.s32 	%p85, %r4, 7;
	selp.b64 	%rd383, %rd382, %rd379, %p85;
	add.s64 	%rd384, %rd382, %rd381;
	setp.eq.s32 	%p86, %r4, 8;
	selp.b64 	%rd385, %rd384, %rd383, %p86;
	ld.shared.v2.u64 	{%rd386, %rd387}, [_ZZN3cub18CUB_300001_SM_10006detail4scan16DeviceScanKernelINS2_10policy_hubIxxxmN4cuda3std3__44plusIvEEE10Policy1000EN6thrust24THRUST_300001_SM_1000_NS6detail15normal_iteratorINSD_10device_ptrIxEEEESI_NS0_13ScanTileStateIxLb1EEES9_NS1_10InputValueIxPxEEmxLb0ExEEvT0_T1_T2_iT3_T4_T5_E12temp_storage+96];
	add.s64 	%rd388, %rd384, %rd386;
	setp.eq.s32 	%p87, %r4, 9;
	selp.b64 	%rd389, %rd388, %rd385, %p87;
	add.s64 	%rd28, %rd388, %rd387;
	setp.gt.u32 	%p88, %r2, 31;
	setp.lt.u32 	%p89, %r2, 32;
	setp.eq.s32 	%p90, %r225, 0;
	selp.b64 	%rd390, 0, %rd363, %p90;
	add.s64 	%rd531, %rd389, %rd390;
	selp.b64 	%rd30, %rd363, %rd531, %p89;
	@%p88 bra 	$L__BB14_26;
	setp.ne.s32 	%p91, %r2, 0;
	mul.wide.s32 	%rd391, %r1, 16;
	add.s64 	%rd31, %rd149, %rd391;
	@%p91 bra 	$L__BB14_13;
	st.shared.u64 	[_ZZN3cub18CUB_300001_SM_10006detail4scan16DeviceScanKernelINS2_10policy_hubIxxxmN4cuda3std3__44plusIvEEE10Policy1000EN6thrust24THRUST_300001_SM_1000_NS6detail15normal_iteratorINSD_10device_ptrIxEEEESI_NS0_13ScanTileStateIxLb1EEES9_NS1_10InputValueIxPxEEmxLb0ExEEvT0_T1_T2_iT3_T4_T5_E12temp_storage+24], %rd28;
	add.s64 	%rd392, %rd31, 512;
	mov.b64 	%rd393, 100;
	// begin inline asm
	st.relaxed.gpu.v2.u64 [%rd392], {%rd393, %rd28};
	// end inline asm
$L__BB14_13:
	not.b32 	%r253, %r2;
	add.s32 	%r395, %r1, %r253;
	mov.b32 	%r251, 965;
	// begin inline asm
	nanosleep.u32 %r251;
	// end inline asm
	mul.wide.s32 	%rd398, %r395, 16;
	add.s64 	%rd399, %rd149, %rd398;
	add.s64 	%rd397, %rd399, 512;
	// begin inline asm
	ld.relaxed.gpu.v2.u64 {%rd529, %rd526}, [%rd397];
	// end inline asm
	mov.b32 	%r394, 328;
$L__BB14_14:
	setp.eq.s64 	%p92, %rd529, 99;
	mov.b32 	%r254, -1;
	vote.sync.any.pred 	%p93, %p92, %r254;
	not.pred 	%p94, %p93;
	@%p94 bra 	$L__BB14_16;
	// begin inline asm
	nanosleep.u32 %r394;
	// end inline asm
	shl.b32 	%r394, %r394, 1;
	// begin inline asm
	ld.relaxed.gpu.v2.u64 {%rd529, %rd526}, [%rd397];
	// end inline asm
	bra.uni 	$L__BB14_14;
$L__BB14_16:
	setp.eq.s64 	%p95, %rd529, 101;
	mov.b32 	%r306, -1;
	vote.sync.ballot.b32 	%r307, %p95, %r306;
	// begin inline asm
	mov.u32 %r256, %lanemask_ge;
	// end inline asm
	and.b32  	%r308, %r307, %r256;
	or.b32  	%r309, %r308, -2147483648;
	add.s32 	%r310, %r309, -1;
	not.b32 	%r311, %r309;
	and.b32  	%r312, %r311, %r310;
	popc.b32 	%r260, %r312;
	mov.b64 	{%r258, %r263}, %rd526;
	mov.b32 	%r264, 1;
	// begin inline asm
	shfl.sync.down.b32 %r257, %r258, %r264, %r260, %r306;
	// end inline asm
	// begin inline asm
	shfl.sync.down.b32 %r262, %r263, %r264, %r260, %r306;
	// end inline asm
	mov.b64 	%rd400, {%r257, %r262};
	setp.lt.s32 	%p97, %r225, %r260;
	selp.b64 	%rd401, %rd400, 0, %p97;
	add.s64 	%rd402, %rd401, %rd526;
	mov.b64 	{%r268, %r273}, %rd402;
	mov.b32 	%r274, 2;
	// begin inline asm
	shfl.sync.down.b32 %r267, %r268, %r274, %r260, %r306;
	// end inline asm
	// begin inline asm
	shfl.sync.down.b32 %r272, %r273, %r274, %r260, %r306;
	// end inline asm
	mov.b64 	%rd403, {%r267, %r272};
	add.s32 	%r11, %r225, 2;
	setp.gt.s32 	%p98, %r11, %r260;
	selp.b64 	%rd404, 0, %rd403, %p98;
	add.s64 	%rd405, %rd404, %rd402;
	mov.b64 	{%r278, %r283}, %rd405;
	mov.b32 	%r284, 4;
	// begin inline asm
	shfl.sync.down.b32 %r277, %r278, %r284, %r260, %r306;
	// end inline asm
	// begin inline asm
	shfl.sync.down.b32 %r282, %r283, %r284, %r260, %r306;
	// end inline asm
	mov.b64 	%rd406, {%r277, %r282};
	add.s32 	%r12, %r225, 4;
	setp.gt.s32 	%p99, %r12, %r260;
	selp.b64 	%rd407, 0, %rd406, %p99;
	add.s64 	%rd408, %rd407, %rd405;
	mov.b64 	{%r288, %r293}, %rd408;
	mov.b32 	%r294, 8;
	// begin inline asm
	shfl.sync.down.b32 %r287, %r288, %r294, %r260, %r306;
	// end inline asm
	// begin inline asm
	shfl.sync.down.b32 %r292, %r293, %r294, %r260, %r306;
	// end inline asm
	mov.b64 	%rd409, {%r287, %r292};
	add.s32 	%r13, %r225, 8;
	setp.gt.s32 	%p100, %r13, %r260;
	selp.b64 	%rd410, 0, %rd409, %p100;
	add.s64 	%rd411, %rd410, %rd408;
	mov.b64 	{%r298, %r303}, %rd411;
	mov.b32 	%r304, 16;
	// begin inline asm
	shfl.sync.down.b32 %r297, %r298, %r304, %r260, %r306;
	// end inline asm
	// begin inline asm
	shfl.sync.down.b32 %r302, %r303, %r304, %r260, %r306;
	// end inline asm
	mov.b64 	%rd412, {%r297, %r302};
	add.s32 	%r14, %r225, 16;
	setp.gt.s32 	%p101, %r14, %r260;
	selp.b64 	%rd413, 0, %rd412, %p101;
	add.s64 	%rd528, %rd413, %rd411;
	add.s64 	%rd42, %rd149, 512;
$L__BB14_17:
	setp.ne.s64 	%p102, %rd529, 101;
	mov.b32 	%r313, -1;
	vote.sync.all.pred 	%p103, %p102, %r313;
	not.pred 	%p104, %p103;
	@%p104 bra 	$L__BB14_22;
	mul.wide.s32 	%rd421, %r395, 16;
	add.s64 	%rd422, %rd42, %rd421;
	add.s64 	%rd420, %rd422, -512;
	// begin inline asm
	ld.relaxed.gpu.v2.u64 {%rd529, %rd530}, [%rd420];
	// end inline asm
	mov.b32 	%r396, 328;
$L__BB14_19:
	setp.eq.s64 	%p108, %rd529, 99;
	mov.b32 	%r316, -1;
	vote.sync.any.pred 	%p109, %p108, %r316;
	not.pred 	%p110, %p109;
	@%p110 bra 	$L__BB14_21;
	// begin inline asm
	nanosleep.u32 %r396;
	// end inline asm
	shl.b32 	%r396, %r396, 1;
	// begin inline asm
	ld.relaxed.gpu.v2.u64 {%rd529, %rd530}, [%rd420];
	// end inline asm
	bra.uni 	$L__BB14_19;
$L__BB14_21:
	setp.eq.s64 	%p111, %rd529, 101;
	mov.b32 	%r367, -1;
	vote.sync.ballot.b32 	%r368, %p111, %r367;
	and.b32  	%r369, %r368, %r256;
	or.b32  	%r370, %r369, -2147483648;
	add.s32 	%r371, %r370, -1;
	not.b32 	%r372, %r370;
	and.b32  	%r373, %r372, %r371;
	popc.b32 	%r321, %r373;
	mov.b64 	{%r319, %r324}, %rd530;
	mov.b32 	%r325, 1;
	// begin inline asm
	shfl.sync.down.b32 %r318, %r319, %r325, %r321, %r367;
	// end inline asm
	// begin inline asm
	shfl.sync.down.b32 %r323, %r324, %r325, %r321, %r367;
	// end inline asm
	mov.b64 	%rd423, {%r318, %r323};
	setp.lt.s32 	%p113, %r225, %r321;
	selp.b64 	%rd424, %rd423, 0, %p113;
	add.s64 	%rd425, %rd424, %rd530;
	mov.b64 	{%r329, %r334}, %rd425;
	mov.b32 	%r335, 2;
	// begin inline asm
	shfl.sync.down.b32 %r328, %r329, %r335, %r321, %r367;
	// end inline asm
	// begin inline asm
	shfl.sync.down.b32 %r333, %r334, %r335, %r321, %r367;
	// end inline asm
	mov.b64 	%rd426, {%r328, %r333};
	setp.gt.s32 	%p114, %r11, %r321;
	selp.b64 	%rd427, 0, %rd426, %p114;
	add.s64 	%rd428, %rd425, %rd427;
	mov.b64 	{%r339, %r344}, %rd428;
	mov.b32 	%r345, 4;
	// begin inline asm
	shfl.sync.down.b32 %r338, %r339, %r345, %r321, %r367;
	// end inline asm
	// begin inline asm
	shfl.sync.down.b32 %r343, %r344, %r345, %r321, %r367;
	// end inline asm
	mov.b64 	%rd429, {%r338, %r343};
	setp.gt.s32 	%p115, %r12, %r321;
	selp.b64 	%rd430, 0, %rd429, %p115;
	add.s64 	%rd431, %rd430, %rd428;
	mov.b64 	{%r349, %r354}, %rd431;
	mov.b32 	%r355, 8;
	// begin inline asm
	shfl.sync.down.b32 %r348, %r349, %r355, %r321, %r367;
	// end inline asm
	// begin inline asm
	shfl.sync.down.b32 %r353, %r354, %r355, %r321, %r367;
	// end inline asm
	mov.b64 	%rd432, {%r348, %r353};
	setp.gt.s32 	%p116, %r13, %r321;
	selp.b64 	%rd433, 0, %rd432, %p116;
	add.s64 	%rd434, %rd433, %rd431;
	mov.b64 	{%r359, %r364}, %rd434;
	mov.b32 	%r365, 16;
	// begin inline asm
	shfl.sync.down.b32 %r358, %r359, %r365, %r321, %r367;
	// end inline asm
	// begin inline asm
	shfl.sync.down.b32 %r363, %r364, %r365, %r321, %r367;
	// end inline asm
	mov.b64 	%rd435, {%r358, %r363};
	setp.gt.s32 	%p117, %r14, %r321;
	selp.b64 	%rd436, 0, %rd435, %p117;
	add.s64 	%rd437, %rd434, %rd528;
	add.s64 	%rd528, %rd437, %rd436;
	add.s32 	%r395, %r395, -32;
	bra.uni 	$L__BB14_17;
$L__BB14_22:
	setp.ne.s32 	%p105, %r2, 0;
	@%p105 bra 	$L__BB14_24;
	add.s64 	%rd416, %rd528, %rd28;
	add.s64 	%rd414, %rd31, 512;
	mov.b64 	%rd415, 101;
	// begin inline asm
	st.relaxed.gpu.v2.u64 [%rd414], {%rd415, %rd416};
	// end inline asm
	st.shared.u64 	[_ZZN3cub18CUB_300001_SM_10006detail4scan16DeviceScanKernelINS2_10policy_hubIxxxmN4cuda3std3__44plusIvEEE10Policy1000EN6thrust24THRUST_300001_SM_1000_NS6detail15normal_iteratorINSD_10device_ptrIxEEEESI_NS0_13ScanTileStateIxLb1EEES9_NS1_10InputValueIxPxEEmxLb0ExEEvT0_T1_T2_iT3_T4_T5_E12temp_storage+8], %rd528;
	st.shared.u64 	[_ZZN3cub18CUB_300001_SM_10006detail4scan16DeviceScanKernelINS2_10policy_hubIxxxmN4cuda3std3__44plusIvEEE10Policy1000EN6thrust24THRUST_300001_SM_1000_NS6detail15normal_iteratorINSD_10device_ptrIxEEEESI_NS0_13ScanTileStateIxLb1EEES9_NS1_10InputValueIxPxEEmxLb0ExEEvT0_T1_T2_iT3_T4_T5_E12temp_storage+16], %rd416;
$L__BB14_24:
	setp.ne.s32 	%p106, %r225, 0;
	mov.u64 	%rd531, %rd30;
	@%p106 bra 	$L__BB14_26;
	st.shared.u64 	[_ZZN3cub18CUB_300001_SM_10006detail4scan16DeviceScanKernelINS2_10policy_hubIxxxmN4cuda3std3__44plusIvEEE10Policy1000EN6thrust24THRUST_300001_SM_1000_NS6detail15normal_iteratorINSD_10device_ptrIxEEEESI_NS0_13ScanTileStateIxLb1EEES9_NS1_10InputValueIxPxEEmxLb0ExEEvT0_T1_T2_iT3_T4_T5_E12temp_storage+128], %rd528;
	mov.u64 	%rd531, %rd528;
$L__BB14_26:
	bar.sync 	0;
	setp.eq.s32 	%p107, %r2, 0;
	@%p107 bra 	$L__BB14_28;
	ld.shared.u64 	%rd417, [_ZZN3cub18CUB_300001_SM_10006detail4scan16DeviceScanKernelINS2_10policy_hubIxxxmN4cuda3std3__44plusIvEEE10Policy1000EN6thrust24THRUST_300001_SM_1000_NS6detail15normal_iteratorINSD_10device_ptrIxEEEESI_NS0_13ScanTileStateIxLb1EEES9_NS1_10InputValueIxPxEEmxLb0ExEEvT0_T1_T2_iT3_T4_T5_E12temp_storage+128];
	add.s64 	%rd531, %rd417, %rd531;
$L__BB14_28:
	add.s64 	%rd533, %rd10, %rd531;
$L__BB14_29:
	add.s64 	%rd502, %rd11, %rd533;
	add.s64 	%rd503, %rd12, %rd502;
	add.s64 	%rd504, %rd13, %rd503;
	add.s64 	%rd505, %rd14, %rd504;
	add.s64 	%rd506, %rd15, %rd505;
	add.s64 	%rd507, %rd16, %rd506;
	add.s64 	%rd508, %rd17, %rd507;
	add.s64 	%rd509, %rd18, %rd508;
	add.s64 	%rd510, %rd19, %rd509;
	bar.sync 	0;
	st.shared.u64 	[%r6], %rd531;
	st.shared.u64 	[%r6+8], %rd533;
	st.shared.u64 	[%r6+16], %rd502;
	st.shared.u64 	[%r6+24], %rd503;
	st.shared.u64 	[%r6+32], %rd504;
	st.shared.u64 	[%r6+40], %rd505;
	st.shared.u64 	[%r6+48], %rd506;
	st.shared.u64 	[%r6+56], %rd507;
	st.shared.u64 	[%r6+64], %rd508;
	st.shared.u64 	[%r6+72], %rd509;
	st.shared.u64 	[%r6+80], %rd510;
	bar.warp.sync 	-1;
	ld.shared.u64 	%rd511, [%r5];
	ld.shared.u64 	%rd512, [%r5+256];
	ld.shared.u64 	%rd513, [%r5+512];
	ld.shared.u64 	%rd514, [%r5+768];
	ld.shared.u64 	%rd515, [%r5+1024];
	ld.shared.u64 	%rd516, [%r5+1280];
	ld.shared.u64 	%rd517, [%r5+1536];
	ld.shared.u64 	%rd518, [%r5+1792];
	ld.shared.u64 	%rd519, [%r5+2048];
	ld.shared.u64 	%rd520, [%r5+2304];
	ld.shared.u64 	%rd521, [%r5+2560];
	add.s64 	%rd523, %rd6, %rd326;
	st.global.u64 	[%rd523], %rd511;
	st.global.u64 	[%rd523+256], %rd512;
	st.global.u64 	[%rd523+512], %rd513;
	st.global.u64 	[%rd523+768], %rd514;
	st.global.u64 	[%rd523+1024], %rd515;
	st.global.u64 	[%rd523+1280], %rd516;
	st.global.u64 	[%rd523+1536], %rd517;
	st.global.u64 	[%rd523+1792], %rd518;
	st.global.u64 	[%rd523+2048], %rd519;
	st.global.u64 	[%rd523+2304], %rd520;
	st.global.u64 	[%rd523+2560], %rd521;
	bra.uni 	$L__BB14_102;
$L__BB14_30:
	setp.eq.s64 	%p3, %rd8, 0;
	@%p3 bra 	$L__BB14_102;
	cvt.u32.u64 	%r19, %rd8;
	shl.b64 	%rd152, %rd7, 3;
	add.s64 	%rd153, %rd5, %rd152;
	mov.u32 	%r20, %tid.x;
	ld.global.u64 	%rd545, [%rd153];
	and.b32  	%r50, %r20, 31;
	and.b32  	%r51, %r20, 992;
	mul.lo.s32 	%r52, %r51, 11;
	or.b32  	%r21, %r52, %r50;
	setp.ge.u32 	%p4, %r21, %r19;
	shl.b32 	%r53, %r21, 3;
	cvt.u64.u32 	%rd154, %r53;
	add.s64 	%rd62, %rd153, %rd154;
	mov.u64 	%rd535, %rd545;
	@%p4 bra 	$L__BB14_33;
	ld.global.u64 	%rd535, [%rd62];
$L__BB14_33:
	add.s32 	%r22, %r21, 32;
	setp.ge.u32 	%p5, %r22, %r19;
	mov.u64 	%rd536, %rd545;
	@%p5 bra 	$L__BB14_35;
	ld.global.u64 	%rd536, [%rd62+256];
$L__BB14_35:
	add.s32 	%r23, %r21, 64;
	setp.ge.u32 	%p6, %r23, %r19;
	mov.u64 	%rd537, %rd545;
	@%p6 bra 	$L__BB14_37;
	ld.global.u64 	%rd537, [%rd62+512];
$L__BB14_37:
	add.s32 	%r24, %r21, 96;
	setp.ge.u32 	%p7, %r24, %r19;
	mov.u64 	%rd538, %rd545;
	@%p7 bra 	$L__BB14_39;
	ld.global.u64 	%rd538, [%rd62+768];
$L__BB14_39:
	add.s32 	%r25, %r21, 128;
	setp.ge.u32 	%p8, %r25, %r19;
	mov.u64 	%rd539, %rd545;
	@%p8 bra 	$L__BB14_41;
	ld.global.u64 	%rd539, [%rd62+1024];
$L__BB14_41:
	add.s32 	%r26, %r21, 160;
	setp.ge.u32 	%p9, %r26, %r19;
	mov.u64 	%rd540, %rd545;
	@%p9 bra 	$L__BB14_43;
	ld.global.u64 	%rd540, [%rd62+1280];
$L__BB14_43:
	add.s32 	%r27, %r21, 192;
	setp.ge.u32 	%p10, %r27, %r19;
	mov.u64 	%rd541, %rd545;
	@%p10 bra 	$L__BB14_45;
	ld.global.u64 	%rd541, [%rd62+1536];
$L__BB14_45:
	add.s32 	%r28, %r21, 224;
	setp.ge.u32 	%p11, %r28, %r19;
	mov.u64 	%rd542, %rd545;
	@%p11 bra 	$L__BB14_47;
	ld.global.u64 	%rd542, [%rd62+1792];
$L__BB14_47:
	add.s32 	%r29, %r21, 256;
	setp.ge.u32 	%p12, %r29, %r19;
	mov.u64 	%rd543, %rd545;
	@%p12 bra 	$L__BB14_49;
	ld.global.u64 	%rd543, [%rd62+2048];
$L__BB14_49:
	add.s32 	%r30, %r21, 288;
	setp.ge.u32 	%p13, %r30, %r19;
	mov.u64 	%rd544, %rd545;
	@%p13 bra 	$L__BB14_51;
	ld.global.u64 	%rd544, [%rd62+2304];
$L__BB14_51:
	add.s32 	%r31, %r21, 320;
	setp.ge.u32 	%p14, %r31, %r19;
	@%p14 bra 	$L__BB14_53;
	ld.global.u64 	%rd545, [%rd62+2560];
$L__BB14_53:
	// begin inline asm
	mov.u32 %r54, %laneid;
	// end inline asm
	shr.u32 	%r33, %r20, 5;
	mad.lo.s32 	%r55, %r33, 352, %r54;
	shl.b32 	%r56, %r55, 3;
	mov.u32 	%r57, _ZZN3cub18CUB_300001_SM_10006detail4scan16DeviceScanKernelINS2_10policy_hubIxxxmN4cuda3std3__44plusIvEEE10Policy1000EN6thrust24THRUST_300001_SM_1000_NS6detail15normal_iteratorINSD_10device_ptrIxEEEESI_NS0_13ScanTileStateIxLb1EEES9_NS1_10InputValueIxPxEEmxLb0ExEEvT0_T1_T2_iT3_T4_T5_E12temp_storage;
	add.s32 	%r34, %r57, %r56;
	st.shared.u64 	[%r34], %rd535;
	st.shared.u64 	[%r34+256], %rd536;
	st.shared.u64 	[%r34+512], %rd537;
	st.shared.u64 	[%r34+768], %rd538;
	st.shared.u64 	[%r34+1024], %rd539;
	st.shared.u64 	[%r34+1280], %rd540;
	st.shared.u64 	[%r34+1536], %rd541;
	st.shared.u64 	[%r34+1792], %rd542;
	st.shared.u64 	[%r34+2048], %rd543;
	st.shared.u64 	[%r34+2304], %rd544;
	st.shared.u64 	[%r34+2560], %rd545;
	bar.warp.sync 	-1;
	mad.lo.s32 	%r35, %r54, 80, %r34;
	ld.shared.u64 	%rd85, [%r35];
	ld.shared.u64 	%rd86, [%r35+8];
	ld.shared.u64 	%rd87, [%r35+16];
	ld.shared.u64 	%rd88, [%r35+24];
	ld.shared.u64 	%rd89, [%r35+32];
	ld.shared.u64 	%rd90, [%r35+40];
	ld.shared.u64 	%rd91, [%r35+48];
	ld.shared.u64 	%rd92, [%r35+56];
	ld.shared.u64 	%rd93, [%r35+64];
	ld.shared.u64 	%rd94, [%r35+72];
	ld.shared.u64 	%rd95, [%r35+80];
	bar.sync 	0;
	setp.ne.s32 	%p15, %r1, 0;
	@%p15 bra 	$L__BB14_57;
	add.s64 	%rd275, %rd86, %rd85;
	add.s64 	%rd276, %rd87, %rd275;
	add.s64 	%rd277, %rd88, %rd276;
	add.s64 	%rd278, %rd89, %rd277;
	add.s64 	%rd279, %rd90, %rd278;
	add.s64 	%rd280, %rd91, %rd279;
	add.s64 	%rd281, %rd92, %rd280;
	add.s64 	%rd282, %rd93, %rd281;
	add.s64 	%rd283, %rd94, %rd282;
	add.s64 	%rd262, %rd95, %rd283;
	mov.b32 	%r207, 1;
	mov.b32 	%r220, 0;
	mov.b32 	%r221, -1;
	// begin inline asm
	{  .reg .s64 r0;  .reg .u32 lo;  .reg .u32 hi;  .reg .pred p;  mov.b64 {lo, hi}, %rd262;  shfl.sync.up.b32 lo|p, lo, %r207, %r220, %r221;  shfl.sync.up.b32 hi|p, hi, %r207, %r220, %r221;  mov.b64 r0, {lo, hi};  @p add.s64 r0, r0, %rd262;  mov.s64 %rd260, r0;}
	// end inline asm
	mov.b32 	%r210, 2;
	// begin inline asm
	{  .reg .s64 r0;  .reg .u32 lo;  .reg .u32 hi;  .reg .pred p;  mov.b64 {lo, hi}, %rd260;  shfl.sync.up.b32 lo|p, lo, %r210, %r220, %r221;  shfl.sync.up.b32 hi|p, hi, %r210, %r220, %r221;  mov.b64 r0, {lo, hi};  @p add.s64 r0, r0, %rd260;  mov.s64 %rd263, r0;}
	// end inline asm
	mov.b32 	%r213, 4;
	// begin inline asm
	{  .reg .s64 r0;  .reg .u32 lo;  .reg .u32 hi;  .reg .pred p;  mov.b64 {lo, hi}, %rd263;  shfl.sync.up.b32 lo|p, lo, %r213, %r220, %r221;  shfl.sync.up.b32 hi|p, hi, %r213, %r220, %r221;  mov.b64 r0, {lo, hi};  @p add.s64 r0, r0, %rd263;  mov.s64 %rd266, r0;}
	// end inline asm
	mov.b32 	%r216, 8;
	// begin inline asm
	{  .reg .s64 r0;  .reg .u32 lo;  .reg .u32 hi;  .reg .pred p;  mov.b64 {lo, hi}, %rd266;  shfl.sync.up.b32 lo|p, lo, %r216, %r220, %r221;  shfl.sync.up.b32 hi|p, hi, %r216, %r220, %r221;  mov.b64 r0, {lo, hi};  @p add.s64 r0, r0, %rd266;  mov.s64 %rd269, r0;}
	// end inline asm
	mov.b32 	%r219, 16;
	// begin inline asm
	{  .reg .s64 r0;  .reg .u32 lo;  .reg .u32 hi;  .reg .pred p;  mov.b64 {lo, hi}, %rd269;  shfl.sync.up.b32 lo|p, lo, %r219, %r220, %r221;  shfl.sync.up.b32 hi|p, hi, %r219, %r220, %r221;  mov.b64 r0, {lo, hi};  @p add.s64 r0, r0, %rd269;  mov.s64 %rd272, r0;}
	// end inline asm
	setp.ne.s32 	%p55, %r54, 31;
	@%p55 bra 	$L__BB14_56;
	shl.b32 	%r222, %r33, 3;
	mov.u32 	%r223, _ZZN3cub18CUB_300001_SM_10006detail4scan16DeviceScanKernelINS2_10policy_hubIxxxmN4cuda3std3__44plusIvEEE10Policy1000EN6thrust24THRUST_300001_SM_1000_NS6detail15normal_iteratorINSD_10device_ptrIxEEEESI_NS0_13ScanTileStateIxLb1EEES9_NS1_10InputValueIxPxEEmxLb0ExEEvT0_T1_T2_iT3_T4_T5_E12temp_storage;
	add.s32 	%r224, %r223, %r222;
	st.shared.u64 	[%r224+32], %rd272;
$L__BB14_56:
	bar.sync 	0;
	ld.shared.v2.u64 	{%rd284, %rd285}, [_ZZN3cub18CUB_300001_SM_10006detail4scan16DeviceScanKernelINS2_10policy_hubIxxxmN4cuda3std3__44plusIvEEE10Policy1000EN6thrust24THRUST_300001_SM_1000_NS6detail15normal_iteratorINSD_10device_ptrIxEEEESI_NS0_13ScanTileStateIxLb1EEES9_NS1_10InputValueIxPxEEmxLb0ExEEvT0_T1_T2_iT3_T4_T5_E12temp_storage+32];
	add.s64 	%rd286, %rd285, %rd284;
	setp.eq.s32 	%p56, %r33, 2;
	selp.b64 	%rd287, %rd286, %rd284, %p56;
	ld.shared.v2.u64 	{%rd288, %rd289}, [_ZZN3cub18CUB_300001_SM_10006detail4scan16DeviceScanKernelINS2_10policy_hubIxxxmN4cuda3std3__44plusIvEEE10Policy1000EN6thrust24THRUST_300001_SM_1000_NS6detail15normal_iteratorINSD_10device_ptrIxEEEESI_NS0_13ScanTileStateIxLb1EEES9_NS1_10InputValueIxPxEEmxLb0ExEEvT0_T1_T2_iT3_T4_T5_E12temp_storage+48];
	add.s64 	%rd290, %rd286, %rd288;
	setp.eq.s32 	%p57, %r33, 3;
	selp.b64 	%rd291, %rd290, %rd287, %p57;
	add.s64 	%rd292, %rd290, %rd289;
	setp.eq.s32 	%p58, %r33, 4;
	selp.b64 	%rd293, %rd292, %rd291, %p58;
	ld.shared.v2.u64 	{%rd294, %rd295}, [_ZZN3cub18CUB_300001_SM_10006detail4scan16DeviceScanKernelINS2_10policy_hubIxxxmN4cuda3std3__44plusIvEEE10Policy1000EN6thrust24THRUST_300001_SM_1000_NS6detail15normal_iteratorINSD_10device_ptrIxEEEESI_NS0_13ScanTileStateIxLb1EEES9_NS1_10InputValueIxPxEEmxLb0ExEEvT0_T1_T2_iT3_T4_T5_E12temp_storage+64];
	add.s64 	%rd296, %rd292, %rd294;
	setp.eq.s32 	%p59, %r33, 5;
	selp.b64 	%rd297, %rd296, %rd293, %p59;
	add.s64 	%rd298, %rd296, %rd295;
	setp.eq.s32 	%p60, %r33, 6;
	selp.b64 	%rd299, %rd298, %rd297, %p60;
	ld.shared.v2.u64 	{%rd300, %rd301}, [_ZZN3cub18CUB_300001_SM_10006detail4scan16DeviceScanKernelINS2_10policy_hubIxxxmN4cuda3std3__44plusIvEEE10Policy1000EN6thrust24THRUST_300001_SM_1000_NS6detail15normal_iteratorINSD_10device_ptrIxEEEESI_NS0_13ScanTileStateIxLb1EEES9_NS1_10InputValueIxPxEEmxLb0ExEEvT0_T1_T2_iT3_T4_T5_E12temp_storage+80];
	add.s64 	%rd302, %rd298, %rd300;
	setp.eq.s32 	%p61, %r33, 7;
	selp.b64 	%rd303, %rd302, %rd299, %p61;
	add.s64 	%rd304, %rd302, %rd301;
	setp.eq.s32 	%p62, %r33, 8;
	selp.b64 	%rd305, %rd304, %rd303, %p62;
	ld.shared.u64 	%rd306, [_ZZN3cub18CUB_300001_SM_10006detail4scan16DeviceScanKernelINS2_10policy_hubIxxxmN4cuda3std3__44plusIvEEE10Policy1000EN6thrust24THRUST_300001_SM_1000_NS6detail15normal_iteratorINSD_10device_ptrIxEEEESI_NS0_13ScanTileStateIxLb1EEES9_NS1_10InputValueIxPxEEmxLb0ExEEvT0_T1_T2_iT3_T4_T5_E12temp_storage+96];
	add.s64 	%rd307, %rd304, %rd306;
	setp.eq.s32 	%p63, %r33, 9;
	selp.b64 	%rd308, %rd307, %rd305, %p63;
	setp.lt.u32 	%p64, %r20, 32;
	selp.b64 	%rd309, 0, %rd308, %p64;
	setp.eq.s32 	%p65, %r54, 0;
	sub.s64 	%rd310, %rd272, %rd262;
	selp.b64 	%rd311, 0, %rd310, %p65;
	add.s64 	%rd312, %rd311, %rd524;
	add.s64 	%rd552, %rd312, %rd309;
	add.s64 	%rd554, %rd552, %rd85;
	bra.uni 	$L__BB14_78;
$L__BB14_57:
	add.s64 	%rd170, %rd86, %rd85;
	add.s64 	%rd171, %rd87, %rd170;
	add.s64 	%rd172, %rd88, %rd171;
	add.s64 	%rd173, %rd89, %rd172;
	add.s64 	%rd174, %rd90, %rd173;
	add.s64 	%rd175, %rd91, %rd174;
	add.s64 	%rd176, %rd92, %rd175;
	add.s64 	%rd177, %rd93, %rd176;
	add.s64 	%rd178, %rd94, %rd177;
	add.s64 	%rd157, %rd95, %rd178;
	mov.b32 	%r58, 1;
	mov.b32 	%r71, 0;
	mov.b32 	%r72, -1;
	// begin inline asm
	{  .reg .s64 r0;  .reg .u32 lo;  .reg .u32 hi;  .reg .pred p;  mov.b64 {lo, hi}, %rd157;  shfl.sync.up.b32 lo|p, lo, %r58, %r71, %r72;  shfl.sync.up.b32 hi|p, hi, %r58, %r71, %r72;  mov.b64 r0, {lo, hi};  @p add.s64 r0, r0, %rd157;  mov.s64 %rd155, r0;}
	// end inline asm
	mov.b32 	%r61, 2;
	// begin inline asm
	{  .reg .s64 r0;  .reg .u32 lo;  .reg .u32 hi;  .reg .pred p;  mov.b64 {lo, hi}, %rd155;  shfl.sync.up.b32 lo|p, lo, %r61, %r71, %r72;  shfl.sync.up.b32 hi|p, hi, %r61, %r71, %r72;  mov.b64 r0, {lo, hi};  @p add.s64 r0, r0, %rd155;  mov.s64 %rd158, r0;}
	// end inline asm
	mov.b32 	%r64, 4;
	// begin inline asm
	{  .reg .s64 r0;  .reg .u32 lo;  .reg .u32 hi;  .reg .pred p;  mov.b64 {lo, hi}, %rd158;  shfl.sync.up.b32 lo|p, lo, %r64, %r71, %r72;  shfl.sync.up.b32 hi|p, hi, %r64, %r71, %r72;  mov.b64 r0, {lo, hi};  @p add.s64 r0, r0, %rd158;  mov.s64 %rd161, r0;}
	// end inline asm
	mov.b32 	%r67, 8;
	// begin inline asm
	{  .reg .s64 r0;  .reg .u32 lo;  .reg .u32 hi;  .reg .pred p;  mov.b64 {lo, hi}, %rd161;  shfl.sync.up.b32 lo|p, lo, %r67, %r71, %r72;  shfl.sync.up.b32 hi|p, hi, %r67, %r71, %r72;  mov.b64 r0, {lo, hi};  @p add.s64 r0, r0, %rd161;  mov.s64 %rd164, r0;}
	// end inline asm
	mov.b32 	%r70, 16;
	// begin inline asm
	{  .reg .s64 r0;  .reg .u32 lo;  .reg .u32 hi;  .reg .pred p;  mov.b64 {lo, hi}, %rd164;  shfl.sync.up.b32 lo|p, lo, %r70, %r71, %r72;  shfl.sync.up.b32 hi|p, hi, %r70, %r71, %r72;  mov.b64 r0, {lo, hi};  @p add.s64 r0, r0, %rd164;  mov.s64 %rd167, r0;}
	// end inline asm
	setp.ne.s32 	%p16, %r54, 31;
	@%p16 bra 	$L__BB14_59;
	shl.b32 	%r73, %r33, 3;
	mov.u32 	%r74, _ZZN3cub18CUB_300001_SM_10006detail4scan16DeviceScanKernelINS2_10policy_hubIxxxmN4cuda3std3__44plusIvEEE10Policy1000EN6thrust24THRUST_300001_SM_1000_NS6detail15normal_iteratorINSD_10device_ptrIxEEEESI_NS0_13ScanTileStateIxLb1EEES9_NS1_10InputValueIxPxEEmxLb0ExEEvT0_T1_T2_iT3_T4_T5_E12temp_storage;
	add.s32 	%r75, %r74, %r73;
	st.shared.u64 	[%r75+32], %rd167;
$L__BB14_59:
	sub.s64 	%rd179, %rd167, %rd157;
	bar.sync 	0;
	ld.shared.v2.u64 	{%rd180, %rd181}, [_ZZN3cub18CUB_300001_SM_10006detail4scan16DeviceScanKernelINS2_10policy_hubIxxxmN4cuda3std3__44plusIvEEE10Policy1000EN6thrust24THRUST_300001_SM_1000_NS6detail15normal_iteratorINSD_10device_ptrIxEEEESI_NS0_13ScanTileStateIxLb1EEES9_NS1_10InputValueIxPxEEmxLb0ExEEvT0_T1_T2_iT3_T4_T5_E12temp_storage+32];
	add.s64 	%rd182, %rd181, %rd180;
	setp.eq.s32 	%p17, %r33, 2;
	selp.b64 	%rd183, %rd182, %rd180, %p17;
	ld.shared.v2.u64 	{%rd184, %rd185}, [_ZZN3cub18CUB_300001_SM_10006detail4scan16DeviceScanKernelINS2_10policy_hubIxxxmN4cuda3std3__44plusIvEEE10Policy1000EN6thrust24THRUST_300001_SM_1000_NS6detail15normal_iteratorINSD_10device_ptrIxEEEESI_NS0_13ScanTileStateIxLb1EEES9_NS1_10InputValueIxPxEEmxLb0ExEEvT0_T1_T2_iT3_T4_T5_E12temp_storage+48];
	add.s64 	%rd186, %rd182, %rd184;
	setp.eq.s32 	%p18, %r33, 3;
	selp.b64 	%rd187, %rd186, %rd183, %p18;
	add.s64 	%rd188, %rd186, %rd185;
	setp.eq.s32 	%p19, %r33, 4;
	selp.b64 	%rd189, %rd188, %rd187, %p19;
	ld.shared.v2.u64 	{%rd190, %rd191}, [_ZZN3cub18CUB_300001_SM_10006detail4scan16DeviceScanKernelINS2_10policy_hubIxxxmN4cuda3std3__44plusIvEEE10Policy1000EN6thrust24THRUST_300001_SM_1000_NS6detail15normal_iteratorINSD_10device_ptrIxEEEESI_NS0_13ScanTileStateIxLb1EEES9_NS1_10InputValueIxPxEEmxLb0ExEEvT0_T1_T2_iT3_T4_T5_E12temp_storage+64];
	add.s64 	%rd192, %rd188, %rd190;
	setp.eq.s32 	%p20, %r33, 5;
	selp.b64 	%rd193, %rd192, %rd189, %p20;
	add.s64 	%rd194, %rd192, %rd191;
	setp.eq.s32 	%p21, %r33, 6;
	selp.b64 	%rd195, %rd194, %rd193, %p21;
	ld.shared.v2.u64 	{%rd196, %rd197}, [_ZZN3cub18CUB_300001_SM_10006detail4scan16DeviceScanKernelINS2_10policy_hubIxxxmN4cuda3std3__44plusIvEEE10Policy1000EN6thrust24THRUST_300001_SM_1000_NS6detail15normal_iteratorINSD_10device_ptrIxEEEESI_NS0_13ScanTileStateIxLb1EEES9_NS1_10InputValueIxPxEEmxLb0ExEEvT0_T1_T2_iT3_T4_T5_E12temp_storage+80];
	add.s64 	%rd198, %rd194, %rd196;
	setp.eq.s32 	%p22, %r33, 7;
	selp.b64 	%rd199, %rd198, %rd195, %p22;
	add.s64 	%rd200, %rd198, %rd197;
	setp.eq.s32 	%p23, %r33, 8;
	selp.b64 	%rd201, %rd200, %rd199, %p23;
	ld.shared.v2.u64 	{%rd202, %rd203}, [_ZZN3cub18CUB_300001_SM_10006detail4scan16DeviceScanKernelINS2_10policy_hubIxxxmN4cuda3std3__44plusIvEEE10Policy1000EN6thrust24THRUST_300001_SM_1000_NS6detail15normal_iteratorINSD_10device_ptrIxEEEESI_NS0_13ScanTileStateIxLb1EEES9_NS1_10InputValueIxPxEEmxLb0ExEEvT0_T1_T2_iT3_T4_T5_E12temp_storage+96];
	add.s64 	%rd204, %rd200, %rd202;
	setp.eq.s32 	%p24, %r33, 9;
	selp.b64 	%rd205, %rd204, %rd201, %p24;
	add.s64 	%rd102, %rd204, %rd203;
	setp.gt.u32 	%p25, %r20, 31;
	setp.lt.u32 	%p26, %r20, 32;
	setp.eq.s32 	%p27, %r54, 0;
	selp.b64 	%rd206, 0, %rd179, %p27;
	add.s64 	%rd552, %rd205, %rd206;
	selp.b64 	%rd104, %rd179, %rd552, %p26;
	@%p25 bra 	$L__BB14_75;
	setp.ne.s32 	%p28, %r20, 0;
	mul.wide.s32 	%rd207, %r1, 16;
	add.s64 	%rd105, %rd149, %rd207;
	@%p28 bra 	$L__BB14_62;
	st.shared.u64 	[_ZZN3cub18CUB_300001_SM_10006detail4scan16DeviceScanKernelINS2_10policy_hubIxxxmN4cuda3std3__44plusIvEEE10Policy1000EN6thrust24THRUST_300001_SM_1000_NS6detail15normal_iteratorINSD_10device_ptrIxEEEESI_NS0_13ScanTileStateIxLb1EEES9_NS1_10InputValueIxPxEEmxLb0ExEEvT0_T1_T2_iT3_T4_T5_E12temp_storage+24], %rd102;
	add.s64 	%rd208, %rd105, 512;
	mov.b64 	%rd209, 100;
	// begin inline asm
	st.relaxed.gpu.v2.u64 [%rd208], {%rd209, %rd102};
	// end inline asm
$L__BB14_62:
	not.b32 	%r78, %r20;
	add.s32 	%r398, %r1, %r78;
	mov.b32 	%r76, 965;
	// begin inline asm
	nanosleep.u32 %r76;
	// end inline asm
	mul.wide.s32 	%rd214, %r398, 16;
	add.s64 	%rd215, %rd149, %rd214;
	add.s64 	%rd213, %rd215, 512;
	// begin inline asm
	ld.relaxed.gpu.v2.u64 {%rd550, %rd547}, [%rd213];
	// end inline asm
	mov.b32 	%r397, 328;
$L__BB14_63:
	setp.eq.s64 	%p29, %rd550, 99;
	mov.b32 	%r79, -1;
	vote.sync.any.pred 	%p30, %p29, %r79;
	not.pred 	%p31, %p30;
	@%p31 bra 	$L__BB14_65;
	// begin inline asm
	nanosleep.u32 %r397;
	// end inline asm
	shl.b32 	%r397, %r397, 1;
	// begin inline asm
	ld.relaxed.gpu.v2.u64 {%rd550, %rd547}, [%rd213];
	// end inline asm
	bra.uni 	$L__BB14_63;
$L__BB14_65:
	setp.eq.s64 	%p32, %rd550, 101;
	mov.b32 	%r131, -1;
	vote.sync.ballot.b32 	%r132, %p32, %r131;
	// begin inline asm
	mov.u32 %r81, %lanemask_ge;
	// end inline asm
	and.b32  	%r133, %r132, %r81;
	or.b32  	%r134, %r133, -2147483648;
	add.s32 	%r135, %r134, -1;
	not.b32 	%r136, %r134;
	and.b32  	%r137, %r136, %r135;
	popc.b32 	%r85, %r137;
	mov.b64 	{%r83, %r88}, %rd547;
	mov.b32 	%r89, 1;
	// begin inline asm
	shfl.sync.down.b32 %r82, %r83, %r89, %r85, %r131;
	// end inline asm
	// begin inline asm
	shfl.sync.down.b32 %r87, %r88, %r89, %r85, %r131;
	// end inline asm
	mov.b64 	%rd216, {%r82, %r87};
	setp.lt.s32 	%p34, %r54, %r85;
	selp.b64 	%rd217, %rd216, 0, %p34;
	add.s64 	%rd218, %rd217, %rd547;
	mov.b64 	{%r93, %r98}, %rd218;
	mov.b32 	%r99, 2;
	// begin inline asm
	shfl.sync.down.b32 %r92, %r93, %r99, %r85, %r131;
	// end inline asm
	// begin inline asm
	shfl.sync.down.b32 %r97, %r98, %r99, %r85, %r131;
	// end inline asm
	mov.b64 	%rd219, {%r92, %r97};
	add.s32 	%r138, %r54, 2;
	setp.gt.s32 	%p35, %r138, %r85;
	selp.b64 	%rd220, 0, %rd219, %p35;
	add.s64 	%rd221, %rd220, %rd218;
	mov.b64 	{%r103, %r108}, %rd221;
	mov.b32 	%r109, 4;
	// begin inline asm
	shfl.sync.down.b32 %r102, %r103, %r109, %r85, %r131;
	// end inline asm
	// begin inline asm
	shfl.sync.down.b32 %r107, %r108, %r109, %r85, %r131;
	// end inline asm
	mov.b64 	%rd222, {%r102, %r107};
	add.s32 	%r40, %r54, 4;
	setp.gt.s32 	%p36, %r40, %r85;
	selp.b64 	%rd223, 0, %rd222, %p36;
	add.s64 	%rd224, %rd223, %rd221;
	mov.b64 	{%r113, %r118}, %rd224;
	mov.b32 	%r119, 8;
	// begin inline asm
	shfl.sync.down.b32 %r112, %r113, %r119, %r85, %r131;
	// end inline asm
	// begin inline asm
	shfl.sync.down.b32 %r117, %r118, %r119, %r85, %r131;
	// end inline asm
	mov.b64 	%rd225, {%r112, %r117};
	add.s32 	%r139, %r54, 8;
	setp.gt.s32 	%p37, %r139, %r85;
	selp.b64 	%rd226, 0, %rd225, %p37;
	add.s64 	%rd227, %rd226, %rd224;
	mov.b64 	{%r123, %r128}, %rd227;
	mov.b32 	%r129, 16;
	// begin inline asm
	shfl.sync.down.b32 %r122, %r123, %r129, %r85, %r131;
	// end inline asm
	// begin inline asm
	shfl.sync.down.b32 %r127, %r128, %r129, %r85, %r131;
	// end inline asm
	mov.b64 	%rd228, {%r122, %r127};
	add.s32 	%r140, %r54, 16;
	setp.gt.s32 	%p38, %r140, %r85;
	selp.b64 	%rd229, 0, %rd228, %p38;
	add.s64 	%rd548, %rd229, %rd227;
	add.s64 	%rd116, %rd149, 512;
$L__BB14_66:
	setp.ne.s64 	%p39, %rd550, 101;
	mov.b32 	%r141, -1;
	vote.sync.all.pred 	%p40, %p39, %r141;
	not.pred 	%p41, %p40;
	@%p41 bra 	$L__BB14_71;
	mul.wide.s32 	%rd237, %r398, 16;
	add.s64 	%rd238, %rd116, %rd237;
	add.s64 	%rd236, %rd238, -512;
	// begin inline asm
	ld.relaxed.gpu.v2.u64 {%rd550, %rd551}, [%rd236];
	// end inline asm
	mov.b32 	%r399, 328;
$L__BB14_68:
	setp.eq.s64 	%p45, %rd550, 99;
	mov.b32 	%r144, -1;
	vote.sync.any.pred 	%p46, %p45, %r144;
	not.pred 	%p47, %p46;
	@%p47 bra 	$L__BB14_70;
	// begin inline asm
	nanosleep.u32 %r399;
	// end inline asm
	shl.b32 	%r399, %r399, 1;
	// begin inline asm
	ld.relaxed.gpu.v2.u64 {%rd550, %rd551}, [%rd236];
	// end inline asm
	bra.uni 	$L__BB14_68;
$L__BB14_70:
	setp.eq.s64 	%p48, %rd550, 101;
	mov.b32 	%r195, -1;
	vote.sync.ballot.b32 	%r196, %p48, %r195;
	and.b32  	%r197, %r196, %r81;
	or.b32  	%r198, %r197, -2147483648;
	add.s32 	%r199, %r198, -1;
	not.b32 	%r200, %r198;
	and.b32  	%r201, %r200, %r199;
	popc.b32 	%r149, %r201;
	mov.b64 	{%r147, %r152}, %rd551;
	mov.b32 	%r153, 1;
	// begin inline asm
	shfl.sync.down.b32 %r146, %r147, %r153, %r149, %r195;
	// end inline asm
	// begin inline asm
	shfl.sync.down.b32 %r151, %r152, %r153, %r149, %r195;
	// end inline asm
	mov.b64 	%rd239, {%r146, %r151};
	setp.lt.s32 	%p50, %r54, %r149;
	selp.b64 	%rd240, %rd239, 0, %p50;
	add.s64 	%rd241, %rd240, %rd551;
	mov.b64 	{%r157, %r162}, %rd241;
	mov.b32 	%r163, 2;
	// begin inline asm
	shfl.sync.down.b32 %r156, %r157, %r163, %r149, %r195;
	// end inline asm
	// begin inline asm
	shfl.sync.down.b32 %r161, %r162, %r163, %r149, %r195;
	// end inline asm
	mov.b64 	%rd242, {%r156, %r161};
	add.s32 	%r202, %r54, 2;
	setp.gt.s32 	%p51, %r202, %r149;
	selp.b64 	%rd243, 0, %rd242, %p51;
	add.s64 	%rd244, %rd241, %rd243;
	mov.b64 	{%r167, %r172}, %rd244;
	mov.b32 	%r173, 4;
	// begin inline asm
	shfl.sync.down.b32 %r166, %r167, %r173, %r149, %r195;
	// end inline asm
	// begin inline asm
	shfl.sync.down.b32 %r171, %r172, %r173, %r149, %r195;
	// end inline asm
	mov.b64 	%rd245, {%r166, %r171};
	setp.gt.s32 	%p52, %r40, %r149;
	selp.b64 	%rd246, 0, %rd245, %p52;
	add.s64 	%rd247, %rd246, %rd244;
	mov.b64 	{%r177, %r182}, %rd247;
	mov.b32 	%r183, 8;
	// begin inline asm
	shfl.sync.down.b32 %r176, %r177, %r183, %r149, %r195;
	// end inline asm
	// begin inline asm
	shfl.sync.down.b32 %r181, %r182, %r183, %r149, %r195;
	// end inline asm
	mov.b64 	%rd248, {%r176, %r181};
	add.s32 	%r203, %r54, 8;
	setp.gt.s32 	%p53, %r203, %r149;
	selp.b64 	%rd249, 0, %rd248, %p53;
	add.s64 	%rd250, %rd249, %rd247;
	mov.b64 	{%r187, %r192}, %rd250;
	mov.b32 	%r193, 16;
	// begin inline asm
	shfl.sync.down.b32 %r186, %r187, %r193, %r149, %r195;
	// end inline asm
	// begin inline asm
	shfl.sync.down.b32 %r191, %r192, %r193, %r149, %r195;
	// end inline asm
	mov.b64 	%rd251, {%r186, %r191};
	add.s32 	%r204, %r54, 16;
	setp.gt.s32 	%p54, %r204, %r149;
	selp.b64 	%rd252, 0, %rd251, %p54;
	add.s64 	%rd253, %rd250, %rd548;
	add.s64 	%rd548, %rd253, %rd252;
	add.s32 	%r398, %r398, -32;
	bra.uni 	$L__BB14_66;
$L__BB14_71:
	@%p28 bra 	$L__BB14_73;
	add.s64 	%rd232, %rd548, %rd102;
	add.s64 	%rd230, %rd105, 512;
	mov.b64 	%rd231, 101;
	// begin inline asm
	st.relaxed.gpu.v2.u64 [%rd230], {%rd231, %rd232};
	// end inline asm
	st.shared.u64 	[_ZZN3cub18CUB_300001_SM_10006detail4scan16DeviceScanKernelINS2_10policy_hubIxxxmN4cuda3std3__44plusIvEEE10Policy1000EN6thrust24THRUST_300001_SM_1000_NS6detail15normal_iteratorINSD_10device_ptrIxEEEESI_NS0_13ScanTileStateIxLb1EEES9_NS1_10InputValueIxPxEEmxLb0ExEEvT0_T1_T2_iT3_T4_T5_E12temp_storage+8], %rd548;
	st.shared.u64 	[_ZZN3cub18CUB_300001_SM_10006detail4scan16DeviceScanKernelINS2_10policy_hubIxxxmN4cuda3std3__44plusIvEEE10Policy1000EN6thrust24THRUST_300001_SM_1000_NS6detail15normal_iteratorINSD_10device_ptrIxEEEESI_NS0_13ScanTileStateIxLb1EEES9_NS1_10InputValueIxPxEEmxLb0ExEEvT0_T1_T2_iT3_T4_T5_E12temp_storage+16], %rd232;
$L__BB14_73:
	setp.ne.s32 	%p43, %r54, 0;
	mov.u64 	%rd552, %rd104;
	@%p43 bra 	$L__BB14_75;
	st.shared.u64 	[_ZZN3cub18CUB_300001_SM_10006detail4scan16DeviceScanKernelINS2_10policy_hubIxxxmN4cuda3std3__44plusIvEEE10Policy1000EN6thrust24THRUST_300001_SM_1000_NS6detail15normal_iteratorINSD_10device_ptrIxEEEESI_NS0_13ScanTileStateIxLb1EEES9_NS1_10InputValueIxPxEEmxLb0ExEEvT0_T1_T2_iT3_T4_T5_E12temp_storage+128], %rd548;
	mov.u64 	%rd552, %rd548;
$L__BB14_75:
	bar.sync 	0;
	setp.eq.s32 	%p44, %r20, 0;
	@%p44 bra 	$L__BB14_77;
	ld.shared.u64 	%rd233, [_ZZN3cub18CUB_300001_SM_10006detail4scan16DeviceScanKernelINS2_10policy_hubIxxxmN4cuda3std3__44plusIvEEE10Policy1000EN6thrust24THRUST_300001_SM_1000_NS6detail15normal_iteratorINSD_10device_ptrIxEEEESI_NS0_13ScanTileStateIxLb1EEES9_NS1_10InputValueIxPxEEmxLb0ExEEvT0_T1_T2_iT3_T4_T5_E12temp_storage+128];
	add.s64 	%rd552, %rd233, %rd552;
$L__BB14_77:
	add.s64 	%rd554, %rd85, %rd552;
$L__BB14_78:
	add.s64 	%rd313, %rd86, %rd554;
	add.s64 	%rd314, %rd87, %rd313;
	add.s64 	%rd315, %rd88, %rd314;
	add.s64 	%rd316, %rd89, %rd315;
	add.s64 	%rd317, %rd90, %rd316;
	add.s64 	%rd318, %rd91, %rd317;
	add.s64 	%rd319, %rd92, %rd318;
	add.s64 	%rd320, %rd93, %rd319;
	add.s64 	%rd321, %rd94, %rd320;
	bar.sync 	0;
	st.shared.u64 	[%r35], %rd552;
	st.shared.u64 	[%r35+8], %rd554;
	st.shared.u64 	[%r35+16], %rd313;
	st.shared.u64 	[%r35+24], %rd314;
	st.shared.u64 	[%r35+32], %rd315;
	st.shared.u64 	[%r35+40], %rd316;
	st.shared.u64 	[%r35+48], %rd317;
	st.shared.u64 	[%r35+56], %rd318;
	st.shared.u64 	[%r35+64], %rd319;
	st.shared.u64 	[%r35+72], %rd320;
	st.shared.u64 	[%r35+80], %rd321;
	bar.warp.sync 	-1;
	ld.shared.u64 	%rd135, [%r34];
	ld.shared.u64 	%rd136, [%r34+256];
	ld.shared.u64 	%rd137, [%r34+512];
	ld.shared.u64 	%rd138, [%r34+768];
	ld.shared.u64 	%rd139, [%r34+1024];
	ld.shared.u64 	%rd140, [%r34+1280];
	ld.shared.u64 	%rd141, [%r34+1536];
	ld.shared.u64 	%rd142, [%r34+1792];
	ld.shared.u64 	%rd143, [%r34+2048];
	ld.shared.u64 	%rd144, [%r34+2304];
	ld.shared.u64 	%rd145, [%r34+2560];
	setp.ne.s32 	%p66, %r20, 0;
	@%p66 bra 	$L__BB14_80;
	st.volatile.shared.u32 	[_ZZN3cub18CUB_300001_SM_10006detail4scan16DeviceScanKernelINS2_10policy_hubIxxxmN4cuda3std3__44plusIvEEE10Policy1000EN6thrust24THRUST_300001_SM_1000_NS6detail15normal_iteratorINSD_10device_ptrIxEEEESI_NS0_13ScanTileStateIxLb1EEES9_NS1_10InputValueIxPxEEmxLb0ExEEvT0_T1_T2_iT3_T4_T5_E12temp_storage+28160], %r19;
$L__BB14_80:
	bar.sync 	0;
	ld.volatile.shared.u32 	%r45, [_ZZN3cub18CUB_300001_SM_10006detail4scan16DeviceScanKernelINS2_10policy_hubIxxxmN4cuda3std3__44plusIvEEE10Policy1000EN6thrust24THRUST_300001_SM_1000_NS6detail15normal_iteratorINSD_10device_ptrIxEEEESI_NS0_13ScanTileStateIxLb1EEES9_NS1_10InputValueIxPxEEmxLb0ExEEvT0_T1_T2_iT3_T4_T5_E12temp_storage+28160];
	cvt.u64.u32 	%rd322, %r21;
	add.s64 	%rd323, %rd7, %rd322;
	setp.ge.s32 	%p67, %r21, %r45;
	shl.b64 	%rd324, %rd323, 3;
	add.s64 	%rd146, %rd6, %rd324;
	@%p67 bra 	$L__BB14_82;
	st.global.u64 	[%rd146], %rd135;
$L__BB14_82:
	setp.ge.s32 	%p68, %r22, %r45;
	@%p68 bra 	$L__BB14_84;
	st.global.u64 	[%rd146+256], %rd136;
$L__BB14_84:
	setp.ge.s32 	%p69, %r23, %r45;
	@%p69 bra 	$L__BB14_86;
	st.global.u64 	[%rd146+512], %rd137;
$L__BB14_86:
	setp.ge.s32 	%p70, %r24, %r45;
	@%p70 bra 	$L__BB14_88;
	st.global.u64 	[%rd146+768], %rd138;
$L__BB14_88:
	setp.ge.s32 	%p71, %r25, %r45;
	@%p71 bra 	$L__BB14_90;
	st.global.u64 	[%rd146+1024], %rd139;
$L__BB14_90:
	setp.ge.s32 	%p72, %r26, %r45;
	@%p72 bra 	$L__BB14_92;
	st.global.u64 	[%rd146+1280], %rd140;
$L__BB14_92:
	setp.ge.s32 	%p73, %r27, %r45;
	@%p73 bra 	$L__BB14_94;
	st.global.u64 	[%rd146+1536], %rd141;
$L__BB14_94:
	setp.ge.s32 	%p74, %r28, %r45;
	@%p74 bra 	$L__BB14_96;
	st.global.u64 	[%rd146+1792], %rd142;
$L__BB14_96:
	setp.ge.s32 	%p75, %r29, %r45;
	@%p75 bra 	$L__BB14_98;
	st.global.u64 	[%rd146+2048], %rd143;
$L__BB14_98:
	setp.ge.s32 	%p76, %r30, %r45;
	@%p76 bra 	$L__BB14_100;
	st.global.u64 	[%rd146+2304], %rd144;
$L__BB14_100:
	setp.ge.s32 	%p77, %r31, %r45;
	@%p77 bra 	$L__BB14_102;
	st.global.u64 	[%rd146+2560], %rd145;
$L__BB14_102:
	ret;

}


// ===== COMPILED SASS (sm_100) =====

	.target	sm_100

	.elftype	@"ET_EXEC"


//--------------------- .note.nv.tkinfo           --------------------------
	.section	.note.nv.tkinfo,"",@"SHT_NOTE"
	.sectionflags	@"SHF_NOTE_NV_TKINFO"
	.tkinfo
        /*0018*/ 	.word	0x00000002
        /*0030*/ 	.string	""
        /*0030*/ 	.string	"ptxas"
        /*0030*/ 	.string	"Cuda compilation tools, release 13.0, V13.0.88"
        /*0030*/ 	.string	"Build cuda_13.0.r13.0/compiler.36424714_0"
        /*0030*/ 	.string	"-arch sm_100 -m 64 "



//--------------------- .note.nv.cuinfo           --------------------------
	.section	.note.nv.cuinfo,"",@"SHT_NOTE"
	.sectionflags	@"SHF_NOTE_NV_CUINFO"
        /*0018*/ 	.short	0x0002
        /*001a*/ 	.short	0x0064
        /*001c*/ 	.short	0x0082
	.zero		2


//--------------------- .nv.info                  --------------------------
	.section	.nv.info,"",@"SHT_CUDA_INFO"
	.align	4


	//----- nvinfo : EIATTR_REGCOUNT
	.align		4
        /*0000*/ 	.byte	0x04, 0x2f
        /*0002*/ 	.short	(.L_44 - .L_43)
	.align		4
.L_43:
        /*0004*/ 	.word	index@(_ZN3cub18CUB_300001_SM_10006detail11EmptyKernelIvEEvv)
        /*0008*/ 	.word	0x00000004


	//----- nvinfo : EIATTR_FRAME_SIZE
	.align		4
.L_44:
        /*000c*/ 	.byte	0x04, 0x11
        /*000e*/ 	.short	(.L_46 - .L_45)
	.align		4
.L_45:
        /*0010*/ 	.word	index@(_ZN3cub18CUB_300001_SM_10006detail11EmptyKernelIvEEvv)
        /*0014*/ 	.word	0x00000000


	//----- nvinfo : EIATTR_REGCOUNT
	.align		4
.L_46:
        /*0018*/ 	.byte	0x04, 0x2f
        /*001a*/ 	.short	(.L_48 - .L_47)
	.align		4
.L_47:
        /*001c*/ 	.word	index@(_ZN3cub18CUB_300001_SM_10006detail8for_each13static_kernelINS2_12policy_hub_t12policy_500_tEmN6thrust24THRUST_300001_SM_1000_NS8cuda_cub20__uninitialized_fill7functorINS7_10device_ptrIxEExEEEEvT0_T1_)
        /*0020*/ 	.word	0x00000009


	//----- nvinfo : EIATTR_FRAME_SIZE
	.align		4
.L_48:
        /*0024*/ 	.byte	0x04, 0x11
        /*0026*/ 	.short	(.L_50 - .L_49)
	.align		4
.L_49:
        /*0028*/ 	.word	index@(_ZN3cub18CUB_300001_SM_10006detail8for_each13static_kernelINS2_12policy_hub_t12policy_500_tEmN6thrust24THRUST_300001_SM_1000_NS8cuda_cub20__uninitialized_fill7functorINS7_10device_ptrIxEExEEEEvT0_T1_)
        /*002c*/ 	.word	0x00000000


	//----- nvinfo : EIATTR_REGCOUNT
	.align		4
.L_50:
        /*0030*/ 	.byte	0x04, 0x2f
        /*0032*/ 	.short	(.L_52 - .L_51)
	.align		4
.L_51:
        /*0034*/ 	.word	index@(_ZN3cub18CUB_300001_SM_10006detail9transform16transform_kernelINS2_10policy_hubILb1EN4cuda3std3__45tupleIJN6thrust24THRUST_300001_SM_1000_NS6detail15normal_iteratorINSA_10device_ptrIxEEEEEEEE10policy1000Ei16PrefixToPositionSF_JPxEEEvT0_iT1_T2_DpNS2_10kernel_argIT3_EE)
        /*0038*/ 	.word	0x0000001e


	//----- nvinfo : EIATTR_FRAME_SIZE
	.align		4
.L_52:
        /*003c*/ 	.byte	0x04, 0x11
        /*003e*/ 	.short	(.L_54 - .L_53)
	.align		4
.L_53:
        /*0040*/ 	.word	index@(_ZN3cub18CUB_300001_SM_10006detail9transform16transform_kernelINS2_10policy_hubILb1EN4cuda3std3__45tupleIJN6thrust24THRUST_300001_SM_1000_NS6detail15normal_iteratorINSA_10device_ptrIxEEEEEEEE10policy1000Ei16PrefixToPositionSF_JPxEEEvT0_iT1_T2_DpNS2_10kernel_argIT3_EE)
        /*0044*/ 	.word	0x00000000


	//----- nvinfo : EIATTR_REGCOUNT
	.align		4
.L_54:
        /*0048*/ 	.byte	0x04, 0x2f
        /*004a*/ 	.short	(.L_56 - .L_55)
	.align		4
.L_55:
        /*004c*/ 	.word	index@(_ZN3cub18CUB_300001_SM_10006detail9transform16transform_kernelINS2_10policy_hubILb1EN4cuda3std3__45tupleIJN6thrust24THRUST_300001_SM_1000_NS6detail15normal_iteratorINSA_10device_ptrIxEEEEEEEE10policy1000El16PrefixToPositionSF_JPxEEEvT0_iT1_T2_DpNS2_10kernel_argIT3_EE)
        /*0050*/ 	.word	0x0000001e


	//----- nvinfo : EIATTR_FRAME_SIZE
	.align		4
.L_56:
        /*0054*/ 	.byte	0x04, 0x11
        /*0056*/ 	.short	(.L_58 - .L_57)
	.align		4
.L_57:
        /*0058*/ 	.word	index@(_ZN3cub18CUB_300001_SM_10006detail9transform16transform_kernelINS2_10policy_hubILb1EN4cuda3std3__45tupleIJN6thrust24THRUST_300001_SM_1000_NS6detail15normal_iteratorINSA_10device_ptrIxEEEEEEEE10policy1000El16PrefixToPositionSF_JPxEEEvT0_iT1_T2_DpNS2_10kernel_argIT3_EE)
        /*005c*/ 	.word	0x00000000


	//----- nvinfo : EIATTR_REGCOUNT
	.align		4
.L_58:
        /*0060*/ 	.byte	0x04, 0x2f
        /*0062*/ 	.short	(.L_60 - .L_59)
	.align		4
.L_59:
        /*0064*/ 	.word	index@(_ZN3cub18CUB_300001_SM_10006detail9transform16transform_kernelINS2_10policy_hubILb1EN4cuda3std3__45tupleIJN6thrust24THRUST_300001_SM_1000_NS12zip_iteratorINS8_IJNSA_6detail15normal_iteratorINSA_10device_ptrIxEEEESG_EEEEEEEEE10policy1000Ei9CountHitsSG_JSI_EEEvT0_iT1_T2_DpNS2_10kernel_argIT3_EE)
        /*0068*/ 	.word	0x0000001e


	//----- nvinfo : EIATTR_FRAME_SIZE
	.align		4
.L_60:
        /*006c*/ 	.byte	0x04, 0x11
        /*006e*/ 	.short	(.L_62 - .L_61)
	.align		4
.L_61:
        /*0070*/ 	.word	index@(_ZN3cub18CUB_300001_SM_10006detail9transform16transform_kernelINS2_10policy_hubILb1EN4cuda3std3__45tupleIJN6thrust24THRUST_300001_SM_1000_NS12zip_iteratorINS8_IJNSA_6detail15normal_iteratorINSA_10device_ptrIxEEEESG_EEEEEEEEE10policy1000Ei9CountHitsSG_JSI_EEEvT0_iT1_T2_DpNS2_10kernel_argIT3_EE)
        /*0074*/ 	.word	0x00000000


	//----- nvinfo : EIATTR_REGCOUNT
	.align		4
.L_62:
        /*0078*/ 	.byte	0x04, 0x2f
        /*007a*/ 	.short	(.L_64 - .L_63)
	.align		4
.L_63:
        /*007c*/ 	.word	index@(_ZN3cub18CUB_300001_SM_10006detail9transform16transform_kernelINS2_10policy_hubILb1EN4cuda3std3__45tupleIJN6thrust24THRUST_300001_SM_1000_NS12zip_iteratorINS8_IJNSA_6detail15normal_iteratorINSA_10device_ptrIxEEEESG_EEEEEEEEE10policy1000El9CountHitsSG_JSI_EEEvT0_iT1_T2_DpNS2_10kernel_argIT3_EE)
        /*0080*/ 	.word	0x0000001e


	//----- nvinfo : EIATTR_FRAME_SIZE
	.align		4
.L_64:
        /*0084*/ 	.byte	0x04, 0x11
        /*0086*/ 	.short	(.L_66 - .L_65)
	.align		4
.L_65:
        /*0088*/ 	.word	index@(_ZN3cub18CUB_300001_SM_10006detail9transform16transform_kernelINS2_10policy_hubILb1EN4cuda3std3__45tupleIJN6thrust24THRUST_300001_SM_1000_NS12zip_iteratorINS8_IJNSA_6detail15normal_iteratorINSA_10device_ptrIxEEEESG_EEEEEEEEE10policy1000El9CountHitsSG_JSI_EEEvT0_iT1_T2_DpNS2_10kernel_argIT3_EE)
        /*008c*/ 	.word	0x00000000


	//----- nvinfo : EIATTR_REGCOUNT
	.align		4
.L_66:
        /*0090*/ 	.byte	0x04, 0x2f
        /*0092*/ 	.short	(.L_68 - .L_67)
	.align		4
.L_67:
        /*0094*/ 	.word	index@(_ZN3cub18CUB_300001_SM_10006detail6reduce28DeviceReduceSingleTileKernelINS2_10policy_hubIxjN4cuda3std3__44plusIxEEE10Policy1000EN6thrust24THRUST_300001_SM_1000_NS6detail15normal_iteratorINSD_10device_ptrIxEEEEPxjS9_xxNS7_10__identityEEEvT0_T1_T2_T3_T4_T6_)
        /*0098*/ 	.word	0x0000002e


	//----- nvinfo : EIATTR_FRAME_SIZE
	.align		4
.L_68:
        /*009c*/ 	.byte	0x04, 0x11
        /*009e*/ 	.short	(.L_70 - .L_69)
	.align		4
.L_69:
        /*00a0*/ 	.word	index@(_ZN3cub18CUB_300001_SM_10006detail6reduce28DeviceReduceSingleTileKernelINS2_10policy_hubIxjN4cuda3std3__44plusIxEEE10Policy1000EN6thrust24THRUST_300001_SM_1000_NS6detail15normal_iteratorINSD_10device_ptrIxEEEEPxjS9_xxNS7_10__identityEEEvT0_T1_T2_T3_T4_T6_)
        /*00a4*/ 	.word	0x00000000


	//----- nvinfo : EIATTR_REGCOUNT
	.align		4
.L_70:
        /*00a8*/ 	.byte	0x04, 0x2f
        /*00aa*/ 	.short	(.L_72 - .L_71)
	.align		4
.L_71:
        /*00ac*/ 	.word	index@(_ZN3cub18CUB_300001_SM_10006detail6reduce18DeviceReduceKernelINS2_10policy_hubIxjN4cuda3std3__44plusIxEEE10Policy1000EN6thrust24THRUST_300001_SM_1000_NS6detail15normal_iteratorINSD_10device_ptrIxEEEEjS9_xNS7_10__identityEEEvT0_PT3_T1_NS0_13GridEvenShareISN_EET2_T4_)
        /*00b0*/ 	.word	0x00000020


	//----- nvinfo : EIATTR_FRAME_SIZE
	.align		4
.L_72:
        /*00b4*/ 	.byte	0x04, 0x11
        /*00b6*/ 	.short	(.L_74 - .L_73)
	.align		4
.L_73:
        /*00b8*/ 	.word	index@(_ZN3cub18CUB_300001_SM_10006detail6reduce18DeviceReduceKernelINS2_10policy_hubIxjN4cuda3std3__44plusIxEEE10Policy1000EN6thrust24THRUST_300001_SM_1000_NS6detail15normal_iteratorINSD_10device_ptrIxEEEEjS9_xNS7_10__identityEEEvT0_PT3_T1_NS0_13GridEvenShareISN_EET2_T4_)
        /*00bc*/ 	.word	0x00000000


	//----- nvinfo : EIATTR_REGCOUNT
	.align		4
.L_74:
        /*00c0*/ 	.byte	0x04, 0x2f
        /*00c2*/ 	.short	(.L_76 - .L_75)
	.align		4
.L_75:
        /*00c4*/ 	.word	index@(_ZN3cub18CUB_300001_SM_10006detail6reduce28DeviceReduceSingleTileKernelINS2_10policy_hubIxjN4cuda3std3__44plusIxEEE10Policy1000EPxSC_iS9_xxNS7_10__identityEEEvT0_T1_T2_T3_T4_T6_)
        /*00c8*/ 	.word	0x00000030


	//----- nvinfo : EIATTR_FRAME_SIZE
	.align		4
.L_76:
        /*00cc*/ 	.byte	0x04, 0x11
        /*00ce*/ 	.short	(.L_78 - .L_77)
	.align		4
.L_77:
        /*00d0*/ 	.word	index@(_ZN3cub18CUB_300001_SM_10006detail6reduce28DeviceReduceSingleTileKernelINS2_10policy_hubIxjN4cuda3std3__44plusIxEEE10Policy1000EPxSC_iS9_xxNS7_10__identityEEEvT0_T1_T2_T3_T4_T6_)
        /*00d4*/ 	.word	0x00000000


	//----- nvinfo : EIATTR_REGCOUNT
	.align		4
.L_78:
        /*00d8*/ 	.byte	0x04, 0x2f
        /*00da*/ 	.short	(.L_80 - .L_79)
	.align		4
.L_79:
        /*00dc*/ 	.word	index@(_ZN3cub18CUB_300001_SM_10006detail6reduce28DeviceReduceSingleTileKernelINS2_10policy_hubIxyN4cuda3std3__44plusIxEEE10Policy1000EN6thrust24THRUST_300001_SM_1000_NS6detail15normal_iteratorINSD_10device_ptrIxEEEEPxyS9_xxNS7_10__identityEEEvT0_T1_T2_T3_T4_T6_)
        /*00e0*/ 	.word	0x00000030


	//----- nvinfo : EIATTR_FRAME_SIZE
	.align		4
.L_80:
        /*00e4*/ 	.byte	0x04, 0x11
        /*00e6*/ 	.short	(.L_82 - .L_81)
	.align		4
.L_81:
        /*00e8*/ 	.word	index@(_ZN3cub18CUB_300001_SM_10006detail6reduce28DeviceReduceSingleTileKernelINS2_10policy_hubIxyN4cuda3std3__44plusIxEEE10Policy1000EN6thrust24THRUST_300001_SM_1000_NS6detail15normal_iteratorINSD_10device_ptrIxEEEEPxyS9_xxNS7_10__identityEEEvT0_T1_T2_T3_T4_T6_)
        /*00ec*/ 	.word	0x00000000


	//----- nvinfo : EIATTR_REGCOUNT
	.align		4
.L_82:
        /*00f0*/ 	.byte	0x04, 0x2f
        /*00f2*/ 	.short	(.L_84 - .L_83)
	.align		4
.L_83:
        /*00f4*/ 	.word	index@(_ZN3cub18CUB_300001_SM_10006detail6reduce18DeviceReduceKernelINS2_10policy_hubIxyN4cuda3std3__44plusIxEEE10Policy1000EN6thrust24THRUST_300001_SM_1000_NS6detail15normal_iteratorINSD_10device_ptrIxEEEEyS9_xNS7_10__identityEEEvT0_PT3_T1_NS0_13GridEvenShareISN_EET2_T4_)
        /*00f8*/ 	.word	0x00000020


	//----- nvinfo : EIATTR_FRAME_SIZE
	.align		4
.L_84:
        /*00fc*/ 	.byte	0x04, 0x11
        /*00fe*/ 	.short	(.L_86 - .L_85)
	.align		4
.L_85:
        /*0100*/ 	.word	index@(_ZN3cub18CUB_300001_SM_10006detail6reduce18DeviceReduceKernelINS2_10policy_hubIxyN4cuda3std3__44plusIxEEE10Policy1000EN6thrust24THRUST_300001_SM_1000_NS6detail15normal_iteratorINSD_10device_ptrIxEEEEyS9_xNS7_10__identityEEEvT0_PT3_T1_NS0_13GridEvenShareISN_EET2_T4_)
        /*0104*/ 	.word	0x00000000


	//----- nvinfo : EIATTR_REGCOUNT
	.align		4
.L_86:
        /*0108*/ 	.byte	0x04, 0x2f
        /*010a*/ 	.short	(.L_88 - .L_87)
	.align		4
.L_87:
        /*010c*/ 	.word	index@(_ZN3cub18CUB_300001_SM_10006detail6reduce28DeviceReduceSingleTileKernelINS2_10policy_hubIxyN4cuda3std3__44plusIxEEE10Policy1000EPxSC_iS9_xxNS7_10__identityEEEvT0_T1_T2_T3_T4_T6_)
        /*0110*/ 	.word	0x00000030


	//----- nvinfo : EIATTR_FRAME_SIZE
	.align		4
.L_88:
        /*0114*/ 	.byte	0x04, 0x11
        /*0116*/ 	.short	(.L_90 - .L_89)
	.align		4
.L_89:
        /*0118*/ 	.word	index@(_ZN3cub18CUB_300001_SM_10006detail6reduce28DeviceReduceSingleTileKernelINS2_10policy_hubIxyN4cuda3std3__44plusIxEEE10Policy1000EPxSC_iS9_xxNS7_10__identityEEEvT0_T1_T2_T3_T4_T6_)
        /*011c*/ 	.word	0x00000000


	//----- nvinfo : EIATTR_REGCOUNT
	.align		4
.L_90:
        /*0120*/ 	.byte	0x04, 0x2f
        /*0122*/ 	.short	(.L_92 - .L_91)
	.align		4
.L_91:
        /*0124*/ 	.word	index@(_ZN3cub18CUB_300001_SM_10006detail4scan20DeviceScanInitKernelINS0_13ScanTileStateIxLb1EEEEEvT_i)
        /*0128*/ 	.word	0x0000000a


	//----- nvinfo : EIATTR_FRAME_SIZE
	.align		4
.L_92:
        /*012c*/ 	.byte	0x04, 0x11
        /*012e*/ 	.short	(.L_94 - .L_93)
	.align		4
.L_93:
        /*0130*/ 	.word	index@(_ZN3cub18CUB_300001_SM_10006detail4scan20DeviceScanInitKernelINS0_13ScanTileStateIxLb1EEEEEvT_i)
        /*0134*/ 	.word	0x00000000


	//----- nvinfo : EIATTR_REGCOUNT
	.align		4
.L_94:
        /*0138*/ 	.byte	0x04, 0x2f
        /*013a*/ 	.short	(.L_96 - .L_95)
	.align		4
.L_95:
        /*013c*/ 	.word	index@(_ZN3cub18CUB_300001_SM_10006detail4scan16DeviceScanKernelINS2_10policy_hubIxxxjN4cuda3std3__44plusIvEEE10Policy1000EN6thrust24THRUST_300001_SM_1000_NS6detail15normal_iteratorINSD_10device_ptrIxEEEESI_NS0_13ScanTileStateIxLb1EEES9_NS1_10InputValueIxPxEEjxLb0ExEEvT0_T1_T2_iT3_T4_T5_)
        /*0140*/ 	.word	0x00000030


	//----- nvinfo : EIATTR_FRAME_SIZE
	.align		4
.L_96:
        /*0144*/ 	.byte	0x04, 0x11
        /*0146*/ 	.short	(.L_98 - .L_97)
	.align		4
.L_97:
        /*0148*/ 	.word	index@(_ZN3cub18CUB_300001_SM_10006detail4scan16DeviceScanKernelINS2_10policy_hubIxxxjN4cuda3std3__44plusIvEEE10Policy1000EN6thrust24THRUST_300001_SM_1000_NS6detail15normal_iteratorINSD_10device_ptrIxEEEESI_NS0_13ScanTileStateIxLb1EEES9_NS1_10InputValueIxPxEEjxLb0ExEEvT0_T1_T2_iT3_T4_T5_)
        /*014c*/ 	.word	0x00000000


	//----- nvinfo : EIATTR_REGCOUNT
	.align		4
.L_98:
        /*0150*/ 	.byte	0x04, 0x2f
        /*0152*/ 	.short	(.L_100 - .L_99)
	.align		4
.L_99:
        /*0154*/ 	.word	index@(_ZN3cub18CUB_300001_SM_10006detail4scan16DeviceScanKernelINS2_10policy_hubIxxxmN4cuda3std3__44plusIvEEE10Policy1000EN6thrust24THRUST_300001_SM_1000_NS6detail15normal_iteratorINSD_10device_ptrIxEEEESI_NS0_13ScanTileStateIxLb1EEES9_NS1_10InputValueIxPxEEmxLb0ExEEvT0_T1_T2_iT3_T4_T5_)
        /*0158*/ 	.word	0x00000030


	//----- nvinfo : EIATTR_FRAME_SIZE
	.align		4
.L_100:
        /*015c*/ 	.byte	0x04, 0x11
        /*015e*/ 	.short	(.L_102 - .L_101)
	.align		4
.L_101:
        /*0160*/ 	.word	index@(_ZN3cub18CUB_300001_SM_10006detail4scan16DeviceScanKernelINS2_10policy_hubIxxxmN4cuda3std3__44plusIvEEE10Policy1000EN6thrust24THRUST_300001_SM_1000_NS6detail15normal_iteratorINSD_10device_ptrIxEEEESI_NS0_13ScanTileStateIxLb1EEES9_NS1_10InputValueIxPxEEmxLb0ExEEvT0_T1_T2_iT3_T4_T5_)
        /*0164*/ 	.word	0x00000000


	//----- nvinfo : EIATTR_MIN_STACK_SIZE
	.align		4
.L_102:
        /*0168*/ 	.byte	0x04, 0x12
        /*016a*/ 	.short	(.L_104 - .L_103)
	.align		4
.L_103:
        /*016c*/ 	.word	index@(_ZN3cub18CUB_300001_SM_10006detail4scan16DeviceScanKernelINS2_10policy_hubIxxxmN4cuda3std3__44plusIvEEE10Policy1000EN6thrust24THRUST_300001_SM_1000_NS6detail15normal_iteratorINSD_10device_ptrIxEEEESI_NS0_13ScanTileStateIxLb1EEES9_NS1_10InputValueIxPxEEmxLb0ExEEvT0_T1_T2_iT3_T4_T5_)
        /*0170*/ 	.word	0x00000000


	//----- nvinfo : EIATTR_MIN_STACK_SIZE
	.align		4
.L_104:
        /*0174*/ 	.byte	0x04, 0x12
        /*0176*/ 	.short	(.L_106 - .L_105)
	.align		4
.L_105:
        /*0178*/ 	.word	index@(_ZN3cub18CUB_300001_SM_10006detail4scan16DeviceScanKernelINS2_10policy_hubIxxxjN4cuda3std3__44plusIvEEE10Policy1000EN6thrust24THRUST_300001_SM_1000_NS6detail15normal_iteratorINSD_10device_ptrIxEEEESI_NS0_13ScanTileStateIxLb1EEES9_NS1_10InputValueIxPxEEjxLb0ExEEvT0_T1_T2_iT3_T4_T5_)
        /*017c*/ 	.word	0x00000000


	//----- nvinfo : EIATTR_MIN_STACK_SIZE
	.align		4
.L_106:
        /*0180*/ 	.byte	0x04, 0x12
        /*0182*/ 	.short	(.L_108 - .L_107)
	.align		4
.L_107:
        /*0184*/ 	.word	index@(_ZN3cub18CUB_300001_SM_10006detail4scan20DeviceScanInitKernelINS0_13ScanTileStateIxLb1EEEEEvT_i)
        /*0188*/ 	.word	0x00000000


	//----- nvinfo : EIATTR_MIN_STACK_SIZE
	.align		4
.L_108:
        /*018c*/ 	.byte	0x04, 0x12
        /*018e*/ 	.short	(.L_110 - .L_109)
	.align		4
.L_109:
        /*0190*/ 	.word	index@(_ZN3cub18CUB_300001_SM_10006detail6reduce28DeviceReduceSingleTileKernelINS2_10policy_hubIxyN4cuda3std3__44plusIxEEE10Policy1000EPxSC_iS9_xxNS7_10__identityEEEvT0_T1_T2_T3_T4_T6_)
        /*0194*/ 	.word	0x00000000


	//----- nvinfo : EIATTR_MIN_STACK_SIZE
	.align		4
.L_110:
        /*0198*/ 	.byte	0x04, 0x12
        /*019a*/ 	.short	(.L_112 - .L_111)
	.align		4
.L_111:
        /*019c*/ 	.word	index@(_ZN3cub18CUB_300001_SM_10006detail6reduce18DeviceReduceKernelINS2_10policy_hubIxyN4cuda3std3__44plusIxEEE10Policy1000EN6thrust24THRUST_300001_SM_1000_NS6detail15normal_iteratorINSD_10device_ptrIxEEEEyS9_xNS7_10__identityEEEvT0_PT3_T1_NS0_13GridEvenShareISN_EET2_T4_)
        /*01a0*/ 	.word	0x00000000


	//----- nvinfo : EIATTR_MIN_STACK_SIZE
	.align		4
.L_112:
        /*01a4*/ 	.byte	0x04, 0x12
        /*01a6*/ 	.short	(.L_114 - .L_113)
	.align		4
.L_113:
        /*01a8*/ 	.word	index@(_ZN3cub18CUB_300001_SM_10006detail6reduce28DeviceReduceSingleTileKernelINS2_10policy_hubIxyN4cuda3std3__44plusIxEEE10Policy1000EN6thrust24THRUST_300001_SM_1000_NS6detail15normal_iteratorINSD_10device_ptrIxEEEEPxyS9_xxNS7_10__identityEEEvT0_T1_T2_T3_T4_T6_)
        /*01ac*/ 	.word	0x00000000


	//----- nvinfo : EIATTR_MIN_STACK_SIZE
	.align		4
.L_114:
        /*01b0*/ 	.byte	0x04, 0x12
        /*01b2*/ 	.short	(.L_116 - .L_115)
	.align		4
.L_115:
        /*01b4*/ 	.word	index@(_ZN3cub18CUB_300001_SM_10006detail6reduce28DeviceReduceSingleTileKernelINS2_10policy_hubIxjN4cuda3std3__44plusIxEEE10Policy1000EPxSC_iS9_xxNS7_10__identityEEEvT0_T1_T2_T3_T4_T6_)
        /*01b8*/ 	.word	0x00000000


	//----- nvinfo : EIATTR_MIN_STACK_SIZE
	.align		4
.L_116:
        /*01bc*/ 	.byte	0x04, 0x12
        /*01be*/ 	.short	(.L_118 - .L_117)
	.align		4
.L_117:
        /*01c0*/ 	.word	index@(_ZN3cub18CUB_300001_SM_10006detail6reduce18DeviceReduceKernelINS2_10policy_hubIxjN4cuda3std3__44plusIxEEE10Policy1000EN6thrust24THRUST_300001_SM_1000_NS6detail15normal_iteratorINSD_10device_ptrIxEEEEjS9_xNS7_10__identityEEEvT0_PT3_T1_NS0_13GridEvenShareISN_EET2_T4_)
        /*01c4*/ 	.word	0x00000000


	//----- nvinfo : EIATTR_MIN_STACK_SIZE
	.align		4
.L_118:
        /*01c8*/ 	.byte	0x04, 0x12
        /*01ca*/ 	.short	(.L_120 - .L_119)
	.align		4
.L_119:
        /*01cc*/ 	.word	index@(_ZN3cub18CUB_300001_SM_10006detail6reduce28DeviceReduceSingleTileKernelINS2_10policy_hubIxjN4cuda3std3__44plusIxEEE10Policy1000EN6thrust24THRUST_300001_SM_1000_NS6detail15normal_iteratorINSD_10device_ptrIxEEEEPxjS9_xxNS7_10__identityEEEvT0_T1_T2_T3_T4_T6_)
        /*01d0*/ 	.word	0x00000000


	//----- nvinfo : EIATTR_MIN_STACK_SIZE
	.align		4
.L_120:
        /*01d4*/ 	.byte	0x04, 0x12
        /*01d6*/ 	.short	(.L_122 - .L_121)
	.align		4
.L_121:
        /*01d8*/ 	.word	index@(_ZN3cub18CUB_300001_SM_10006detail9transform16transform_kernelINS2_10policy_hubILb1EN4cuda3std3__45tupleIJN6thrust24THRUST_300001_SM_1000_NS12zip_iteratorINS8_IJNSA_6detail15normal_iteratorINSA_10device_ptrIxEEEESG_EEEEEEEEE10policy1000El9CountHitsSG_JSI_EEEvT0_iT1_T2_DpNS2_10kernel_argIT3_EE)
        /*01dc*/ 	.word	0x00000000


	//----- nvinfo : EIATTR_MIN_STACK_SIZE
	.align		4
.L_122:
        /*01e0*/ 	.byte	0x04, 0x12
        /*01e2*/ 	.short	(.L_124 - .L_123)
	.align		4
.L_123:
        /*01e4*/ 	.word	index@(_ZN3cub18CUB_300001_SM_10006detail9transform16transform_kernelINS2_10policy_hubILb1EN4cuda3std3__45tupleIJN6thrust24THRUST_300001_SM_1000_NS12zip_iteratorINS8_IJNSA_6detail15normal_iteratorINSA_10device_ptrIxEEEESG_EEEEEEEEE10policy1000Ei9CountHitsSG_JSI_EEEvT0_iT1_T2_DpNS2_10kernel_argIT3_EE)
        /*01e8*/ 	.word	0x00000000


	//----- nvinfo : EIATTR_MIN_STACK_SIZE
	.align		4
.L_124:
        /*01ec*/ 	.byte	0x04, 0x12
        /*01ee*/ 	.short	(.L_126 - .L_125)
	.align		4
.L_125:
        /*01f0*/ 	.word	index@(_ZN3cub18CUB_300001_SM_10006detail9transform16transform_kernelINS2_10policy_hubILb1EN4cuda3std3__45tupleIJN6thrust24THRUST_300001_SM_1000_NS6detail15normal_iteratorINSA_10device_ptrIxEEEEEEEE10policy1000El16PrefixToPositionSF_JPxEEEvT0_iT1_T2_DpNS2_10kernel_argIT3_EE)
        /*01f4*/ 	.word	0x00000000


	//----- nvinfo : EIATTR_MIN_STACK_SIZE
	.align		4
.L_126:
        /*01f8*/ 	.byte	0x04, 0x12
        /*01fa*/ 	.short	(.L_128 - .L_127)
	.align		4
.L_127:
        /*01fc*/ 	.word	index@(_ZN3cub18CUB_300001_SM_10006detail9transform16transform_kernelINS2_10policy_hubILb1EN4cuda3std3__45tupleIJN6thrust24THRUST_300001_SM_1000_NS6detail15normal_iteratorINSA_10device_ptrIxEEEEEEEE10policy1000Ei16PrefixToPositionSF_JPxEEEvT0_iT1_T2_DpNS2_10kernel_argIT3_EE)
        /*0200*/ 	.word	0x00000000


	//----- nvinfo : EIATTR_MIN_STACK_SIZE
	.align		4
.L_128:
        /*0204*/ 	.byte	0x04, 0x12
        /*0206*/ 	.short	(.L_130 - .L_129)
	.align		4
.L_129:
        /*0208*/ 	.word	index@(_ZN3cub18CUB_300001_SM_10006detail8for_each13static_kernelINS2_12policy_hub_t12policy_500_tEmN6thrust24THRUST_300001_SM_1000_NS8cuda_cub20__uninitialized_fill7functorINS7_10device_ptrIxEExEEEEvT0_T1_)
        /*020c*/ 	.word	0x00000000


	//----- nvinfo : EIATTR_MIN_STACK_SIZE
	.align		4
.L_130:
        /*0210*/ 	.byte	0x04, 0x12
        /*0212*/ 	.short	(.L_132 - .L_131)
	.align		4
.L_131:
        /*0214*/ 	.word	index@(_ZN3cub18CUB_300001_SM_10006detail11EmptyKernelIvEEvv)
        /*0218*/ 	.word	0x00000000
.L_132:


//--------------------- .nv.compat                --------------------------
	.section	.nv.compat,"",@"SHT_CUDA_COMPAT_INFO"
	.align	4
        /*0000*/ 	.byte	0x02, 0x09, 0x00, 0x00, 0x02, 0x02, 0x01, 0x00, 0x02, 0x05, 0x05, 0x00, 0x03, 0x07, 0x01, 0x01
        /*0010*/ 	.byte	0x02, 0x03, 0x00, 0x00, 0x02, 0x06, 0x01, 0x00, 0x04, 0x0b, 0x08, 0x00, 0x09, 0x00, 0x00, 0x00
        /*0020*/ 	.byte	0x00, 0x00, 0x00, 0x00


//--------------------- .nv.info._ZN3cub18CUB_300001_SM_10006detail4scan16DeviceScanKernelINS2_10policy_hubIxxxmN4cuda3std3__44plusIvEEE10Policy1000EN6thrust24THRUST_300001_SM_1000_NS6detail15normal_iteratorINSD_10device_ptrIxEEEESI_NS0_13ScanTileStateIxLb1EEES9_NS1_10InputValueIxPxEEmxLb0ExEEvT0_T1_T2_iT3_T4_T5_ --------------------------
	.section	.nv.info._ZN3cub18CUB_300001_SM_10006detail4scan16DeviceScanKernelINS2_10policy_hubIxxxmN4cuda3std3__44plusIvEEE10Policy1000EN6thrust24THRUST_300001_SM_1000_NS6detail15normal_iteratorINSD_10device_ptrIxEEEESI_NS0_13ScanTileStateIxLb1EEES9_NS1_10InputValueIxPxEEmxLb0ExEEvT0_T1_T2_iT3_T4_T5_,"",@"SHT_CUDA_INFO"
	.sectionflags	@""
	.align	4


	//----- nvinfo : EIATTR_CUDA_API_VERSION
	.align		4
        /*0000*/ 	.byte	0x04, 0x37
        /*0002*/ 	.short	(.L_134 - .L_133)
.L_133:
        /*0004*/ 	.word	0x00000082


	//----- nvinfo : EIATTR_KPARAM_INFO
	.align		4
.L_134:
        /*0008*/ 	.byte	0x04, 0x17
        /*000a*/ 	.short	(.L_136 - .L_135)
.L_135:
        /*000c*/ 	.word	0x00000000
        /*0010*/ 	.short	0x0006
        /*0012*/ 	.short	0x0030
        /*0014*/ 	.byte	0x00, 0xf0, 0x21, 0x00


	//----- nvinfo : EIATTR_KPARAM_INFO
	.align		4
.L_136:
        /*0018*/ 	.byte	0x04, 0x17
        /*001a*/ 	.short	(.L_138 - .L_137)
.L_137:
        /*001c*/ 	.word	0x00000000
        /*0020*/ 	.short	0x0005
        /*0022*/ 	.short	0x0020
        /*0024*/ 	.byte	0x00, 0xf0, 0x41, 0x00


	//----- nvinfo : EIATTR_KPARAM_INFO
	.align		4
.L_138:
        /*0028*/ 	.byte	0x04, 0x17
        /*002a*/ 	.short	(.L_140 - .L_139)
.L_139:
        /*002c*/ 	.word	0x00000000
        /*0030*/ 	.short	0x0004
        /*0032*/ 	.short	0x001c
        /*0034*/ 	.byte	0x00, 0xf0, 0x05, 0x00


	//----- nvinfo : EIATTR_KPARAM_INFO
	.align		4
.L_140:
        /*0038*/ 	.byte	0x04, 0x17
        /*003a*/ 	.short	(.L_142 - .L_141)
.L_141:
        /*003c*/ 	.word	0x00000000
        /*0040*/ 	.short	0x0003
        /*0042*/ 	.short	0x0018
        /*0044*/ 	.byte	0x00, 0xf0, 0x11, 0x00


	//----- nvinfo : EIATTR_KPARAM_INFO
	.align		4
.L_142:
        /*0048*/ 	.byte	0x04, 0x17
        /*004a*/ 	.short	(.L_144 - .L_143)
.L_143:
        /*004c*/ 	.word	0x00000000
        /*0050*/ 	.short	0x0002
        /*0052*/ 	.short	0x0010
        /*0054*/ 	.byte	0x00, 0xf0, 0x21, 0x00


	//----- nvinfo : EIATTR_KPARAM_INFO
	.align		4
.L_144:
        /*0058*/ 	.byte	0x04, 0x17
        /*005a*/ 	.short	(.L_146 - .L_145)
.L_145:
        /*005c*/ 	.word	0x00000000
        /*0060*/ 	.short	0x0001
        /*0062*/ 	.short	0x0008
        /*0064*/ 	.byte	0x00, 0xf0, 0x21, 0x00


	//----- nvinfo : EIATTR_KPARAM_INFO
	.align		4
.L_146:
        /*0068*/ 	.byte	0x04, 0x17
        /*006a*/ 	.short	(.L_148 - .L_147)
.L_147:
        /*006c*/ 	.word	0x00000000
        /*0070*/ 	.short	0x0000
        /*0072*/ 	.short	0x0000
        /*0074*/ 	.byte	0x00, 0xf0, 0x21, 0x00


	//----- nvinfo : EIATTR_SPARSE_MMA_MASK
	.align		4
.L_148:
        /*0078*/ 	.byte	0x03, 0x50
        /*007a*/ 	.short	0x0000


	//----- nvinfo : EIATTR_MAXREG_COUNT
	.align		4
        /*007c*/ 	.byte	0x03, 0x1b
        /*007e*/ 	.short	0x00a8


	//----- nvinfo : EIATTR_NUM_BARRIERS
	.align		4
        /*0080*/ 	.byte	0x02, 0x4c
        /*0082*/ 	.byte	0x01
	.zero		1


	//----- nvinfo : EIATTR_MERCURY_ISA_VERSION
	.align		4
        /*0084*/ 	.byte	0x03, 0x5f
        /*0086*/ 	.short	0x0101


	//----- nvinfo : EIATTR_COOP_GROUP_MASK_REGIDS
	.align		4
        /*0088*/ 	.byte	0x04, 0x29
        /*008a*/ 	.short	(.L_150 - .L_149)


	//   ....[0]....
.L_149:
        /*008c*/ 	.word	0xffffffff


	//   ....[1]....
        /*0090*/ 	.word	0xffffffff


	//   ....[2]....
        /*0094*/ 	.word	0xffffffff


	//   ....[3]....
        /*0098*/ 	.word	0xffffffff


	//   ....[4]....
        /*009c*/ 	.word	0xffffffff


	//   ....[5]....
        /*00a0*/ 	.word	0xffffffff


	//   ....[6]....
        /*00a4*/ 	.word	0xffffffff


	//   ....[7]....
        /*00a8*/ 	.word	0xffffffff


	//   ....[8]....
        /*00ac*/ 	.word	0xffffffff


	//   ....[9]....
        /*00b0*/ 	.word	0xffffffff


	//   ....[10]....
        /*00b4*/ 	.word	0xffffffff


	//   ....[11]....
        /*00b8*/ 	.word	0xffffffff


	//   ....[12]....
        /*00bc*/ 	.word	0xffffffff


	//   ....[13]....
        /*00c0*/ 	.word	0xffffffff


	//   ....[14]....
        /*00c4*/ 	.word	0xffffffff


	//   ....[15]....
        /*00c8*/ 	.word	0xffffffff


	//   ....[16]....
        /*00cc*/ 	.word	0xffffffff


	//   ....[17]....
        /*00d0*/ 	.word	0xffffffff


	//   ....[18]....
        /*00d4*/ 	.word	0xffffffff


	//   ....[19]....
        /*00d8*/ 	.word	0xffffffff


	//   ....[20]....
        /*00dc*/ 	.word	0xffffffff


	//   ....[21]....
        /*00e0*/ 	.word	0xffffffff


	//   ....[22]....
        /*00e4*/ 	.word	0xffffffff


	//   ....[23]....
        /*00e8*/ 	.word	0xffffffff


	//   ....[24]....
        /*00ec*/ 	.word	0xffffffff


	//   ....[25]....
        /*00f0*/ 	.word	0xffffffff


	//   ....[26]....
        /*00f4*/ 	.word	0xffffffff


	//   ....[27]....
        /*00f8*/ 	.word	0xffffffff


	//   ....[28]....
        /*00fc*/ 	.word	0xffffffff


	//   ....[29]....
        /*0100*/ 	.word	0xffffffff


	//   ....[30]....
        /*0104*/ 	.word	0xffffffff


	//   ....[31]....
        /*0108*/ 	.word	0xffffffff


	//   ....[32]....
        /*010c*/ 	.word	0xffffffff


	//   ....[33]....
        /*0110*/ 	.word	0xffffffff


	//   ....[34]....
        /*0114*/ 	.word	0xffffffff


	//   ....[35]....
        /*0118*/ 	.word	0xffffffff


	//   ....[36]....
        /*011c*/ 	.word	0xffffffff


	//   ....[37]....
        /*0120*/ 	.word	0xffffffff


	//   ....[38]....
        /*0124*/ 	.word	0xffffffff


	//   ....[39]....
        /*0128*/ 	.word	0xffffffff


	//   ....[40]....
        /*012c*/ 	.word	0xffffffff


	//   ....[41]....
        /*0130*/ 	.word	0xffffffff


	//   ....[42]....
        /*0134*/ 	.word	0xffffffff


	//   ....[43]....
        /*0138*/ 	.word	0xffffffff


	//   ....[44]....
        /*013c*/ 	.word	0xffffffff


	//   ....[45]....
        /*0140*/ 	.word	0xffffffff


	//   ....[46]....
        /*0144*/ 	.word	0xffffffff


	//   ....[47]....
        /*0148*/ 	.word	0xffffffff


	//   ....[48]....
        /*014c*/ 	.word	0xffffffff


	//   ....[49]....
        /*0150*/ 	.word	0xffffffff


	//   ....[50]....
        /*0154*/ 	.word	0xffffffff


	//   ....[51]....
        /*0158*/ 	.word	0xffffffff


	//   ....[52]....
        /*015c*/ 	.word	0xffffffff


	//   ....[53]....
        /*0160*/ 	.word	0xffffffff


	//   ....[54]....
        /*0164*/ 	.word	0xffffffff


	//   ....[55]....
        /*0168*/ 	.word	0xffffffff


	//   ....[56]....
        /*016c*/ 	.word	0xffffffff


	//   ....[57]....
        /*0170*/ 	.word	0xffffffff


	//   ....[58]....
        /*0174*/ 	.word	0xffffffff


	//   ....[59]....
        /*0178*/ 	.word	0xffffffff


	//   ....[60]....
        /*017c*/ 	.word	0xffffffff


	//   ....[61]....
        /*0180*/ 	.word	0xffffffff


	//   ....[62]....
        /*0184*/ 	.word	0xffffffff


	//   ....[63]....
        /*0188*/ 	.word	0xffffffff


	//   ....[64]....
        /*018c*/ 	.word	0xffffffff


	//   ....[65]....
        /*0190*/ 	.word	0xffffffff


	//   ....[66]....
        /*0194*/ 	.word	0xffffffff


	//   ....[67]....
        /*0198*/ 	.word	0xffffffff


	//   ....[68]....
        /*019c*/ 	.word	0xffffffff


	//   ....[69]....
        /*01a0*/ 	.word	0xffffffff


	//   ....[70]....
        /*01a4*/ 	.word	0xffffffff


	//   ....[71]....
        /*01a8*/ 	.word	0xffffffff


	//   ....[72]....
        /*01ac*/ 	.word	0xffffffff


	//   ....[73]....
        /*01b0*/ 	.word	0xffffffff


	//   ....[74]....
        /*01b4*/ 	.word	0xffffffff


	//   ....[75]....
        /*01b8*/ 	.word	0xffffffff


	//   ....[76]....
        /*01bc*/ 	.word	0xffffffff


	//   ....[77]....
        /*01c0*/ 	.word	0xffffffff


	//   ....[78]....
        /*01c4*/ 	.word	0xffffffff


	//   ....[79]....
        /*01c8*/ 	.word	0xffffffff


	//   ....[80]....
        /*01cc*/ 	.word	0xffffffff


	//   ....[81]....
        /*01d0*/ 	.word	0xffffffff


	//   ....[82]....
        /*01d4*/ 	.word	0xffffffff


	//   ....[83]....
        /*01d8*/ 	.word	0xffffffff


	//   ....[84]....
        /*01dc*/ 	.word	0xffffffff


	//   ....[85]....
        /*01e0*/ 	.word	0xffffffff


	//   ....[86]....
        /*01e4*/ 	.word	0xffffffff


	//   ....[87]....
        /*01e8*/ 	.word	0xffffffff


	//   ....[88]....
        /*01ec*/ 	.word	0xffffffff


	//   ....[89]....
        /*01f0*/ 	.word	0xffffffff


	//   ....[90]....
        /*01f4*/ 	.word	0xffffffff


	//   ....[91]....
        /*01f8*/ 	.word	0xffffffff


	//   ....[92]....
        /*01fc*/ 	.word	0xffffffff


	//   ....[93]....
        /*0200*/ 	.word	0xffffffff


	//   ....[94]....
        /*0204*/ 	.word	0xffffffff


	//   ....[95]....
        /*0208*/ 	.word	0xffffffff


	//   ....[96]....
        /*020c*/ 	.word	0xffffffff


	//   ....[97]....
        /*0210*/ 	.word	0xffffffff


	//   ....[98]....
        /*0214*/ 	.word	0xffffffff


	//   ....[99]....
        /*0218*/ 	.word	0xffffffff


	//   ....[100]....
        /*021c*/ 	.word	0x05000000


	//   ....[101]....
        /*0220*/ 	.word	0x05000000


	//   ....[102]....
        /*0224*/ 	.word	0x05000000


	//   ....[103]....
        /*0228*/ 	.word	0x05000000


	//   ....[104]....
        /*022c*/ 	.word	0x05000000


	//   ....[105]....
        /*0230*/ 	.word	0x05000000


	//   ....[106]....
        /*0234*/ 	.word	0x05000000


	//   ....[107]....
        /*0238*/ 	.word	0x05000000


	//   ....[108]....
        /*023c*/ 	.word	0x05000000


	//   ....[109]....
        /*0240*/ 	.word	0x05000000


	//   ....[110]....
        /*0244*/ 	.word	0x05000000


	//   ....[111]....
        /*0248*/ 	.word	0x05000000


	//   ....[112]....
        /*024c*/ 	.word	0x05000000


	//   ....[113]....
        /*0250*/ 	.word	0x05000000


	//   ....[114]....
        /*0254*/ 	.word	0x05000000


	//   ....[115]....
        /*0258*/ 	.word	0x05000000


	//   ....[116]....
        /*025c*/ 	.word	0x05000000


	//   ....[117]....
        /*0260*/ 	.word	0x05000000


	//   ....[118]....
        /*0264*/ 	.word	0x05000000


	//   ....[119]....
        /*0268*/ 	.word	0x05000000


	//   ....[120]....
        /*026c*/ 	.word	0x05000000


	//   ....[121]....
        /*0270*/ 	.word	0x05000000


	//   ....[122]....
        /*0274*/ 	.word	0x05000000


	//   ....[123]....
        /*0278*/ 	.word	0x05000000


	//   ....[124]....
        /*027c*/ 	.word	0x05000000


	//   ....[125]....
        /*0280*/ 	.word	0x05000000


	//   ....[126]....
        /*0284*/ 	.word	0x05000000


	//   ....[127]....
        /*0288*/ 	.word	0x05000000


	//   ....[128]....
        /*028c*/ 	.word	0x05000000


	//   ....[129]....
        /*0290*/ 	.word	0x05000000


	//   ....[130]....
        /*0294*/ 	.word	0x05000000


	//   ....[131]....
        /*0298*/ 	.word	0x05000000


	//   ....[132]....
        /*029c*/ 	.word	0x05000000


	//   ....[133]....
        /*02a0*/ 	.word	0x05000000


	//   ....[134]....
        /*02a4*/ 	.word	0x05000000


	//   ....[135]....
        /*02a8*/ 	.word	0x05000000


	//   ....[136]....
        /*02ac*/ 	.word	0x05000000


	//   ....[137]....
        /*02b0*/ 	.word	0x05000000


	//   ....[138]....
        /*02b4*/ 	.word	0x05000000


	//   ....[139]....
        /*02b8*/ 	.word	0x05000000


	//   ....[140]....
        /*02bc*/ 	.word	0x05000000


	//   ....[141]....
        /*02c0*/ 	.word	0x05000000


	//   ....[142]....
        /*02c4*/ 	.word	0x05000000


	//   ....[143]....
        /*02c8*/ 	.word	0x05000000


	//   ....[144]....
        /*02cc*/ 	.word	0x05000000


	//   ....[145]....
        /*02d0*/ 	.word	0x05000000


	//   ....[146]....
        /*02d4*/ 	.word	0x05000000


	//   ....[147]....
        /*02d8*/ 	.word	0x05000000


	//   ....[148]....
        /*02dc*/ 	.word	0x05000000


	//   ....[149]....
        /*02e0*/ 	.word	0x05000000


	//   ....[150]....
        /*02e4*/ 	.word	0x05000000


	//   ....[151]....
        /*02e8*/ 	.word	0x05000000


	//   ....[152]....
        /*02ec*/ 	.word	0x05000000


	//   ....[153]....
        /*02f0*/ 	.word	0x05000000


	//   ....[154]....
        /*02f4*/ 	.word	0x05000000


	//   ....[155]....
        /*02f8*/ 	.word	0x05000000


	//----- nvinfo : EIATTR_COOP_GROUP_INSTR_OFFSETS
	.align		4
.L_150:
        /*02fc*/ 	.byte	0x04, 0x28
        /*02fe*/ 	.short	(.L_152 - .L_151)


	//   ....[0]....
.L_151:
        /*0300*/ 	.word	0x000003e0


	//   ....[1]....
        /*0304*/ 	.word	0x00000570


	//   ....[2]....
        /*0308*/ 	.word	0x00000580


	//   ....[3]....
        /*030c*/ 	.word	0x000005c0


	//   ....[4]....
        /*0310*/ 	.word	0x000005e0


	//   ....[5]....
        /*0314*/ 	.word	0x00000620


	//   ....[6]....
        /*0318*/ 	.word	0x00000640


	//   ....[7]....
        /*031c*/ 	.word	0x00000690


	//   ....[8]....
        /*0320*/ 	.word	0x000006a0


	//   ....[9]....
        /*0324*/ 	.word	0x000006f0


	//   ....[10]....
        /*0328*/ 	.word	0x00000710


	//   ....[11]....
        /*032c*/ 	.word	0x00000c80


	//   ....[12]....
        /*0330*/ 	.word	0x00000ca0


	//   ....[13]....
        /*0334*/ 	.word	0x00000ce0


	//   ....[14]....
        /*0338*/ 	.word	0x00000d00


	//   ....[15]....
        /*033c*/ 	.word	0x00000d40


	//   ....[16]....
        /*0340*/ 	.word	0x00000d60


	//   ....[17]....
        /*0344*/ 	.word	0x00000db0


	//   ....[18]....
        /*0348*/ 	.word	0x00000dc0


	//   ....[19]....
        /*034c*/ 	.word	0x00000e00


	//   ....[20]....
        /*0350*/ 	.word	0x00000e20


	//   ....[21]....
        /*0354*/ 	.word	0x00001340


	//   ....[22]....
        /*0358*/ 	.word	0x000013e0


	//   ....[23]....
        /*035c*/ 	.word	0x00001450


	//   ....[24]....
        /*0360*/ 	.word	0x000014b0


	//   ....[25]....
        /*0364*/ 	.word	0x000014c0


	//   ....[26]....
        /*0368*/ 	.word	0x00001510


	//   ....[27]....
        /*036c*/ 	.word	0x00001540


	//   ....[28]....
        /*0370*/ 	.word	0x000015b0


	//   ....[29]....
        /*0374*/ 	.word	0x000015e0


	//   ....[30]....
        /*0378*/ 	.word	0x00001620


	//   ....[31]....
        /*037c*/ 	.word	0x00001650


	//   ....[32]....
        /*0380*/ 	.word	0x00001690


	//   ....[33]....
        /*0384*/ 	.word	0x000016f0


	//   ....[34]....
        /*0388*/ 	.word	0x00001710


	//   ....[35]....
        /*038c*/ 	.word	0x00001820


	//   ....[36]....
        /*0390*/ 	.word	0x000018c0


	//   ....[37]....
        /*0394*/ 	.word	0x00001930


	//   ....[38]....
        /*0398*/ 	.word	0x00001970


	//   ....[39]....
        /*039c*/ 	.word	0x000019d0


	//   ....[40]....
        /*03a0*/ 	.word	0x000019e0


	//   ....[41]....
        /*03a4*/ 	.word	0x00001a40


	//   ....[42]....
        /*03a8*/ 	.word	0x00001a60


	//   ....[43]....
        /*03ac*/ 	.word	0x00001ab0


	//   ....[44]....
        /*03b0*/ 	.word	0x00001ad0


	//   ....[45]....
        /*03b4*/ 	.word	0x00001b10


	//   ....[46]....
        /*03b8*/ 	.word	0x00001b40


	//   ....[47]....
        /*03bc*/ 	.word	0x00001b80


	//   ....[48]....
        /*03c0*/ 	.word	0x00001bb0


	//   ....[49]....
        /*03c4*/ 	.word	0x00002160


	//   ....[50]....
        /*03c8*/ 	.word	0x00002880


	//   ....[51]....
        /*03cc*/ 	.word	0x00002a40


	//   ....[52]....
        /*03d0*/ 	.word	0x00002a60


	//   ....[53]....
        /*03d4*/ 	.word	0x00002aa0


	//   ....[54]....
        /*03d8*/ 	.word	0x00002ac0


	//   ....[55]....
        /*03dc*/ 	.word	0x00002b00


	//   ....[56]....
        /*03e0*/ 	.word	0x00002b20


	//   ....[57]....
        /*03e4*/ 	.word	0x00002b70


	//   ....[58]....
        /*03e8*/ 	.word	0x00002b80


	//   ....[59]....
        /*03ec*/ 	.word	0x00002bc0


	//   ....[60]....
        /*03f0*/ 	.word	0x00002be0


	//   ....[61]....
        /*03f4*/ 	.word	0x00003080


	//   ....[62]....
        /*03f8*/ 	.word	0x00003090


	//   ....[63]....
        /*03fc*/ 	.word	0x000030e0


	//   ....[64]....
        /*0400*/ 	.word	0x000030f0


	//   ....[65]....
        /*0404*/ 	.word	0x00003130


	//   ....[66]....
        /*0408*/ 	.word	0x00003150


	//   ....[67]....
        /*040c*/ 	.word	0x000031a0


	//   ....[68]....
        /*0410*/ 	.word	0x000031b0


	//   ....[69]....
        /*0414*/ 	.word	0x000031f0


	//   ....[70]....
        /*0418*/ 	.word	0x00003210


	//   ....[71]....
        /*041c*/ 	.word	0x00003750


	//   ....[72]....
        /*0420*/ 	.word	0x000037f0


	//   ....[73]....
        /*0424*/ 	.word	0x00003860


	//   ....[74]....
        /*0428*/ 	.word	0x000038c0


	//   ....[75]....
        /*042c*/ 	.word	0x000038e0


	//   ....[76]....
        /*0430*/ 	.word	0x00003930


	//   ....[77]....
        /*0434*/ 	.word	0x00003960


	//   ....[78]....
        /*0438*/ 	.word	0x000039b0


	//   ....[79]....
        /*043c*/ 	.word	0x000039e0


	//   ....[80]....
        /*0440*/ 	.word	0x00003a20


	//   ....[81]....
        /*0444*/ 	.word	0x00003a60


	//   ....[82]....
        /*0448*/ 	.word	0x00003aa0


	//   ....[83]....
        /*044c*/ 	.word	0x00003b00


	//   ....[84]....
        /*0450*/ 	.word	0x00003b10


	//   ....[85]....
        /*0454*/ 	.word	0x00003c20


	//   ....[86]....
        /*0458*/ 	.word	0x00003cc0


	//   ....[87]....
        /*045c*/ 	.word	0x00003d20


	//   ....[88]....
        /*0460*/ 	.word	0x00003d90


	//   ....[89]....
        /*0464*/ 	.word	0x00003db0


	//   ....[90]....
        /*0468*/ 	.word	0x00003e10


	//   ....[91]....
        /*046c*/ 	.word	0x00003e20


	//   ....[92]....
        /*0470*/ 	.word	0x00003e70


	//   ....[93]....
        /*0474*/ 	.word	0x00003e90


	//   ....[94]....
        /*0478*/ 	.word	0x00003ed0


	//   ....[95]....
        /*047c*/ 	.word	0x00003f00


	//   ....[96]....
        /*0480*/ 	.word	0x00003f50


	//   ....[97]....
        /*0484*/ 	.word	0x00003fa0


	//   ....[98]....
        /*0488*/ 	.word	0x00003fc0


	//   ....[99]....
        /*048c*/ 	.word	0x00004570


	//   ....[100]....
        /*0490*/ 	.word	0x00004920


	//   ....[101]....
        /*0494*/ 	.word	0x000049a0


	//   ....[102]....
        /*0498*/ 	.word	0x00004a50


	//   ....[103]....
        /*049c*/ 	.word	0x00004b10


	//   ....[104]....
        /*04a0*/ 	.word	0x00004b80


	//   ....[105]....
        /*04a4*/ 	.word	0x00004c20


	//   ....[106]....
        /*04a8*/ 	.word	0x00004c70


	//   ....[107]....
        /*04ac*/ 	.word	0x00004d30


	//   ....[108]....
        /*04b0*/ 	.word	0x00004d80


	//   ....[109]....
        /*04b4*/ 	.word	0x00004e20


	//   ....[110]....
        /*04b8*/ 	.word	0x00004e70


	//   ....[111]....
        /*04bc*/ 	.word	0x00004f10


	//   ....[112]....
        /*04c0*/ 	.word	0x00004f70


	//   ....[113]....
        /*04c4*/ 	.word	0x00004fa0


	//   ....[114]....
        /*04c8*/ 	.word	0x00005080


	//   ....[115]....
        /*04cc*/ 	.word	0x00005100


	//   ....[116]....
        /*04d0*/ 	.word	0x00005180


	//   ....[117]....
        /*04d4*/ 	.word	0x00005250


	//   ....[118]....
        /*04d8*/ 	.word	0x000052a0


	//   ....[119]....
        /*04dc*/ 	.word	0x00005370


	//   ....[120]....
        /*04e0*/ 	.word	0x000053c0


	//   ....[121]....
        /*04e4*/ 	.word	0x00005460


	//   ....[122]....
        /*04e8*/ 	.word	0x000054b0


	//   ....[123]....
        /*04ec*/ 	.word	0x00005550


	//   ....[124]....
        /*04f0*/ 	.word	0x000055a0


	//   ....[125]....
        /*04f4*/ 	.word	0x00005640


	//   ....[126]....
        /*04f8*/ 	.word	0x00005690


	//   ....[127]....
        /*04fc*/ 	.word	0x00005720


	//   ....[128]....
        /*0500*/ 	.word	0x00005790


	//   ....[129]....
        /*0504*/ 	.word	0x00005810


	//   ....[130]....
        /*0508*/ 	.word	0x000058c0


	//   ....[131]....
        /*050c*/ 	.word	0x00005980


	//   ....[132]....
        /*0510*/ 	.word	0x000059f0


	//   ....[133]....
        /*0514*/ 	.word	0x00005a90


	//   ....[134]....
        /*0518*/ 	.word	0x00005ae0


	//   ....[135]....
        /*051c*/ 	.word	0x00005b60


	//   ....[136]....
        /*0520*/ 	.word	0x00005bd0


	//   ....[137]....
        /*0524*/ 	.word	0x00005c90


	//   ....[138]....
        /*0528*/ 	.word	0x00005cf0


	//   ....[139]....
        /*052c*/ 	.word	0x00005d50


	//   ....[140]....
        /*0530*/ 	.word	0x00005dc0


	//   ....[141]....
        /*0534*/ 	.word	0x00005df0


	//   ....[142]....
        /*0538*/ 	.word	0x00005ee0


	//   ....[143]....
        /*053c*/ 	.word	0x00005f60


	//   ....[144]....
        /*0540*/ 	.word	0x00005fe0


	//   ....[145]....
        /*0544*/ 	.word	0x000060a0


	//   ....[146]....
        /*0548*/ 	.word	0x00006100


	//   ....[147]....
        /*054c*/ 	.word	0x000061b0


	//   ....[148]....
        /*0550*/ 	.word	0x00006200


	//   ....[149]....
        /*0554*/ 	.word	0x00006270


	//   ....[150]....
        /*0558*/ 	.word	0x000062f0


	//   ....[151]....
        /*055c*/ 	.word	0x00006360


	//   ....[152]....
        /*0560*/ 	.word	0x000063f0


	//   ....[153]....
        /*0564*/ 	.word	0x000064a0


	//   ....[154]....
        /*0568*/ 	.word	0x000064f0


	//   ....[155]....
        /*056c*/ 	.word	0x00006580


	//----- nvinfo : EIATTR_VRC_CTA_INIT_COUNT
	.align		4
.L_152:
        /*0570*/ 	.byte	0x02, 0x4a
	.zero		1
	.zero		1


	//----- nvinfo : EIATTR_EXIT_INSTR_OFFSETS
	.align		4
        /*0574*/ 	.byte	0x04, 0x1c
        /*0576*/ 	.short	(.L_154 - .L_153)


	//   ....[0]....
.L_153:
        /*0578*/ 	.word	0x000022f0


	//   ....[1]....
        /*057c*/ 	.word	0x00002340


	//   ....[2]....
        /*0580*/ 	.word	0x000048b0


	//   ....[3]....
        /*0584*/ 	.word	0x000048d0


	//----- nvinfo : EIATTR_MAX_THREADS
	.align		4
.L_154:
        /*0588*/ 	.byte	0x04, 0x05
        /*058a*/ 	.short	(.L_156 - .L_155)
.L_155:
        /*058c*/ 	.word	0x00000140
        /*0590*/ 	.word	0x00000001
        /*0594*/ 	.word	0x00000001


	//----- nvinfo : EIATTR_CRS_STACK_SIZE
	.align		4
.L_156:
        /*0598*/ 	.byte	0x04, 0x1e
        /*059a*/ 	.short	(.L_158 - .L_157)
.L_157:
        /*059c*/ 	.word	0x00000000


	//----- nvinfo : EIATTR_CBANK_PARAM_SIZE
	.align		4
.L_158:
        /*05a0*/ 	.byte	0x03, 0x19
        /*05a2*/ 	.short	0x0038


	//----- nvinfo : EIATTR_PARAM_CBANK
	.align		4
        /*05a4*/ 	.byte	0x04, 0x0a
        /*05a6*/ 	.short	(.L_160 - .L_159)
	.align		4
.L_159:
        /*05a8*/ 	.word	index@(.nv.constant0._ZN3cub18CUB_300001_SM_10006detail4scan16DeviceScanKernelINS2_10policy_hubIxxxmN4cuda3std3__44plusIvEEE10Policy1000EN6thrust24THRUST_300001_SM_1000_NS6detail15normal_iteratorINSD_10device_ptrIxEEEESI_NS0_13ScanTileStateIxLb1EEES9_NS1_10InputValueIxPxEEmxLb0ExEEvT0_T1_T2_iT3_T4_T5_)
        /*05ac*/ 	.short	0x0380
        /*05ae*/ 	.short	0x0038


	//----- nvinfo : EIATTR_SW_WAR
	.align		4
.L_160:
        /*05b0*/ 	.byte	0x04, 0x36
        /*05b2*/ 	.short	(.L_162 - .L_161)
.L_161:
        /*05b4*/ 	.word	0x00000008
.L_162:


//--------------------- .nv.info._ZN3cub18CUB_300001_SM_10006detail4scan16DeviceScanKernelINS2_10policy_hubIxxxjN4cuda3std3__44plusIvEEE10Policy1000EN6thrust24THRUST_300001_SM_1000_NS6detail15normal_iteratorINSD_10device_ptrIxEEEESI_NS0_13ScanTileStateIxLb1EEES9_NS1_10InputValueIxPxEEjxLb0ExEEvT0_T1_T2_iT3_T4_T5_ --------------------------
	.section	.nv.info._ZN3cub18CUB_300001_SM_10006detail4scan16DeviceScanKernelINS2_10policy_hubIxxxjN4cuda3std3__44plusIvEEE10Policy1000EN6thrust24THRUST_300001_SM_1000_NS6detail15normal_iteratorINSD_10device_ptrIxEEEESI_NS0_13ScanTileStateIxLb1EEES9_NS1_10InputValueIxPxEEjxLb0ExEEvT0_T1_T2_iT3_T4_T5_,"",@"SHT_CUDA_INFO"
	.sectionflags	@""
	.align	4


	//----- nvinfo : EIATTR_CUDA_API_VERSION
	.align		4
        /*0000*/ 	.byte	0x04, 0x37
        /*0002*/ 	.short	(.L_164 - .L_163)
.L_163:
        /*0004*/ 	.word	0x00000082


	//----- nvinfo : EIATTR_KPARAM_INFO
	.align		4
.L_164:
        /*0008*/ 	.byte	0x04, 0x17
        /*000a*/ 	.short	(.L_166 - .L_165)
.L_165:
        /*000c*/ 	.word	0x00000000
        /*0010*/ 	.short	0x0006
        /*0012*/ 	.short	0x0030
        /*0014*/ 	.byte	0x00, 0xf0, 0x11, 0x00


	//----- nvinfo : EIATTR_KPARAM_INFO
	.align		4
.L_166:
        /*0018*/ 	.byte	0x04, 0x17
        /*001a*/ 	.short	(.L_168 - .L_167)
.L_167:
        /*001c*/ 	.word	0x00000000
        /*0020*/ 	.short	0x0005
        /*0022*/ 	.short	0x0020
        /*0024*/ 	.byte	0x00, 0xf0, 0x41, 0x00


	//----- nvinfo : EIATTR_KPARAM_INFO
	.align		4
.L_168:
        /*0028*/ 	.byte	0x04, 0x17
        /*002a*/ 	.short	(.L_170 - .L_169)
.L_169:
        /*002c*/ 	.word	0x00000000
        /*0030*/ 	.short	0x0004
        /*0032*/ 	.short	0x001c
        /*0034*/ 	.byte	0x00, 0xf0, 0x05, 0x00


	//----- nvinfo : EIATTR_KPARAM_INFO
	.align		4
.L_170:
        /*0038*/ 	.byte	0x04, 0x17
        /*003a*/ 	.short	(.L_172 - .L_171)
.L_171:
        /*003c*/ 	.word	0x00000000
        /*0040*/ 	.short	0x0003
        /*0042*/ 	.short	0x0018
        /*0044*/ 	.byte	0x00, 0xf0, 0x11, 0x00


	//----- nvinfo : EIATTR_KPARAM_INFO
	.align		4
.L_172:
        /*0048*/ 	.byte	0x04, 0x17
        /*004a*/ 	.short	(.L_174 - .L_173)
.L_173:
        /*004c*/ 	.word	0x00000000
        /*0050*/ 	.short	0x0002
        /*0052*/ 	.short	0x0010
        /*0054*/ 	.byte	0x00, 0xf0, 0x21, 0x00


	//----- nvinfo : EIATTR_KPARAM_INFO
	.align		4
.L_174:
        /*0058*/ 	.byte	0x04, 0x17
        /*005a*/ 	.short	(.L_176 - .L_175)
.L_175:
        /*005c*/ 	.word	0x00000000
        /*0060*/ 	.short	0x0001
        /*0062*/ 	.short	0x0008
        /*0064*/ 	.byte	0x00, 0xf0, 0x21, 0x00


	//----- nvinfo : EIATTR_KPARAM_INFO
	.align		4
.L_176:
        /*0068*/ 	.byte	0x04, 0x17
        /*006a*/ 	.short	(.L_178 - .L_177)
.L_177:
        /*006c*/ 	.word	0x00000000
        /*0070*/ 	.short	0x0000
        /*0072*/ 	.short	0x0000
        /*0074*/ 	.byte	0x00, 0xf0, 0x21, 0x00


	//----- nvinfo : EIATTR_SPARSE_MMA_MASK
	.align		4
.L_178:
        /*0078*/ 	.byte	0x03, 0x50
        /*007a*/ 	.short	0x0000


	//----- nvinfo : EIATTR_MAXREG_COUNT
	.align		4
        /*007c*/ 	.byte	0x03, 0x1b
        /*007e*/ 	.short	0x0080


	//----- nvinfo : EIATTR_NUM_BARRIERS
	.align		4
        /*0080*/ 	.byte	0x02, 0x4c
        /*0082*/ 	.byte	0x01
	.zero		1


	//----- nvinfo : EIATTR_MERCURY_ISA_VERSION
	.align		4
        /*0084*/ 	.byte	0x03, 0x5f
        /*0086*/ 	.short	0x0101


	//----- nvinfo : EIATTR_COOP_GROUP_MASK_REGIDS
	.align		4
        /*0088*/ 	.byte	0x04, 0x29
        /*008a*/ 	.short	(.L_180 - .L_179)


	//   ....[0]....
.L_179:
        /*008c*/ 	.word	0xffffffff


	//   ....[1]....
        /*0090*/ 	.word	0xffffffff


	//   ....[2]....
        /*0094*/ 	.word	0xffffffff


	//   ....[3]....
        /*0098*/ 	.word	0xffffffff


	//   ....[4]....
        /*009c*/ 	.word	0xffffffff


	//   ....[5]....
        /*00a0*/ 	.word	0xffffffff


	//   ....[6]....
        /*00a4*/ 	.word	0xffffffff


	//   ....[7]....
        /*00a8*/ 	.word	0xffffffff


	//   ....[8]....
        /*00ac*/ 	.word	0xffffffff


	//   ....[9]....
        /*00b0*/ 	.word	0xffffffff


	//   ....[10]....
        /*00b4*/ 	.word	0xffffffff


	//   ....[11]....
        /*00b8*/ 	.word	0xffffffff


	//   ....[12]....
        /*00bc*/ 	.word	0xffffffff


	//   ....[13]....
        /*00c0*/ 	.word	0xffffffff


	//   ....[14]....
        /*00c4*/ 	.word	0xffffffff


	//   ....[15]....
        /*00c8*/ 	.word	0xffffffff


	//   ....[16]....
        /*00cc*/ 	.word	0xffffffff


	//   ....[17]....
        /*00d0*/ 	.word	0xffffffff


	//   ....[18]....
        /*00d4*/ 	.word	0xffffffff


	//   ....[19]....
        /*00d8*/ 	.word	0xffffffff


	//   ....[20]....
        /*00dc*/ 	.word	0xffffffff


	//   ....[21]....
        /*00e0*/ 	.word	0xffffffff


	//   ....[22]....
        /*00e4*/ 	.word	0xffffffff


	//   ....[23]....
        /*00e8*/ 	.word	0xffffffff


	//   ....[24]....
        /*00ec*/ 	.word	0xffffffff


	//   ....[25]....
        /*00f0*/ 	.word	0xffffffff


	//   ....[26]....
        /*00f4*/ 	.word	0xffffffff


	//   ....[27]....
        /*00f8*/ 	.word	0xffffffff


	//   ....[28]....
        /*00fc*/ 	.word	0xffffffff


	//   ....[29]....
        /*0100*/ 	.word	0xffffffff


	//   ....[30]....
        /*0104*/ 	.word	0xffffffff


	//   ....[31]....
        /*0108*/ 	.word	0xffffffff


	//   ....[32]....
        /*010c*/ 	.word	0xffffffff


	//   ....[33]....
        /*0110*/ 	.word	0xffffffff


	//   ....[34]....
        /*0114*/ 	.word	0xffffffff


	//   ....[35]....
        /*0118*/ 	.word	0xffffffff


	//   ....[36]....
        /*011c*/ 	.word	0xffffffff


	//   ....[37]....
        /*0120*/ 	.word	0xffffffff


	//   ....[38]....
        /*0124*/ 	.word	0xffffffff


	//   ....[39]....
        /*0128*/ 	.word	0xffffffff


	//   ....[40]....
        /*012c*/ 	.word	0xffffffff


	//   ....[41]....
        /*0130*/ 	.word	0xffffffff


	//   ....[42]....
        /*0134*/ 	.word	0xffffffff


	//   ....[43]....
        /*0138*/ 	.word	0xffffffff


	//   ....[44]....
        /*013c*/ 	.word	0xffffffff


	//   ....[45]....
        /*0140*/ 	.word	0xffffffff


	//   ....[46]....
        /*0144*/ 	.word	0xffffffff


	//   ....[47]....
        /*0148*/ 	.word	0xffffffff


	//   ....[48]....
        /*014c*/ 	.word	0xffffffff


	//   ....[49]....
        /*0150*/ 	.word	0xffffffff


	//   ....[50]....
        /*0154*/ 	.word	0xffffffff


	//   ....[51]....
        /*0158*/ 	.word	0xffffffff


	//   ....[52]....
        /*015c*/ 	.word	0xffffffff


	//   ....[53]....
        /*0160*/ 	.word	0xffffffff


	//   ....[54]....
        /*0164*/ 	.word	0xffffffff


	//   ....[55]....
        /*0168*/ 	.word	0xffffffff


	//   ....[56]....
        /*016c*/ 	.word	0xffffffff


	//   ....[57]....
        /*0170*/ 	.word	0xffffffff


	//   ....[58]....
        /*0174*/ 	.word	0xffffffff


	//   ....[59]....
        /*0178*/ 	.word	0xffffffff


	//   ....[60]....
        /*017c*/ 	.word	0xffffffff


	//   ....[61]....
        /*0180*/ 	.word	0xffffffff


	//   ....[62]....
        /*0184*/ 	.word	0xffffffff


	//   ....[63]....
        /*0188*/ 	.word	0xffffffff


	//   ....[64]....
        /*018c*/ 	.word	0xffffffff


	//   ....[65]....
        /*0190*/ 	.word	0xffffffff


	//   ....[66]....
        /*0194*/ 	.word	0xffffffff


	//   ....[67]....
        /*0198*/ 	.word	0xffffffff


	//   ....[68]....
        /*019c*/ 	.word	0xffffffff


	//   ....[69]....
        /*01a0*/ 	.word	0xffffffff


	//   ....[70]....
        /*01a4*/ 	.word	0xffffffff


	//   ....[71]....
        /*01a8*/ 	.word	0xffffffff


	//   ....[72]....
        /*01ac*/ 	.word	0xffffffff


	//   ....[73]....
        /*01b0*/ 	.word	0xffffffff


	//   ....[74]....
        /*01b4*/ 	.word	0xffffffff


	//   ....[75]....
        /*01b8*/ 	.word	0xffffffff


	//   ....[76]....
        /*01bc*/ 	.word	0xffffffff


	//   ....[77]....
        /*01c0*/ 	.word	0xffffffff


	//   ....[78]....
        /*01c4*/ 	.word	0xffffffff


	//   ....[79]....
        /*01c8*/ 	.word	0xffffffff


	//   ....[80]....
        /*01cc*/ 	.word	0xffffffff


	//   ....[81]....
        /*01d0*/ 	.word	0xffffffff


	//   ....[82]....
        /*01d4*/ 	.word	0xffffffff


	//   ....[83]....
        /*01d8*/ 	.word	0xffffffff


	//   ....[84]....
        /*01dc*/ 	.word	0xffffffff


	//   ....[85]....
        /*01e0*/ 	.word	0xffffffff


	//   ....[86]....
        /*01e4*/ 	.word	0xffffffff


	//   ....[87]....
        /*01e8*/ 	.word	0xffffffff


	//   ....[88]....
        /*01ec*/ 	.word	0xffffffff


	//   ....[89]....
        /*01f0*/ 	.word	0xffffffff


	//   ....[90]....
        /*01f4*/ 	.word	0xffffffff


	//   ....[91]....
        /*01f8*/ 	.word	0xffffffff


	//   ....[92]....
        /*01fc*/ 	.word	0xffffffff


	//   ....[93]....
        /*0200*/ 	.word	0xffffffff


	//   ....[94]....
        /*0204*/ 	.word	0xffffffff


	//   ....[95]....
        /*0208*/ 	.word	0xffffffff


	//   ....[96]....
        /*020c*/ 	.word	0xffffffff


	//   ....[97]....
        /*0210*/ 	.word	0xffffffff


	//   ....[98]....
        /*0214*/ 	.word	0xffffffff


	//   ....[99]....
        /*0218*/ 	.word	0xffffffff


	//   ....[100]....
        /*021c*/ 	.word	0x05000003


	//   ....[101]....
        /*0220*/ 	.word	0x05000003


	//   ....[102]....
        /*0224*/ 	.word	0x05000003


	//   ....[103]....
        /*0228*/ 	.word	0x05000003


	//   ....[104]....
        /*022c*/ 	.word	0x05000003


	//   ....[105]....
        /*0230*/ 	.word	0x05000003


	//   ....[106]....
        /*0234*/ 	.word	0x05000003


	//   ....[107]....
        /*0238*/ 	.word	0x05000003


	//   ....[108]....
        /*023c*/ 	.word	0x05000003


	//   ....[109]....
        /*0240*/ 	.word	0x05000003


	//   ....[110]....
        /*0244*/ 	.word	0x05000003


	//   ....[111]....
        /*0248*/ 	.word	0x05000003


	//   ....[112]....
        /*024c*/ 	.word	0x05000003


	//   ....[113]....
        /*0250*/ 	.word	0x05000003


	//   ....[114]....
        /*0254*/ 	.word	0x05000003


	//   ....[115]....
        /*0258*/ 	.word	0x05000003


	//   ....[116]....
        /*025c*/ 	.word	0x05000003


	//   ....[117]....
        /*0260*/ 	.word	0x05000003


	//   ....[118]....
        /*0264*/ 	.word	0x05000003


	//   ....[119]....
        /*0268*/ 	.word	0x05000003


	//   ....[120]....
        /*026c*/ 	.word	0x05000003


	//   ....[121]....
        /*0270*/ 	.word	0x05000003


	//   ....[122]....
        /*0274*/ 	.word	0x05000003


	//   ....[123]....
        /*0278*/ 	.word	0x05000003


	//   ....[124]....
        /*027c*/ 	.word	0x05000003


	//   ....[125]....
        /*0280*/ 	.word	0x05000003


	//   ....[126]....
        /*0284*/ 	.word	0x05000003


	//   ....[127]....
        /*0288*/ 	.word	0x05000003


	//   ....[128]....
        /*028c*/ 	.word	0x05000003


	//   ....[129]....
        /*0290*/ 	.word	0x05000003


	//   ....[130]....
        /*0294*/ 	.word	0x05000003


	//   ....[131]....
        /*0298*/ 	.word	0x05000003


	//   ....[132]....
        /*029c*/ 	.word	0x05000003


	//   ....[133]....
        /*02a0*/ 	.word	0x05000003


	//   ....[134]....
        /*02a4*/ 	.word	0x05000003


	//   ....[135]....
        /*02a8*/ 	.word	0x05000003


	//   ....[136]....
        /*02ac*/ 	.word	0x05000003


	//   ....[137]....
        /*02b0*/ 	.word	0x05000003


	//   ....[138]....
        /*02b4*/ 	.word	0x05000003


	//   ....[139]....
        /*02b8*/ 	.word	0x05000003


	//   ....[140]....
        /*02bc*/ 	.word	0x05000003


	//   ....[141]....
        /*02c0*/ 	.word	0x05000003


	//   ....[142]....
        /*02c4*/ 	.word	0x05000003


	//   ....[143]....
        /*02c8*/ 	.word	0x05000003


	//   ....[144]....
        /*02cc*/ 	.word	0x05000003


	//   ....[145]....
        /*02d0*/ 	.word	0x05000003


	//   ....[146]....
        /*02d4*/ 	.word	0x05000003


	//   ....[147]....
        /*02d8*/ 	.word	0x05000003


	//   ....[148]....
        /*02dc*/ 	.word	0x05000003


	//   ....[149]....
        /*02e0*/ 	.word	0x05000003


	//   ....[150]....
        /*02e4*/ 	.word	0x05000003


	//   ....[151]....
        /*02e8*/ 	.word	0x05000003


	//   ....[152]....
        /*02ec*/ 	.word	0x05000003


	//   ....[153]....
        /*02f0*/ 	.word	0x05000003


	//   ....[154]....
        /*02f4*/ 	.word	0x05000003


	//   ....[155]....
        /*02f8*/ 	.word	0x05000003


	//----- nvinfo : EIATTR_COOP_GROUP_INSTR_OFFSETS
	.align		4
.L_180:
        /*02fc*/ 	.byte	0x04, 0x28
        /*02fe*/ 	.short	(.L_182 - .L_181)


	//   ....[0]....
.L_181:
        /*0300*/ 	.word	0x000003a0


	//   ....[1]....
        /*0304*/ 	.word	0x00000540


	//   ....[2]....
        /*0308*/ 	.word	0x00000550


	//   ....[3]....
        /*030c*/ 	.word	0x00000590


	//   ....[4]....
        /*0310*/ 	.word	0x000005b0


	//   ....[5]....
        /*0314*/ 	.word	0x000005f0


	//   ....[6]....
        /*0318*/ 	.word	0x00000610


	//   ....[7]....
        /*031c*/ 	.word	0x00000650


	//   ....[8]....
        /*0320*/ 	.word	0x00000670


	//   ....[9]....
        /*0324*/ 	.word	0x000006c0


	//   ....[10]....
        /*0328*/ 	.word	0x000006e0


	//   ....[11]....
        /*032c*/ 	.word	0x00000d40


	//   ....[12]....
        /*0330*/ 	.word	0x00000d50


	//   ....[13]....
        /*0334*/ 	.word	0x00000da0


	//   ....[14]....
        /*0338*/ 	.word	0x00000db0


	//   ....[15]....
        /*033c*/ 	.word	0x00000df0


	//   ....[16]....
        /*0340*/ 	.word	0x00000e10


	//   ....[17]....
        /*0344*/ 	.word	0x00000e60


	//   ....[18]....
        /*0348*/ 	.word	0x00000e70


	//   ....[19]....
        /*034c*/ 	.word	0x00000eb0


	//   ....[20]....
        /*0350*/ 	.word	0x00000ed0


	//   ....[21]....
        /*0354*/ 	.word	0x00001500


	//   ....[22]....
        /*0358*/ 	.word	0x00001720


	//   ....[23]....
        /*035c*/ 	.word	0x000017a0


	//   ....[24]....
        /*0360*/ 	.word	0x00001830


	//   ....[25]....
        /*0364*/ 	.word	0x00001850


	//   ....[26]....
        /*0368*/ 	.word	0x000018a0


	//   ....[27]....
        /*036c*/ 	.word	0x000018d0


	//   ....[28]....
        /*0370*/ 	.word	0x00001910


	//   ....[29]....
        /*0374*/ 	.word	0x00001960


	//   ....[30]....
        /*0378*/ 	.word	0x000019a0


	//   ....[31]....
        /*037c*/ 	.word	0x000019e0


	//   ....[32]....
        /*0380*/ 	.word	0x00001a20


	//   ....[33]....
        /*0384*/ 	.word	0x00001a80


	//   ....[34]....
        /*0388*/ 	.word	0x00001a90


	//   ....[35]....
        /*038c*/ 	.word	0x00001b80


	//   ....[36]....
        /*0390*/ 	.word	0x00001d80


	//   ....[37]....
        /*0394*/ 	.word	0x00001df0


	//   ....[38]....
        /*0398*/ 	.word	0x00001e50


	//   ....[39]....
        /*039c*/ 	.word	0x00001e70


	//   ....[40]....
        /*03a0*/ 	.word	0x00001ee0


	//   ....[41]....
        /*03a4*/ 	.word	0x00001f00


	//   ....[42]....
        /*03a8*/ 	.word	0x00001f50


	//   ....[43]....
        /*03ac*/ 	.word	0x00001f80


	//   ....[44]....
        /*03b0*/ 	.word	0x00001fe0


	//   ....[45]....
        /*03b4*/ 	.word	0x00001ff0


	//   ....[46]....
        /*03b8*/ 	.word	0x00002050


	//   ....[47]....
        /*03bc*/ 	.word	0x00002090


	//   ....[48]....
        /*03c0*/ 	.word	0x000020a0


	//   ....[49]....
        /*03c4*/ 	.word	0x000025d0


	//   ....[50]....
        /*03c8*/ 	.word	0x00002d00


	//   ....[51]....
        /*03cc*/ 	.word	0x00002ec0


	//   ....[52]....
        /*03d0*/ 	.word	0x00002ed0


	//   ....[53]....
        /*03d4*/ 	.word	0x00002f10


	//   ....[54]....
        /*03d8*/ 	.word	0x00002f30


	//   ....[55]....
        /*03dc*/ 	.word	0x00002f70


	//   ....[56]....
        /*03e0*/ 	.word	0x00002f90


	//   ....[57]....
        /*03e4*/ 	.word	0x00002fd0


	//   ....[58]....
        /*03e8*/ 	.word	0x00002ff0


	//   ....[59]....
        /*03ec*/ 	.word	0x00003030


	//   ....[60]....
        /*03f0*/ 	.word	0x00003050


	//   ....[61]....
        /*03f4*/ 	.word	0x000035e0


	//   ....[62]....
        /*03f8*/ 	.word	0x000035f0


	//   ....[63]....
        /*03fc*/ 	.word	0x00003640


	//   ....[64]....
        /*0400*/ 	.word	0x00003650


	//   ....[65]....
        /*0404*/ 	.word	0x00003690


	//   ....[66]....
        /*0408*/ 	.word	0x000036b0


	//   ....[67]....
        /*040c*/ 	.word	0x00003700


	//   ....[68]....
        /*0410*/ 	.word	0x00003710


	//   ....[69]....
        /*0414*/ 	.word	0x00003750


	//   ....[70]....
        /*0418*/ 	.word	0x00003770


	//   ....[71]....
        /*041c*/ 	.word	0x00003da0


	//   ....[72]....
        /*0420*/ 	.word	0x00003fc0


	//   ....[73]....
        /*0424*/ 	.word	0x00004040


	//   ....[74]....
        /*0428*/ 	.word	0x000040d0


	//   ....[75]....
        /*042c*/ 	.word	0x000040f0


	//   ....[76]....
        /*0430*/ 	.word	0x00004140


	//   ....[77]....
        /*0434*/ 	.word	0x00004170


	//   ....[78]....
        /*0438*/ 	.word	0x000041b0


	//   ....[79]....
        /*043c*/ 	.word	0x00004200


	//   ....[80]....
        /*0440*/ 	.word	0x00004240


	//   ....[81]....
        /*0444*/ 	.word	0x00004280


	//   ....[82]....
        /*0448*/ 	.word	0x000042c0


	//   ....[83]....
        /*044c*/ 	.word	0x00004310


	//   ....[84]....
        /*0450*/ 	.word	0x00004320


	//   ....[85]....
        /*0454*/ 	.word	0x00004420


	//   ....[86]....
        /*0458*/ 	.word	0x00004620


	//   ....[87]....
        /*045c*/ 	.word	0x00004690


	//   ....[88]....
        /*0460*/ 	.word	0x000046f0


	//   ....[89]....
        /*0464*/ 	.word	0x00004710


	//   ....[90]....
        /*0468*/ 	.word	0x00004780


	//   ....[91]....
        /*046c*/ 	.word	0x000047a0


	//   ....[92]....
        /*0470*/ 	.word	0x000047f0


	//   ....[93]....
        /*0474*/ 	.word	0x00004820


	//   ....[94]....
        /*0478*/ 	.word	0x00004880


	//   ....[95]....
        /*047c*/ 	.word	0x00004890


	//   ....[96]....
        /*0480*/ 	.word	0x000048f0


	//   ....[97]....
        /*0484*/ 	.word	0x00004930


	//   ....[98]....
        /*0488*/ 	.word	0x00004940


	//   ....[99]....
        /*048c*/ 	.word	0x00004f30


	//   ....[100]....
        /*0490*/ 	.word	0x00005260


	//   ....[101]....
        /*0494*/ 	.word	0x000052e0


	//   ....[102]....
        /*0498*/ 	.word	0x00005370


	//   ....[103]....
        /*049c*/ 	.word	0x00005420


	//   ....[104]....
        /*04a0*/ 	.word	0x00005470


	//   ....[105]....
        /*04a4*/ 	.word	0x00005520


	//   ....[106]....
        /*04a8*/ 	.word	0x00005580


	//   ....[107]....
        /*04ac*/ 	.word	0x00005620


	//   ....[108]....
        /*04b0*/ 	.word	0x00005680


	//   ....[109]....
        /*04b4*/ 	.word	0x000056f0


	//   ....[110]....
        /*04b8*/ 	.word	0x00005780


	//   ....[111]....
        /*04bc*/ 	.word	0x00005820


	//   ....[112]....
        /*04c0*/ 	.word	0x00005870


	//   ....[113]....
        /*04c4*/ 	.word	0x00005960


	//   ....[114]....
        /*04c8*/ 	.word	0x000059d0


	//   ....[115]....
        /*04cc*/ 	.word	0x00005a50


	//   ....[116]....
        /*04d0*/ 	.word	0x00005ad0


	//   ....[117]....
        /*04d4*/ 	.word	0x00005ba0


	//   ....[118]....
        /*04d8*/ 	.word	0x00005bf0


	//   ....[119]....
        /*04dc*/ 	.word	0x00005cb0


	//   ....[120]....
        /*04e0*/ 	.word	0x00005d10


	//   ....[121]....
        /*04e4*/ 	.word	0x00005da0


	//   ....[122]....
        /*04e8*/ 	.word	0x00005e10


	//   ....[123]....
        /*04ec*/ 	.word	0x00005ea0


	//   ....[124]....
        /*04f0*/ 	.word	0x00005f00


	//   ....[125]....
        /*04f4*/ 	.word	0x00005f90


	//   ....[126]....
        /*04f8*/ 	.word	0x00005fe0


	//   ....[127]....
        /*04fc*/ 	.word	0x000060a0


	//   ....[128]....
        /*0500*/ 	.word	0x00006110


	//   ....[129]....
        /*0504*/ 	.word	0x00006190


	//   ....[130]....
        /*0508*/ 	.word	0x00006220


	//   ....[131]....
        /*050c*/ 	.word	0x000062d0


	//   ....[132]....
        /*0510*/ 	.word	0x00006320


	//   ....[133]....
        /*0514*/ 	.word	0x000063d0


	//   ....[134]....
        /*0518*/ 	.word	0x00006430


	//   ....[135]....
        /*051c*/ 	.word	0x000064d0


	//   ....[136]....
        /*0520*/ 	.word	0x00006530


	//   ....[137]....
        /*0524*/ 	.word	0x000065a0


	//   ....[138]....
        /*0528*/ 	.word	0x00006630


	//   ....[139]....
        /*052c*/ 	.word	0x000066d0


	//   ....[140]....
        /*0530*/ 	.word	0x00006720


	//   ....[141]....
        /*0534*/ 	.word	0x00006810


	//   ....[142]....
        /*0538*/ 	.word	0x00006880


	//   ....[143]....
        /*053c*/ 	.word	0x00006900


	//   ....[144]....
        /*0540*/ 	.word	0x00006980


	//   ....[145]....
        /*0544*/ 	.word	0x00006a50


	//   ....[146]....
        /*0548*/ 	.word	0x00006aa0


	//   ....[147]....
        /*054c*/ 	.word	0x00006b60


	//   ....[148]....
        /*0550*/ 	.word	0x00006bc0


	//   ....[149]....
        /*0554*/ 	.word	0x00006c50


	//   ....[150]....
        /*0558*/ 	.word	0x00006cc0


	//   ....[151]....
        /*055c*/ 	.word	0x00006d50


	//   ....[152]....
        /*0560*/ 	.word	0x00006db0


	//   ....[153]....
        /*0564*/ 	.word	0x00006e40


	//   ....[154]....
        /*0568*/ 	.word	0x00006e90


	//   ....[155]....
        /*056c*/ 	.word	0x00006f50


	//----- nvinfo : EIATTR_VRC_CTA_INIT_COUNT
	.align		4
.L_182:
        /*0570*/ 	.byte	0x02, 0x4a
	.zero		1
	.zero		1


	//----- nvinfo : EIATTR_EXIT_INSTR_OFFSETS
	.align		4
        /*0574*/ 	.byte	0x04, 0x1c
        /*0576*/ 	.short	(.L_184 - .L_183)


	//   ....[0]....
.L_183:
        /*0578*/ 	.word	0x000027c0


	//   ....[1]....
        /*057c*/ 	.word	0x000027e0


	//   ....[2]....
        /*0580*/ 	.word	0x000051f0


	//   ....[3]....
        /*0584*/ 	.word	0x00005210


	//----- nvinfo : EIATTR_MAX_THREADS
	.align		4
.L_184:
        /*0588*/ 	.byte	0x04, 0x05
        /*058a*/ 	.short	(.L_186 - .L_185)
.L_185:
        /*058c*/ 	.word	0x000001a0
        /*0590*/ 	.word	0x00000001
        /*0594*/ 	.word	0x00000001


	//----- nvinfo : EIATTR_CRS_STACK_SIZE
	.align		4
.L_186:
        /*0598*/ 	.byte	0x04, 0x1e
        /*059a*/ 	.short	(.L_188 - .L_187)
.L_187:
        /*059c*/ 	.word	0x00000000


	//----- nvinfo : EIATTR_CBANK_PARAM_SIZE
	.align		4
.L_188:
        /*05a0*/ 	.byte	0x03, 0x19
        /*05a2*/ 	.short	0x0034


	//----- nvinfo : EIATTR_PARAM_CBANK
	.align		4
        /*05a4*/ 	.byte	0x04, 0x0a
        /*05a6*/ 	.short	(.L_190 - .L_189)
	.align		4
.L_189:
        /*05a8*/ 	.word	index@(.nv.constant0._ZN3cub18CUB_300001_SM_10006detail4scan16DeviceScanKernelINS2_10policy_hubIxxxjN4cuda3std3__44plusIvEEE10Policy1000EN6thrust24THRUST_300001_SM_1000_NS6detail15normal_iteratorINSD_10device_ptrIxEEEESI_NS0_13ScanTileStateIxLb1EEES9_NS1_10InputValueIxPxEEjxLb0ExEEvT0_T1_T2_iT3_T4_T5_)
        /*05ac*/ 	.short	0x0380
        /*05ae*/ 	.short	0x0034


	//----- nvinfo : EIATTR_SW_WAR
	.align		4
.L_190:
        /*05b0*/ 	.byte	0x04, 0x36
        /*05b2*/ 	.short	(.L_192 - .L_191)
.L_191:
        /*05b4*/ 	.word	0x00000008
.L_192:


//--------------------- .nv.info._ZN3cub18CUB_300001_SM_10006detail4scan20DeviceScanInitKernelINS0_13ScanTileStateIxLb1EEEEEvT_i --------------------------
	.section	.nv.info._ZN3cub18CUB_300001_SM_10006detail4scan20DeviceScanInitKernelINS0_13ScanTileStateIxLb1EEEEEvT_i,"",@"SHT_CUDA_INFO"
	.sectionflags	@""
	.align	4


	//----- nvinfo : EIATTR_CUDA_API_VERSION
	.align		4
        /*0000*/ 	.byte	0x04, 0x37
        /*0002*/ 	.short	(.L_194 - .L_193)
.L_193:
        /*0004*/ 	.word	0x00000082


	//----- nvinfo : EIATTR_KPARAM_INFO
	.align		4
.L_194:
        /*0008*/ 	.byte	0x04, 0x17
        /*000a*/ 	.short	(.L_196 - .L_195)
.L_195:
        /*000c*/ 	.word	0x00000000
        /*0010*/ 	.short	0x0001
        /*0012*/ 	.short	0x0008
        /*0014*/ 	.byte	0x00, 0xf0, 0x11, 0x00


	//----- nvinfo : EIATTR_KPARAM_INFO
	.align		4
.L_196:
        /*0018*/ 	.byte	0x04, 0x17
        /*001a*/ 	.short	(.L_198 - .L_197)
.L_197:
        /*001c*/ 	.word	0x00000000
        /*0020*/ 	.short	0x0000
        /*0022*/ 	.short	0x0000
        /*0024*/ 	.byte	0x00, 0xf0, 0x21, 0x00


	//----- nvinfo : EIATTR_SPARSE_MMA_MASK
	.align		4
.L_198:
        /*0028*/ 	.byte	0x03, 0x50
        /*002a*/ 	.short	0x0000


	//----- nvinfo : EIATTR_MAXREG_COUNT
	.align		4
        /*002c*/ 	.byte	0x03, 0x1b
        /*002e*/ 	.short	0x00ff


	//----- nvinfo : EIATTR_MERCURY_ISA_VERSION
	.align		4
        /*0030*/ 	.byte	0x03, 0x5f
        /*0032*/ 	.short	0x0101


	//----- nvinfo : EIATTR_VRC_CTA_INIT_COUNT
	.align		4
        /*0034*/ 	.byte	0x02, 0x4a
	.zero		1
	.zero		1


	//----- nvinfo : EIATTR_EXIT_INSTR_OFFSETS
	.align		4
        /*0038*/ 	.byte	0x04, 0x1c
        /*003a*/ 	.short	(.L_200 - .L_199)


	//   ....[0]....
.L_199:
        /*003c*/ 	.word	0x00000100


	//   ....[1]....
        /*0040*/ 	.word	0x00000140


	//----- nvinfo : EIATTR_CBANK_PARAM_SIZE
	.align		4
.L_200:
        /*0044*/ 	.byte	0x03, 0x19
        /*0046*/ 	.short	0x000c


	//----- nvinfo : EIATTR_PARAM_CBANK
	.align		4
        /*0048*/ 	.byte	0x04, 0x0a
        /*004a*/ 	.short	(.L_202 - .L_201)
	.align		4
.L_201:
        /*004c*/ 	.word	index@(.nv.constant0._ZN3cub18CUB_300001_SM_10006detail4scan20DeviceScanInitKernelINS0_13ScanTileStateIxLb1EEEEEvT_i)
        /*0050*/ 	.short	0x0380
        /*0052*/ 	.short	0x000c


	//----- nvinfo : EIATTR_SW_WAR
	.align		4
.L_202:
        /*0054*/ 	.byte	0x04, 0x36
        /*0056*/ 	.short	(.L_204 - .L_203)
.L_203:
        /*0058*/ 	.word	0x00000008
.L_204:


//--------------------- .nv.info._ZN3cub18CUB_300001_SM_10006detail6reduce28DeviceReduceSingleTileKernelINS2_10policy_hubIxyN4cuda3std3__44plusIxEEE10Policy1000EPxSC_iS9_xxNS7_10__identityEEEvT0_T1_T2_T3_T4_T6_ --------------------------
	.section	.nv.info._ZN3cub18CUB_300001_SM_10006detail6reduce28DeviceReduceSingleTileKernelINS2_10policy_hubIxyN4cuda3std3__44plusIxEEE10Policy1000EPxSC_iS9_xxNS7_10__identityEEEvT0_T1_T2_T3_T4_T6_,"",@"SHT_CUDA_INFO"
	.sectionflags	@""
	.align	4


	//----- nvinfo : EIATTR_CUDA_API_VERSION
	.align		4
        /*0000*/ 	.byte	0x04, 0x37
        /*0002*/ 	.short	(.L_206 - .L_205)
.L_205:
        /*0004*/ 	.word	0x00000082


	//----- nvinfo : EIATTR_KPARAM_INFO
	.align		4
.L_206:
        /*0008*/ 	.byte	0x04, 0x17
        /*000a*/ 	.short	(.L_208 - .L_207)
.L_207:
        /*000c*/ 	.word	0x00000000
        /*0010*/ 	.short	0x0005
        /*0012*/ 	.short	0x0020
        /*0014*/ 	.byte	0x00, 0xf0, 0x05, 0x00


	//----- nvinfo : EIATTR_KPARAM_INFO
	.align		4
.L_208:
        /*0018*/ 	.byte	0x04, 0x17
        /*001a*/ 	.short	(.L_210 - .L_209)
.L_209:
        /*001c*/ 	.word	0x00000000
        /*0020*/ 	.short	0x0004
        /*0022*/ 	.short	0x0018
        /*0024*/ 	.byte	0x00, 0xf0, 0x21, 0x00


	//----- nvinfo : EIATTR_KPARAM_INFO
	.align		4
.L_210:
        /*0028*/ 	.byte	0x04, 0x17
        /*002a*/ 	.short	(.L_212 - .L_211)
.L_211:
        /*002c*/ 	.word	0x00000000
        /*0030*/ 	.short	0x0003
        /*0032*/ 	.short	0x0014
        /*0034*/ 	.byte	0x00, 0xf0, 0x05, 0x00


	//----- nvinfo : EIATTR_KPARAM_INFO
	.align		4
.L_212:
        /*0038*/ 	.byte	0x04, 0x17
        /*003a*/ 	.short	(.L_214 - .L_213)
.L_213:
        /*003c*/ 	.word	0x00000000
        /*0040*/ 	.short	0x0002
        /*0042*/ 	.short	0x0010
        /*0044*/ 	.byte	0x00, 0xf0, 0x11, 0x00


	//----- nvinfo : EIATTR_KPARAM_INFO
	.align		4
.L_214:
        /*0048*/ 	.byte	0x04, 0x17
        /*004a*/ 	.short	(.L_216 - .L_215)
.L_215:
        /*004c*/ 	.word	0x00000000
        /*0050*/ 	.short	0x0001
        /*0052*/ 	.short	0x0008
        /*0054*/ 	.byte	0x00, 0xf5, 0x21, 0x00


	//----- nvinfo : EIATTR_KPARAM_INFO
	.align		4
.L_216:
        /*0058*/ 	.byte	0x04, 0x17
        /*005a*/ 	.short	(.L_218 - .L_217)
.L_217:
        /*005c*/ 	.word	0x00000000
        /*0060*/ 	.short	0x0000
        /*0062*/ 	.short	0x0000
        /*0064*/ 	.byte	0x00, 0xf5, 0x21, 0x00


	//----- nvinfo : EIATTR_SPARSE_MMA_MASK
	.align		4
.L_218:
        /*0068*/ 	.byte	0x03, 0x50
        /*006a*/ 	.short	0x0000


	//----- nvinfo : EIATTR_MAXREG_COUNT
	.align		4
        /*006c*/ 	.byte	0x03, 0x1b
        /*006e*/ 	.short	0x0080


	//----- nvinfo : EIATTR_NUM_BARRIERS
	.align		4
        /*0070*/ 	.byte	0x02, 0x4c
        /*0072*/ 	.byte	0x01
	.zero		1


	//----- nvinfo : EIATTR_MERCURY_ISA_VERSION
	.align		4
        /*0074*/ 	.byte	0x03, 0x5f
        /*0076*/ 	.short	0x0101


	//----- nvinfo : EIATTR_COOP_GROUP_MASK_REGIDS
	.align		4
        /*0078*/ 	.byte	0x04, 0x29
        /*007a*/ 	.short	(.L_220 - .L_219)


	//   ....[0]....
.L_219:
        /*007c*/ 	.word	0xffffffff


	//   ....[1]....
        /*0080*/ 	.word	0xffffffff


	//   ....[2]....
        /*0084*/ 	.word	0xffffffff


	//   ....[3]....
        /*0088*/ 	.word	0xffffffff


	//   ....[4]....
        /*008c*/ 	.word	0xffffffff


	//   ....[5]....
        /*0090*/ 	.word	0xffffffff


	//   ....[6]....
        /*0094*/ 	.word	0xffffffff


	//   ....[7]....
        /*0098*/ 	.word	0xffffffff


	//   ....[8]....
        /*009c*/ 	.word	0xffffffff


	//   ....[9]....
        /*00a0*/ 	.word	0xffffffff


	//   ....[10]....
        /*00a4*/ 	.word	0xffffffff


	//   ....[11]....
        /*00a8*/ 	.word	0xffffffff


	//   ....[12]....
        /*00ac*/ 	.word	0xffffffff


	//   ....[13]....
        /*00b0*/ 	.word	0xffffffff


	//   ....[14]....
        /*00b4*/ 	.word	0xffffffff


	//   ....[15]....
        /*00b8*/ 	.word	0xffffffff


	//   ....[16]....
        /*00bc*/ 	.word	0xffffffff


	//   ....[17]....
        /*00c0*/ 	.word	0xffffffff


	//   ....[18]....
        /*00c4*/ 	.word	0xffffffff


	//   ....[19]....
        /*00c8*/ 	.word	0xffffffff


	//   ....[20]....
        /*00cc*/ 	.word	0xffffffff


	//   ....[21]....
        /*00d0*/ 	.word	0xffffffff


	//   ....[22]....
        /*00d4*/ 	.word	0xffffffff


	//   ....[23]....
        /*00d8*/ 	.word	0xffffffff


	//   ....[24]....
        /*00dc*/ 	.word	0xffffffff


	//   ....[25]....
        /*00e0*/ 	.word	0xffffffff


	//   ....[26]....
        /*00e4*/ 	.word	0xffffffff


	//   ....[27]....
        /*00e8*/ 	.word	0xffffffff


	//   ....[28]....
        /*00ec*/ 	.word	0xffffffff


	//   ....[29]....
        /*00f0*/ 	.word	0xffffffff


	//----- nvinfo : EIATTR_COOP_GROUP_INSTR_OFFSETS
	.align		4
.L_220:
        /*00f4*/ 	.byte	0x04, 0x28
        /*00f6*/ 	.short	(.L_222 - .L_221)


	//   ....[0]....
.L_221:
        /*00f8*/ 	.word	0x00000970


	//   ....[1]....
        /*00fc*/ 	.word	0x00000980


	//   ....[2]....
        /*0100*/ 	.word	0x000009e0


	//   ....[3]....
        /*0104*/ 	.word	0x00000a00


	//   ....[4]....
        /*0108*/ 	.word	0x00000a50


	//   ....[5]....
        /*010c*/ 	.word	0x00000a70


	//   ....[6]....
        /*0110*/ 	.word	0x00000ab0


	//   ....[7]....
        /*0114*/ 	.word	0x00000af0


	//   ....[8]....
        /*0118*/ 	.word	0x00000b40


	//   ....[9]....
        /*011c*/ 	.word	0x00000b80


	//   ....[10]....
        /*0120*/ 	.word	0x00000e80


	//   ....[11]....
        /*0124*/ 	.word	0x00000e90


	//   ....[12]....
        /*0128*/ 	.word	0x00000f10


	//   ....[13]....
        /*012c*/ 	.word	0x00000f30


	//   ....[14]....
        /*0130*/ 	.word	0x00000f70


	//   ....[15]....
        /*0134*/ 	.word	0x00000fb0


	//   ....[16]....
        /*0138*/ 	.word	0x00001010


	//   ....[17]....
        /*013c*/ 	.word	0x00001040


	//   ....[18]....
        /*0140*/ 	.word	0x00001080


	//   ....[19]....
        /*0144*/ 	.word	0x000010c0


	//   ....[20]....
        /*0148*/ 	.word	0x000021b0


	//   ....[21]....
        /*014c*/ 	.word	0x000021c0


	//   ....[22]....
        /*0150*/ 	.word	0x00002240


	//   ....[23]....
        /*0154*/ 	.word	0x00002250


	//   ....[24]....
        /*0158*/ 	.word	0x000022b0


	//   ....[25]....
        /*015c*/ 	.word	0x000022d0


	//   ....[26]....
        /*0160*/ 	.word	0x00002310


	//   ....[27]....
        /*0164*/ 	.word	0x00002340


	//   ....[28]....
        /*0168*/ 	.word	0x00002380


	//   ....[29]....
        /*016c*/ 	.word	0x000023e0


	//----- nvinfo : EIATTR_VRC_CTA_INIT_COUNT
	.align		4
.L_222:
        /*0170*/ 	.byte	0x02, 0x4a
	.zero		1
	.zero		1


	//----- nvinfo : EIATTR_EXIT_INSTR_OFFSETS
	.align		4
        /*0174*/ 	.byte	0x04, 0x1c
        /*0176*/ 	.short	(.L_224 - .L_223)


	//   ....[0]....
.L_223:
        /*0178*/ 	.word	0x00000080


	//   ....[1]....
        /*017c*/ 	.word	0x000000c0


	//   ....[2]....
        /*0180*/ 	.word	0x00002650


	//   ....[3]....
        /*0184*/ 	.word	0x000026b0


	//----- nvinfo : EIATTR_MAX_THREADS
	.align		4
.L_224:
        /*0188*/ 	.byte	0x04, 0x05
        /*018a*/ 	.short	(.L_226 - .L_225)
.L_225:
        /*018c*/ 	.word	0x00000200
        /*0190*/ 	.word	0x00000001
        /*0194*/ 	.word	0x00000001


	//----- nvinfo : EIATTR_CRS_STACK_SIZE
	.align		4
.L_226:
        /*0198*/ 	.byte	0x04, 0x1e
        /*019a*/ 	.short	(.L_228 - .L_227)
.L_227:
        /*019c*/ 	.word	0x00000000


	//----- nvinfo : EIATTR_CBANK_PARAM_SIZE
	.align		4
.L_228:
        /*01a0*/ 	.byte	0x03, 0x19
        /*01a2*/ 	.short	0x0021


	//----- nvinfo : EIATTR_PARAM_CBANK
	.align		4
        /*01a4*/ 	.byte	0x04, 0x0a
        /*01a6*/ 	.short	(.L_230 - .L_229)
	.align		4
.L_229:
        /*01a8*/ 	.word	index@(.nv.constant0._ZN3cub18CUB_300001_SM_10006detail6reduce28DeviceReduceSingleTileKernelINS2_10policy_hubIxyN4cuda3std3__44plusIxEEE10Policy1000EPxSC_iS9_xxNS7_10__identityEEEvT0_T1_T2_T3_T4_T6_)
        /*01ac*/ 	.short	0x0380
        /*01ae*/ 	.short	0x0021


	//----- nvinfo : EIATTR_SW_WAR
	.align		4
.L_230:
        /*01b0*/ 	.byte	0x04, 0x36
        /*01b2*/ 	.short	(.L_232 - .L_231)
.L_231:
        /*01b4*/ 	.word	0x00000008
.L_232:


//--------------------- .nv.info._ZN3cub18CUB_300001_SM_10006detail6reduce18DeviceReduceKernelINS2_10policy_hubIxyN4cuda3std3__44plusIxEEE10Policy1000EN6thrust24THRUST_300001_SM_1000_NS6detail15normal_iteratorINSD_10device_ptrIxEEEEyS9_xNS7_10__identityEEEvT0_PT3_T1_NS0_13GridEvenShareISN_EET2_T4_ --------------------------
	.section	.nv.info._ZN3cub18CUB_300001_SM_10006detail6reduce18DeviceReduceKernelINS2_10policy_hubIxyN4cuda3std3__44plusIxEEE10Policy1000EN6thrust24THRUST_300001_SM_1000_NS6detail15normal_iteratorINSD_10device_ptrIxEEEEyS9_xNS7_10__identityEEEvT0_PT3_T1_NS0_13GridEvenShareISN_EET2_T4_,"",@"SHT_CUDA_INFO"
	.sectionflags	@""
	.align	4


	//----- nvinfo : EIATTR_CUDA_API_VERSION
	.align		4
        /*0000*/ 	.byte	0x04, 0x37
        /*0002*/ 	.short	(.L_234 - .L_233)
.L_233:
        /*0004*/ 	.word	0x00000082


	//----- nvinfo : EIATTR_KPARAM_INFO
	.align		4
.L_234:
        /*0008*/ 	.byte	0x04, 0x17
        /*000a*/ 	.short	(.L_236 - .L_235)
.L_235:
        /*000c*/ 	.word	0x00000000
        /*0010*/ 	.short	0x0005
        /*0012*/ 	.short	0x0061
        /*0014*/ 	.byte	0x00, 0xf0, 0x05, 0x00


	//----- nvinfo : EIATTR_KPARAM_INFO
	.align		4
.L_236:
        /*0018*/ 	.byte	0x04, 0x17
        /*001a*/ 	.short	(.L_238 - .L_237)
.L_237:
        /*001c*/ 	.word	0x00000000
        /*0020*/ 	.short	0x0004
        /*0022*/ 	.short	0x0060
        /*0024*/ 	.byte	0x00, 0xf0, 0x05, 0x00


	//----- nvinfo : EIATTR_KPARAM_INFO
	.align		4
.L_238:
        /*0028*/ 	.byte	0x04, 0x17
        /*002a*/ 	.short	(.L_240 - .L_239)
.L_239:
        /*002c*/ 	.word	0x00000000
        /*0030*/ 	.short	0x0003
        /*0032*/ 	.short	0x0018
        /*0034*/ 	.byte	0x00, 0xf0, 0x21, 0x01


	//----- nvinfo : EIATTR_KPARAM_INFO
	.align		4
.L_240:
        /*0038*/ 	.byte	0x04, 0x17
        /*003a*/ 	.short	(.L_242 - .L_241)
.L_241:
        /*003c*/ 	.word	0x00000000
        /*0040*/ 	.short	0x0002
        /*0042*/ 	.short	0x0010
        /*0044*/ 	.byte	0x00, 0xf0, 0x21, 0x00


	//----- nvinfo : EIATTR_KPARAM_INFO
	.align		4
.L_242:
        /*0048*/ 	.byte	0x04, 0x17
        /*004a*/ 	.short	(.L_244 - .L_243)
.L_243:
        /*004c*/ 	.word	0x00000000
        /*0050*/ 	.short	0x0001
        /*0052*/ 	.short	0x0008
        /*0054*/ 	.byte	0x00, 0xf5, 0x21, 0x00


	//----- nvinfo : EIATTR_KPARAM_INFO
	.align		4
.L_244:
        /*0058*/ 	.byte	0x04, 0x17
        /*005a*/ 	.short	(.L_246 - .L_245)
.L_245:
        /*005c*/ 	.word	0x00000000
        /*0060*/ 	.short	0x0000
        /*0062*/ 	.short	0x0000
        /*0064*/ 	.byte	0x00, 0xf0, 0x21, 0x00


	//----- nvinfo : EIATTR_SPARSE_MMA_MASK
	.align		4
.L_246:
        /*0068*/ 	.byte	0x03, 0x50
        /*006a*/ 	.short	0x0000


	//----- nvinfo : EIATTR_MAXREG_COUNT
	.align		4
        /*006c*/ 	.byte	0x03, 0x1b
        /*006e*/ 	.short	0x0080


	//----- nvinfo : EIATTR_NUM_BARRIERS
	.align		4
        /*0070*/ 	.byte	0x02, 0x4c
        /*0072*/ 	.byte	0x01
	.zero		1


	//----- nvinfo : EIATTR_MERCURY_ISA_VERSION
	.align		4
        /*0074*/ 	.byte	0x03, 0x5f
        /*0076*/ 	.short	0x0101


	//----- nvinfo : EIATTR_COOP_GROUP_MASK_REGIDS
	.align		4
        /*0078*/ 	.byte	0x04, 0x29
        /*007a*/ 	.short	(.L_248 - .L_247)


	//   ....[0]....
.L_247:
        /*007c*/ 	.word	0xffffffff


	//   ....[1]....
        /*0080*/ 	.word	0xffffffff


	//   ....[2]....
        /*0084*/ 	.word	0xffffffff


	//   ....[3]....
        /*0088*/ 	.word	0xffffffff


	//   ....[4]....
        /*008c*/ 	.word	0xffffffff


	//   ....[5]....
        /*0090*/ 	.word	0xffffffff


	//   ....[6]....
        /*0094*/ 	.word	0xffffffff


	//   ....[7]....
        /*0098*/ 	.word	0xffffffff


	//   ....[8]....
        /*009c*/ 	.word	0xffffffff


	//   ....[9]....
        /*00a0*/ 	.word	0xffffffff


	//   ....[10]....
        /*00a4*/ 	.word	0xffffffff


	//   ....[11]....
        /*00a8*/ 	.word	0xffffffff


	//   ....[12]....
        /*00ac*/ 	.word	0xffffffff


	//   ....[13]....
        /*00b0*/ 	.word	0xffffffff


	//   ....[14]....
        /*00b4*/ 	.word	0xffffffff


	//   ....[15]....
        /*00b8*/ 	.word	0xffffffff


	//   ....[16]....
        /*00bc*/ 	.word	0xffffffff


	//   ....[17]....
        /*00c0*/ 	.word	0xffffffff


	//   ....[18]....
        /*00c4*/ 	.word	0xffffffff


	//   ....[19]....
        /*00c8*/ 	.word	0xffffffff


	//   ....[20]....
        /*00cc*/ 	.word	0xffffffff


	//   ....[21]....
        /*00d0*/ 	.word	0xffffffff


	//   ....[22]....
        /*00d4*/ 	.word	0xffffffff


	//   ....[23]....
        /*00d8*/ 	.word	0xffffffff


	//   ....[24]....
        /*00dc*/ 	.word	0xffffffff


	//   ....[25]....
        /*00e0*/ 	.word	0xffffffff


	//   ....[26]....
        /*00e4*/ 	.word	0xffffffff


	//   ....[27]....
        /*00e8*/ 	.word	0xffffffff


	//   ....[28]....
        /*00ec*/ 	.word	0xffffffff


	//   ....[29]....
        /*00f0*/ 	.word	0xffffffff


	//----- nvinfo : EIATTR_COOP_GROUP_INSTR_OFFSETS
	.align		4
.L_248:
        /*00f4*/ 	.byte	0x04, 0x28
        /*00f6*/ 	.short	(.L_250 - .L_249)


	//   ....[0]....
.L_249:
        /*00f8*/ 	.word	0x000009c0


	//   ....[1]....
        /*00fc*/ 	.word	0x000009d0


	//   ....[2]....
        /*0100*/ 	.word	0x00000a30


	//   ....[3]....
        /*0104*/ 	.word	0x00000a50


	//   ....[4]....
        /*0108*/ 	.word	0x00000aa0


	//   ....[5]....
        /*010c*/ 	.word	0x00000ac0


	//   ....[6]....
        /*0110*/ 	.word	0x00000b00


	//   ....[7]....
        /*0114*/ 	.word	0x00000b40


	//   ....[8]....
        /*0118*/ 	.word	0x00000ba0


	//   ....[9]....
        /*011c*/ 	.word	0x00000be0


	//   ....[10]....
        /*0120*/ 	.word	0x00000ee0


	//   ....[11]....
        /*0124*/ 	.word	0x00000ef0


	//   ....[12]....
        /*0128*/ 	.word	0x00000f70


	//   ....[13]....
        /*012c*/ 	.word	0x00000fa0


	//   ....[14]....
        /*0130*/ 	.word	0x00000ff0


	//   ....[15]....
        /*0134*/ 	.word	0x00001030


	//   ....[16]....
        /*0138*/ 	.word	0x00001070


	//   ....[17]....
        /*013c*/ 	.word	0x000010b0


	//   ....[18]....
        /*0140*/ 	.word	0x000010e0


	//   ....[19]....
        /*0144*/ 	.word	0x00001150


	//   ....[20]....
        /*0148*/ 	.word	0x000024b0


	//   ....[21]....
        /*014c*/ 	.word	0x000024c0


	//   ....[22]....
        /*0150*/ 	.word	0x00002550


	//   ....[23]....
        /*0154*/ 	.word	0x00002560


	//   ....[24]....
        /*0158*/ 	.word	0x000025c0


	//   ....[25]....
        /*015c*/ 	.word	0x000025e0


	//   ....[26]....
        /*0160*/ 	.word	0x00002620


	//   ....[27]....
        /*0164*/ 	.word	0x00002650


	//   ....[28]....
        /*0168*/ 	.word	0x000026a0


	//   ....[29]....
        /*016c*/ 	.word	0x000026f0


	//----- nvinfo : EIATTR_VRC_CTA_INIT_COUNT
	.align		4
.L_250:
        /*0170*/ 	.byte	0x02, 0x4a
	.zero		1
	.zero		1


	//----- nvinfo : EIATTR_EXIT_INSTR_OFFSETS
	.align		4
        /*0174*/ 	.byte	0x04, 0x1c
        /*0176*/ 	.short	(.L_252 - .L_251)


	//   ....[0]....
.L_251:
        /*0178*/ 	.word	0x00002970


	//   ....[1]....
        /*017c*/ 	.word	0x000029e0


	//----- nvinfo : EIATTR_MAX_THREADS
	.align		4
.L_252:
        /*0180*/ 	.byte	0x04, 0x05
        /*0182*/ 	.short	(.L_254 - .L_253)
.L_253:
        /*0184*/ 	.word	0x00000200
        /*0188*/ 	.word	0x00000001
        /*018c*/ 	.word	0x00000001


	//----- nvinfo : EIATTR_CRS_STACK_SIZE
	.align		4
.L_254:
        /*0190*/ 	.byte	0x04, 0x1e
        /*0192*/ 	.short	(.L_256 - .L_255)
.L_255:
        /*0194*/ 	.word	0x00000000


	//----- nvinfo : EIATTR_CBANK_PARAM_SIZE
	.align		4
.L_256:
        /*0198*/ 	.byte	0x03, 0x19
        /*019a*/ 	.short	0x0062


	//----- nvinfo : EIATTR_PARAM_CBANK
	.align		4
        /*019c*/ 	.byte	0x04, 0x0a
        /*019e*/ 	.short	(.L_258 - .L_257)
	.align		4
.L_257:
        /*01a0*/ 	.word	index@(.nv.constant0._ZN3cub18CUB_300001_SM_10006detail6reduce18DeviceReduceKernelINS2_10policy_hubIxyN4cuda3std3__44plusIxEEE10Policy1000EN6thrust24THRUST_300001_SM_1000_NS6detail15normal_iteratorINSD_10device_ptrIxEEEEyS9_xNS7_10__identityEEEvT0_PT3_T1_NS0_13GridEvenShareISN_EET2_T4_)
        /*01a4*/ 	.short	0x0380
        /*01a6*/ 	.short	0x0062


	//----- nvinfo : EIATTR_SW_WAR
	.align		4
.L_258:
        /*01a8*/ 	.byte	0x04, 0x36
        /*01aa*/ 	.short	(.L_260 - .L_259)
.L_259:
        /*01ac*/ 	.word	0x00000008
.L_260:


//--------------------- .nv.info._ZN3cub18CUB_300001_SM_10006detail6reduce28DeviceReduceSingleTileKernelINS2_10policy_hubIxyN4cuda3std3__44plusIxEEE10Policy1000EN6thrust24THRUST_300001_SM_1000_NS6detail15normal_iteratorINSD_10device_ptrIxEEEEPxyS9_xxNS7_10__identityEEEvT0_T1_T2_T3_T4_T6_ --------------------------
	.section	.nv.info._ZN3cub18CUB_300001_SM_10006detail6reduce28DeviceReduceSingleTileKernelINS2_10policy_hubIxyN4cuda3std3__44plusIxEEE10Policy1000EN6thrust24THRUST_300001_SM_1000_NS6detail15normal_iteratorINSD_10device_ptrIxEEEEPxyS9_xxNS7_10__identityEEEvT0_T1_T2_T3_T4_T6_,"",@"SHT_CUDA_INFO"
	.sectionflags	@""
	.align	4


	//----- nvinfo : EIATTR_CUDA_API_VERSION
	.align		4
        /*0000*/ 	.byte	0x04, 0x37
        /*0002*/ 	.short	(.L_262 - .L_261)
.L_261:
        /*0004*/ 	.word	0x00000082


	//----- nvinfo : EIATTR_KPARAM_INFO
	.align		4
.L_262:
        /*0008*/ 	.byte	0x04, 0x17
        /*000a*/ 	.short	(.L_264 - .L_263)
.L_263:
        /*000c*/ 	.word	0x00000000
        /*0010*/ 	.short	0x0005
        /*0012*/ 	.short	0x0028
        /*0014*/ 	.byte	0x00, 0xf0, 0x05, 0x00


	//----- nvinfo : EIATTR_KPARAM_INFO
	.align		4
.L_264:
        /*0018*/ 	.byte	0x04, 0x17
        /*001a*/ 	.short	(.L_266 - .L_265)
.L_265:
        /*001c*/ 	.word	0x00000000
        /*0020*/ 	.short	0x0004
        /*0022*/ 	.short	0x0020
        /*0024*/ 	.byte	0x00, 0xf0, 0x21, 0x00


	//----- nvinfo : EIATTR_KPARAM_INFO
	.align		4
.L_266:
        /*0028*/ 	.byte	0x04, 0x17
        /*002a*/ 	.short	(.L_268 - .L_267)
.L_267:
        /*002c*/ 	.word	0x00000000
        /*0030*/ 	.short	0x0003
        /*0032*/ 	.short	0x0018
        /*0034*/ 	.byte	0x00, 0xf0, 0x05, 0x00


	//----- nvinfo : EIATTR_KPARAM_INFO
	.align		4
.L_268:
        /*0038*/ 	.byte	0x04, 0x17
        /*003a*/ 	.short	(.L_270 - .L_269)
.L_269:
        /*003c*/ 	.word	0x00000000
        /*0040*/ 	.short	0x0002
        /*0042*/ 	.short	0x0010
        /*0044*/ 	.byte	0x00, 0xf0, 0x21, 0x00


	//----- nvinfo : EIATTR_KPARAM_INFO
	.align		4
.L_270:
        /*0048*/ 	.byte	0x04, 0x17
        /*004a*/ 	.short	(.L_272 - .L_271)
.L_271:
        /*004c*/ 	.word	0x00000000
        /*0050*/ 	.short	0x0001
        /*0052*/ 	.short	0x0008
        /*0054*/ 	.byte	0x00, 0xf5, 0x21, 0x00


	//----- nvinfo : EIATTR_KPARAM_INFO
	.align		4
.L_272:
        /*0058*/ 	.byte	0x04, 0x17
        /*005a*/ 	.short	(.L_274 - .L_273)
.L_273:
        /*005c*/ 	.word	0x00000000
        /*0060*/ 	.short	0x0000
        /*0062*/ 	.short	0x0000
        /*0064*/ 	.byte	0x00, 0xf0, 0x21, 0x00


	//----- nvinfo : EIATTR_SPARSE_MMA_MASK
	.align		4
.L_274:
        /*0068*/ 	.byte	0x03, 0x50
        /*006a*/ 	.short	0x0000


	//----- nvinfo : EIATTR_MAXREG_COUNT
	.align		4
        /*006c*/ 	.byte	0x03, 0x1b
        /*006e*/ 	.short	0x0080


	//----- nvinfo : EIATTR_NUM_BARRIERS
	.align		4
        /*0070*/ 	.byte	0x02, 0x4c
        /*0072*/ 	.byte	0x01
	.zero		1


	//----- nvinfo : EIATTR_MERCURY_ISA_VERSION
	.align		4
        /*0074*/ 	.byte	0x03, 0x5f
        /*0076*/ 	.short	0x0101


	//----- nvinfo : EIATTR_COOP_GROUP_MASK_REGIDS
	.align		4
        /*0078*/ 	.byte	0x04, 0x29
        /*007a*/ 	.short	(.L_276 - .L_275)


	//   ....[0]....
.L_275:
        /*007c*/ 	.word	0xffffffff


	//   ....[1]....
        /*0080*/ 	.word	0xffffffff


	//   ....[2]....
        /*0084*/ 	.word	0xffffffff


	//   ....[3]....
        /*0088*/ 	.word	0xffffffff


	//   ....[4]....
        /*008c*/ 	.word	0xffffffff


	//   ....[5]....
        /*0090*/ 	.word	0xffffffff


	//   ....[6]....
        /*0094*/ 	.word	0xffffffff


	//   ....[7]....
        /*0098*/ 	.word	0xffffffff


	//   ....[8]....
        /*009c*/ 	.word	0xffffffff


	//   ....[9]....
        /*00a0*/ 	.word	0xffffffff


	//   ....[10]....
        /*00a4*/ 	.word	0xffffffff


	//   ....[11]....
        /*00a8*/ 	.word	0xffffffff


	//   ....[12]....
        /*00ac*/ 	.word	0xffffffff


	//   ....[13]....
        /*00b0*/ 	.word	0xffffffff


	//   ....[14]....
        /*00b4*/ 	.word	0xffffffff


	//   ....[15]....
        /*00b8*/ 	.word	0xffffffff


	//   ....[16]....
        /*00bc*/ 	.word	0xffffffff


	//   ....[17]....
        /*00c0*/ 	.word	0xffffffff


	//   ....[18]....
        /*00c4*/ 	.word	0xffffffff


	//   ....[19]....
        /*00c8*/ 	.word	0xffffffff


	//   ....[20]....
        /*00cc*/ 	.word	0xffffffff


	//   ....[21]....
        /*00d0*/ 	.word	0xffffffff


	//   ....[22]....
        /*00d4*/ 	.word	0xffffffff


	//   ....[23]....
        /*00d8*/ 	.word	0xffffffff


	//   ....[24]....
        /*00dc*/ 	.word	0xffffffff


	//   ....[25]....
        /*00e0*/ 	.word	0xffffffff


	//   ....[26]....
        /*00e4*/ 	.word	0xffffffff


	//   ....[27]....
        /*00e8*/ 	.word	0xffffffff


	//   ....[28]....
        /*00ec*/ 	.word	0xffffffff


	//   ....[29]....
        /*00f0*/ 	.word	0xffffffff


	//----- nvinfo : EIATTR_COOP_GROUP_INSTR_OFFSETS
	.align		4
.L_276:
        /*00f4*/ 	.byte	0x04, 0x28
        /*00f6*/ 	.short	(.L_278 - .L_277)


	//   ....[0]....
.L_277:
        /*00f8*/ 	.word	0x00000930


	//   ....[1]....
        /*00fc*/ 	.word	0x00000940


	//   ....[2]....
        /*0100*/ 	.word	0x000009a0


	//   ....[3]....
        /*0104*/ 	.word	0x000009c0


	//   ....[4]....
        /*0108*/ 	.word	0x00000a10


	//   ....[5]....
        /*010c*/ 	.word	0x00000a30


	//   ....[6]....
        /*0110*/ 	.word	0x00000a70


	//   ....[7]....
        /*0114*/ 	.word	0x00000ab0


	//   ....[8]....
        /*0118*/ 	.word	0x00000b10


	//   ....[9]....
        /*011c*/ 	.word	0x00000b40


	//   ....[10]....
        /*0120*/ 	.word	0x00000e40


	//   ....[11]....
        /*0124*/ 	.word	0x00000e50


	//   ....[12]....
        /*0128*/ 	.word	0x00000ee0


	//   ....[13]....
        /*012c*/ 	.word	0x00000f00


	//   ....[14]....
        /*0130*/ 	.word	0x00000f50


	//   ....[15]....
        /*0134*/ 	.word	0x00000f90


	//   ....[16]....
        /*0138*/ 	.word	0x00000fd0


	//   ....[17]....
        /*013c*/ 	.word	0x00001010


	//   ....[18]....
        /*0140*/ 	.word	0x00001060


	//   ....[19]....
        /*0144*/ 	.word	0x000010c0


	//   ....[20]....
        /*0148*/ 	.word	0x000022a0


	//   ....[21]....
        /*014c*/ 	.word	0x000022b0


	//   ....[22]....
        /*0150*/ 	.word	0x00002330


	//   ....[23]....
        /*0154*/ 	.word	0x00002340


	//   ....[24]....
        /*0158*/ 	.word	0x000023a0


	//   ....[25]....
        /*015c*/ 	.word	0x000023c0


	//   ....[26]....
        /*0160*/ 	.word	0x00002400


	//   ....[27]....
        /*0164*/ 	.word	0x00002430


	//   ....[28]....
        /*0168*/ 	.word	0x00002480


	//   ....[29]....
        /*016c*/ 	.word	0x000024d0


	//----- nvinfo : EIATTR_VRC_CTA_INIT_COUNT
	.align		4
.L_278:
        /*0170*/ 	.byte	0x02, 0x4a
	.zero		1
	.zero		1


	//----- nvinfo : EIATTR_EXIT_INSTR_OFFSETS
	.align		4
        /*0174*/ 	.byte	0x04, 0x1c
        /*0176*/ 	.short	(.L_280 - .L_279)


	//   ....[0]....
.L_279:
        /*0178*/ 	.word	0x000000a0


	//   ....[1]....
        /*017c*/ 	.word	0x000000e0


	//   ....[2]....
        /*0180*/ 	.word	0x00002730


	//   ....[3]....
        /*0184*/ 	.word	0x00002790


	//----- nvinfo : EIATTR_MAX_THREADS
	.align		4
.L_280:
        /*0188*/ 	.byte	0x04, 0x05
        /*018a*/ 	.short	(.L_282 - .L_281)
.L_281:
        /*018c*/ 	.word	0x00000200
        /*0190*/ 	.word	0x00000001
        /*0194*/ 	.word	0x00000001


	//----- nvinfo : EIATTR_CRS_STACK_SIZE
	.align		4
.L_282:
        /*0198*/ 	.byte	0x04, 0x1e
        /*019a*/ 	.short	(.L_284 - .L_283)
.L_283:
        /*019c*/ 	.word	0x00000000


	//----- nvinfo : EIATTR_CBANK_PARAM_SIZE
	.align		4
.L_284:
        /*01a0*/ 	.byte	0x03, 0x19
        /*01a2*/ 	.short	0x0029


	//----- nvinfo : EIATTR_PARAM_CBANK
	.align		4
        /*01a4*/ 	.byte	0x04, 0x0a
        /*01a6*/ 	.short	(.L_286 - .L_285)
	.align		4
.L_285:
        /*01a8*/ 	.word	index@(.nv.constant0._ZN3cub18CUB_300001_SM_10006detail6reduce28DeviceReduceSingleTileKernelINS2_10policy_hubIxyN4cuda3std3__44plusIxEEE10Policy1000EN6thrust24THRUST_300001_SM_1000_NS6detail15normal_iteratorINSD_10device_ptrIxEEEEPxyS9_xxNS7_10__identityEEEvT0_T1_T2_T3_T4_T6_)
        /*01ac*/ 	.short	0x0380
        /*01ae*/ 	.short	0x0029


	//----- nvinfo : EIATTR_SW_WAR
	.align		4
.L_286:
        /*01b0*/ 	.byte	0x04, 0x36
        /*01b2*/ 	.short	(.L_288 - .L_287)
.L_287:
        /*01b4*/ 	.word	0x00000008
.L_288:


//--------------------- .nv.info._ZN3cub18CUB_300001_SM_10006detail6reduce28DeviceReduceSingleTileKernelINS2_10policy_hubIxjN4cuda3std3__44plusIxEEE10Policy1000EPxSC_iS9_xxNS7_10__identityEEEvT0_T1_T2_T3_T4_T6_ --------------------------
	.section	.nv.info._ZN3cub18CUB_300001_SM_10006detail6reduce28DeviceReduceSingleTileKernelINS2_10policy_hubIxjN4cuda3std3__44plusIxEEE10Policy1000EPxSC_iS9_xxNS7_10__identityEEEvT0_T1_T2_T3_T4_T6_,"",@"SHT_CUDA_INFO"
	.sectionflags	@""
	.align	4


	//----- nvinfo : EIATTR_CUDA_API_VERSION
	.align		4
        /*0000*/ 	.byte	0x04, 0x37
        /*0002*/ 	.short	(.L_290 - .L_289)
.L_289:
        /*0004*/ 	.word	0x00000082


	//----- nvinfo : EIATTR_KPARAM_INFO
	.align		4
.L_290:
        /*0008*/ 	.byte	0x04, 0x17
        /*000a*/ 	.short	(.L_292 - .L_291)
.L_291:
        /*000c*/ 	.word	0x00000000
        /*0010*/ 	.short	0x0005
        /*0012*/ 	.short	0x0020
        /*0014*/ 	.byte	0x00, 0xf0, 0x05, 0x00


	//----- nvinfo : EIATTR_KPARAM_INFO
	.align		4
.L_292:
        /*0018*/ 	.byte	0x04, 0x17
        /*001a*/ 	.short	(.L_294 - .L_293)
.L_293:
        /*001c*/ 	.word	0x00000000
        /*0020*/ 	.short	0x0004
        /*0022*/ 	.short	0x0018
        /*0024*/ 	.byte	0x00, 0xf0, 0x21, 0x00


	//----- nvinfo : EIATTR_KPARAM_INFO
	.align		4
.L_294:
        /*0028*/ 	.byte	0x04, 0x17
        /*002a*/ 	.short	(.L_296 - .L_295)
.L_295:
        /*002c*/ 	.word	0x00000000
        /*0030*/ 	.short	0x0003
        /*0032*/ 	.short	0x0014
        /*0034*/ 	.byte	0x00, 0xf0, 0x05, 0x00


	//----- nvinfo : EIATTR_KPARAM_INFO
	.align		4
.L_296:
        /*0038*/ 	.byte	0x04, 0x17
        /*003a*/ 	.short	(.L_298 - .L_297)
.L_297:
        /*003c*/ 	.word	0x00000000
        /*0040*/ 	.short	0x0002
        /*0042*/ 	.short	0x0010
        /*0044*/ 	.byte	0x00, 0xf0, 0x11, 0x00


	//----- nvinfo : EIATTR_KPARAM_INFO
	.align		4
.L_298:
        /*0048*/ 	.byte	0x04, 0x17
        /*004a*/ 	.short	(.L_300 - .L_299)
.L_299:
        /*004c*/ 	.word	0x00000000
        /*0050*/ 	.short	0x0001
        /*0052*/ 	.short	0x0008
        /*0054*/ 	.byte	0x00, 0xf5, 0x21, 0x00


	//----- nvinfo : EIATTR_KPARAM_INFO
	.align		4
.L_300:
        /*0058*/ 	.byte	0x04, 0x17
        /*005a*/ 	.short	(.L_302 - .L_301)
.L_301:
        /*005c*/ 	.word	0x00000000
        /*0060*/ 	.short	0x0000
        /*0062*/ 	.short	0x0000
        /*0064*/ 	.byte	0x00, 0xf5, 0x21, 0x00


	//----- nvinfo : EIATTR_SPARSE_MMA_MASK
	.align		4
.L_302:
        /*0068*/ 	.byte	0x03, 0x50
        /*006a*/ 	.short	0x0000


	//----- nvinfo : EIATTR_MAXREG_COUNT
	.align		4
        /*006c*/ 	.byte	0x03, 0x1b
        /*006e*/ 	.short	0x0080


	//----- nvinfo : EIATTR_NUM_BARRIERS
	.align		4
        /*0070*/ 	.byte	0x02, 0x4c
        /*0072*/ 	.byte	0x01
	.zero		1


	//----- nvinfo : EIATTR_MERCURY_ISA_VERSION
	.align		4
        /*0074*/ 	.byte	0x03, 0x5f
        /*0076*/ 	.short	0x0101


	//----- nvinfo : EIATTR_COOP_GROUP_MASK_REGIDS
	.align		4
        /*0078*/ 	.byte	0x04, 0x29
        /*007a*/ 	.short	(.L_304 - .L_303)


	//   ....[0]....
.L_303:
        /*007c*/ 	.word	0xffffffff


	//   ....[1]....
        /*0080*/ 	.word	0xffffffff


	//   ....[2]....
        /*0084*/ 	.word	0xffffffff


	//   ....[3]....
        /*0088*/ 	.word	0xffffffff


	//   ....[4]....
        /*008c*/ 	.word	0xffffffff


	//   ....[5]....
        /*0090*/ 	.word	0xffffffff


	//   ....[6]....
        /*0094*/ 	.word	0xffffffff


	//   ....[7]....
        /*0098*/ 	.word	0xffffffff


	//   ....[8]....
        /*009c*/ 	.word	0xffffffff


	//   ....[9]....
        /*00a0*/ 	.word	0xffffffff


	//   ....[10]....
        /*00a4*/ 	.word	0xffffffff


	//   ....[11]....
        /*00a8*/ 	.word	0xffffffff


	//   ....[12]....
        /*00ac*/ 	.word	0xffffffff


	//   ....[13]....
        /*00b0*/ 	.word	0xffffffff


	//   ....[14]....
        /*00b4*/ 	.word	0xffffffff


	//   ....[15]....
        /*00b8*/ 	.word	0xffffffff


	//   ....[16]....
        /*00bc*/ 	.word	0xffffffff


	//   ....[17]....
        /*00c0*/ 	.word	0xffffffff


	//   ....[18]....
        /*00c4*/ 	.word	0xffffffff


	//   ....[19]....
        /*00c8*/ 	.word	0xffffffff


	//   ....[20]....
        /*00cc*/ 	.word	0xffffffff


	//   ....[21]....
        /*00d0*/ 	.word	0xffffffff


	//   ....[22]....
        /*00d4*/ 	.word	0xffffffff


	//   ....[23]....
        /*00d8*/ 	.word	0xffffffff


	//   ....[24]....
        /*00dc*/ 	.word	0xffffffff


	//   ....[25]....
        /*00e0*/ 	.word	0xffffffff


	//   ....[26]....
        /*00e4*/ 	.word	0xffffffff


	//   ....[27]....
        /*00e8*/ 	.word	0xffffffff


	//   ....[28]....
        /*00ec*/ 	.word	0xffffffff


	//   ....[29]....
        /*00f0*/ 	.word	0xffffffff


	//----- nvinfo : EIATTR_COOP_GROUP_INSTR_OFFSETS
	.align		4
.L_304:
        /*00f4*/ 	.byte	0x04, 0x28
        /*00f6*/ 	.short	(.L_306 - .L_305)


	//   ....[0]....
.L_305:
        /*00f8*/ 	.word	0x00000970


	//   ....[1]....
        /*00fc*/ 	.word	0x00000980


	//   ....[2]....
        /*0100*/ 	.word	0x000009e0


	//   ....[3]....
        /*0104*/ 	.word	0x00000a00


	//   ....[4]....
        /*0108*/ 	.word	0x00000a50


	//   ....[5]....
        /*010c*/ 	.word	0x00000a70


	//   ....[6]....
        /*0110*/ 	.word	0x00000ab0


	//   ....[7]....
        /*0114*/ 	.word	0x00000af0


	//   ....[8]....
        /*0118*/ 	.word	0x00000b40


	//   ....[9]....
        /*011c*/ 	.word	0x00000b80


	//   ....[10]....
        /*0120*/ 	.word	0x00000e80


	//   ....[11]....
        /*0124*/ 	.word	0x00000e90


	//   ....[12]....
        /*0128*/ 	.word	0x00000f10


	//   ....[13]....
        /*012c*/ 	.word	0x00000f30


	//   ....[14]....
        /*0130*/ 	.word	0x00000f70


	//   ....[15]....
        /*0134*/ 	.word	0x00000fb0


	//   ....[16]....
        /*0138*/ 	.word	0x00001010


	//   ....[17]....
        /*013c*/ 	.word	0x00001040


	//   ....[18]....
        /*0140*/ 	.word	0x00001080


	//   ....[19]....
        /*0144*/ 	.word	0x000010c0


	//   ....[20]....
        /*0148*/ 	.word	0x000021b0


	//   ....[21]....
        /*014c*/ 	.word	0x000021c0


	//   ....[22]....
        /*0150*/ 	.word	0x00002240


	//   ....[23]....
        /*0154*/ 	.word	0x00002250


	//   ....[24]....
        /*0158*/ 	.word	0x000022b0


	//   ....[25]....
        /*015c*/ 	.word	0x000022d0


	//   ....[26]....
        /*0160*/ 	.word	0x00002310


	//   ....[27]....
        /*0164*/ 	.word	0x00002340


	//   ....[28]....
        /*0168*/ 	.word	0x00002380


	//   ....[29]....
        /*016c*/ 	.word	0x000023e0


	//----- nvinfo : EIATTR_VRC_CTA_INIT_COUNT
	.align		4
.L_306:
        /*0170*/ 	.byte	0x02, 0x4a
	.zero		1
	.zero		1


	//----- nvinfo : EIATTR_EXIT_INSTR_OFFSETS
	.align		4
        /*0174*/ 	.byte	0x04, 0x1c
        /*0176*/ 	.short	(.L_308 - .L_307)


	//   ....[0]....
.L_307:
        /*0178*/ 	.word	0x00000080


	//   ....[1]....
        /*017c*/ 	.word	0x000000c0


	//   ....[2]....
        /*0180*/ 	.word	0x00002650


	//   ....[3]....
        /*0184*/ 	.word	0x000026b0


	//----- nvinfo : EIATTR_MAX_THREADS
	.align		4
.L_308:
        /*0188*/ 	.byte	0x04, 0x05
        /*018a*/ 	.short	(.L_310 - .L_309)
.L_309:
        /*018c*/ 	.word	0x00000200
        /*0190*/ 	.word	0x00000001
        /*0194*/ 	.word	0x00000001


	//----- nvinfo : EIATTR_CRS_STACK_SIZE
	.align		4
.L_310:
        /*0198*/ 	.byte	0x04, 0x1e
        /*019a*/ 	.short	(.L_312 - .L_311)
.L_311:
        /*019c*/ 	.word	0x00000000


	//----- nvinfo : EIATTR_CBANK_PARAM_SIZE
	.align		4
.L_312:
        /*01a0*/ 	.byte	0x03, 0x19
        /*01a2*/ 	.short	0x0021


	//----- nvinfo : EIATTR_PARAM_CBANK
	.align		4
        /*01a4*/ 	.byte	0x04, 0x0a
        /*01a6*/ 	.short	(.L_314 - .L_313)
	.align		4
.L_313:
        /*01a8*/ 	.word	index@(.nv.constant0._ZN3cub18CUB_300001_SM_10006detail6reduce28DeviceReduceSingleTileKernelINS2_10policy_hubIxjN4cuda3std3__44plusIxEEE10Policy1000EPxSC_iS9_xxNS7_10__identityEEEvT0_T1_T2_T3_T4_T6_)
        /*01ac*/ 	.short	0x0380
        /*01ae*/ 	.short	0x0021


	//----- nvinfo : EIATTR_SW_WAR
	.align		4
.L_314:
        /*01b0*/ 	.byte	0x04, 0x36
        /*01b2*/ 	.short	(.L_316 - .L_315)
.L_315:
        /*01b4*/ 	.word	0x00000008
.L_316:


//--------------------- .nv.info._ZN3cub18CUB_300001_SM_10006detail6reduce18DeviceReduceKernelINS2_10policy_hubIxjN4cuda3std3__44plusIxEEE10Policy1000EN6thrust24THRUST_300001_SM_1000_NS6detail15normal_iteratorINSD_10device_ptrIxEEEEjS9_xNS7_10__identityEEEvT0_PT3_T1_NS0_13GridEvenShareISN_EET2_T4_ --------------------------
	.section	.nv.info._ZN3cub18CUB_300001_SM_10006detail6reduce18DeviceReduceKernelINS2_10policy_hubIxjN4cuda3std3__44plusIxEEE10Policy1000EN6thrust24THRUST_300001_SM_1000_NS6detail15normal_iteratorINSD_10device_ptrIxEEEEjS9_xNS7_10__identityEEEvT0_PT3_T1_NS0_13GridEvenShareISN_EET2_T4_,"",@"SHT_CUDA_INFO"
	.sectionflags	@""
	.align	4


	//----- nvinfo : EIATTR_CUDA_API_VERSION
	.align		4
        /*0000*/ 	.byte	0x04, 0x37
        /*0002*/ 	.short	(.L_318 - .L_317)
.L_317:
        /*0004*/ 	.word	0x00000082


	//----- nvinfo : EIATTR_KPARAM_INFO
	.align		4
.L_318:
        /*0008*/ 	.byte	0x04, 0x17
        /*000a*/ 	.short	(.L_320 - .L_319)
.L_319:
        /*000c*/ 	.word	0x00000000
        /*0010*/ 	.short	0x0005
        /*0012*/ 	.short	0x003d
        /*0014*/ 	.byte	0x00, 0xf0, 0x05, 0x00


	//----- nvinfo : EIATTR_KPARAM_INFO
	.align		4
.L_320:
        /*0018*/ 	.byte	0x04, 0x17
        /*001a*/ 	.short	(.L_322 - .L_321)
.L_321:
        /*001c*/ 	.word	0x00000000
        /*0020*/ 	.short	0x0004
        /*0022*/ 	.short	0x003c
        /*0024*/ 	.byte	0x00, 0xf0, 0x05, 0x00


	//----- nvinfo : EIATTR_KPARAM_INFO
	.align		4
.L_322:
        /*0028*/ 	.byte	0x04, 0x17
        /*002a*/ 	.short	(.L_324 - .L_323)
.L_323:
        /*002c*/ 	.word	0x00000000
        /*0030*/ 	.short	0x0003
        /*0032*/ 	.short	0x0014
        /*0034*/ 	.byte	0x00, 0xf0, 0xa1, 0x00


	//----- nvinfo : EIATTR_KPARAM_INFO
	.align		4
.L_324:
        /*0038*/ 	.byte	0x04, 0x17
        /*003a*/ 	.short	(.L_326 - .L_325)
.L_325:
        /*003c*/ 	.word	0x00000000
        /*0040*/ 	.short	0x0002
        /*0042*/ 	.short	0x0010
        /*0044*/ 	.byte	0x00, 0xf0, 0x11, 0x00


	//----- nvinfo : EIATTR_KPARAM_INFO
	.align		4
.L_326:
        /*0048*/ 	.byte	0x04, 0x17
        /*004a*/ 	.short	(.L_328 - .L_327)
.L_327:
        /*004c*/ 	.word	0x00000000
        /*0050*/ 	.short	0x0001
        /*0052*/ 	.short	0x0008
        /*0054*/ 	.byte	0x00, 0xf5, 0x21, 0x00


	//----- nvinfo : EIATTR_KPARAM_INFO
	.align		4
.L_328:
        /*0058*/ 	.byte	0x04, 0x17
        /*005a*/ 	.short	(.L_330 - .L_329)
.L_329:
        /*005c*/ 	.word	0x00000000
        /*0060*/ 	.short	0x0000
        /*0062*/ 	.short	0x0000
        /*0064*/ 	.byte	0x00, 0xf0, 0x21, 0x00


	//----- nvinfo : EIATTR_SPARSE_MMA_MASK
	.align		4
.L_330:
        /*0068*/ 	.byte	0x03, 0x50
        /*006a*/ 	.short	0x0000


	//----- nvinfo : EIATTR_MAXREG_COUNT
	.align		4
        /*006c*/ 	.byte	0x03, 0x1b
        /*006e*/ 	.short	0x0080


	//----- nvinfo : EIATTR_NUM_BARRIERS
	.align		4
        /*0070*/ 	.byte	0x02, 0x4c
        /*0072*/ 	.byte	0x01
	.zero		1


	//----- nvinfo : EIATTR_MERCURY_ISA_VERSION
	.align		4
        /*0074*/ 	.byte	0x03, 0x5f
        /*0076*/ 	.short	0x0101


	//----- nvinfo : EIATTR_COOP_GROUP_MASK_REGIDS
	.align		4
        /*0078*/ 	.byte	0x04, 0x29
        /*007a*/ 	.short	(.L_332 - .L_331)


	//   ....[0]....
.L_331:
        /*007c*/ 	.word	0xffffffff


	//   ....[1]....
        /*0080*/ 	.word	0xffffffff


	//   ....[2]....
        /*0084*/ 	.word	0xffffffff


	//   ....[3]....
        /*0088*/ 	.word	0xffffffff


	//   ....[4]....
        /*008c*/ 	.word	0xffffffff


	//   ....[5]....
        /*0090*/ 	.word	0xffffffff


	//   ....[6]....
        /*0094*/ 	.word	0xffffffff


	//   ....[7]....
        /*0098*/ 	.word	0xffffffff


	//   ....[8]....
        /*009c*/ 	.word	0xffffffff


	//   ....[9]....
        /*00a0*/ 	.word	0xffffffff


	//   ....[10]....
        /*00a4*/ 	.word	0xffffffff


	//   ....[11]....
        /*00a8*/ 	.word	0xffffffff


	//   ....[12]....
        /*00ac*/ 	.word	0xffffffff


	//   ....[13]....
        /*00b0*/ 	.word	0xffffffff


	//   ....[14]....
        /*00b4*/ 	.word	0xffffffff


	//   ....[15]....
        /*00b8*/ 	.word	0xffffffff


	//   ....[16]....
        /*00bc*/ 	.word	0xffffffff


	//   ....[17]....
        /*00c0*/ 	.word	0xffffffff


	//   ....[18]....
        /*00c4*/ 	.word	0xffffffff


	//   ....[19]....
        /*00c8*/ 	.word	0xffffffff


	//   ....[20]....
        /*00cc*/ 	.word	0xffffffff


	//   ....[21]....
        /*00d0*/ 	.word	0xffffffff


	//   ....[22]....
        /*00d4*/ 	.word	0xffffffff


	//   ....[23]....
        /*00d8*/ 	.word	0xffffffff


	//   ....[24]....
        /*00dc*/ 	.word	0xffffffff


	//   ....[25]....
        /*00e0*/ 	.word	0xffffffff


	//   ....[26]....
        /*00e4*/ 	.word	0xffffffff


	//   ....[27]....
        /*00e8*/ 	.word	0xffffffff


	//   ....[28]....
        /*00ec*/ 	.word	0xffffffff


	//   ....[29]....
        /*00f0*/ 	.word	0xffffffff


	//----- nvinfo : EIATTR_COOP_GROUP_INSTR_OFFSETS
	.align		4
.L_332:
        /*00f4*/ 	.byte	0x04, 0x28
        /*00f6*/ 	.short	(.L_334 - .L_333)


	//   ....[0]....
.L_333:
        /*00f8*/ 	.word	0x00000c00


	//   ....[1]....
        /*00fc*/ 	.word	0x00000c10


	//   ....[2]....
        /*0100*/ 	.word	0x00000c70


	//   ....[3]....
        /*0104*/ 	.word	0x00000c90


	//   ....[4]....
        /*0108*/ 	.word	0x00000ce0


	//   ....[5]....
        /*010c*/ 	.word	0x00000d00


	//   ....[6]....
        /*0110*/ 	.word	0x00000d40


	//   ....[7]....
        /*0114*/ 	.word	0x00000d80


	//   ....[8]....
        /*0118*/ 	.word	0x00000de0


	//   ....[9]....
        /*011c*/ 	.word	0x00000e20


	//   ....[10]....
        /*0120*/ 	.word	0x00001110


	//   ....[11]....
        /*0124*/ 	.word	0x00001120


	//   ....[12]....
        /*0128*/ 	.word	0x000011a0


	//   ....[13]....
        /*012c*/ 	.word	0x000011d0


	//   ....[14]....
        /*0130*/ 	.word	0x00001220


	//   ....[15]....
        /*0134*/ 	.word	0x00001260


	//   ....[16]....
        /*0138*/ 	.word	0x000012a0


	//   ....[17]....
        /*013c*/ 	.word	0x000012e0


	//   ....[18]....
        /*0140*/ 	.word	0x00001310


	//   ....[19]....
        /*0144*/ 	.word	0x00001380


	//   ....[20]....
        /*0148*/ 	.word	0x000027a0


	//   ....[21]....
        /*014c*/ 	.word	0x000027b0


	//   ....[22]....
        /*0150*/ 	.word	0x00002830


	//   ....[23]....
        /*0154*/ 	.word	0x00002840


	//   ....[24]....
        /*0158*/ 	.word	0x00002890


	//   ....[25]....
        /*015c*/ 	.word	0x000028c0


	//   ....[26]....
        /*0160*/ 	.word	0x00002900


	//   ....[27]....
        /*0164*/ 	.word	0x00002930


	//   ....[28]....
        /*0168*/ 	.word	0x00002970


	//   ....[29]....
        /*016c*/ 	.word	0x000029d0


	//----- nvinfo : EIATTR_VRC_CTA_INIT_COUNT
	.align		4
.L_334:
        /*0170*/ 	.byte	0x02, 0x4a
	.zero		1
	.zero		1


	//----- nvinfo : EIATTR_EXIT_INSTR_OFFSETS
	.align		4
        /*0174*/ 	.byte	0x04, 0x1c
        /*0176*/ 	.short	(.L_336 - .L_335)


	//   ....[0]....
.L_335:
        /*0178*/ 	.word	0x00002c40


	//   ....[1]....
        /*017c*/ 	.word	0x00002c80


	//----- nvinfo : EIATTR_MAX_THREADS
	.align		4
.L_336:
        /*0180*/ 	.byte	0x04, 0x05
        /*0182*/ 	.short	(.L_338 - .L_337)
.L_337:
        /*0184*/ 	.word	0x00000200
        /*0188*/ 	.word	0x00000001
        /*018c*/ 	.word	0x00000001


	//----- nvinfo : EIATTR_CRS_STACK_SIZE
	.align		4
.L_338:
        /*0190*/ 	.byte	0x04, 0x1e
        /*0192*/ 	.short	(.L_340 - .L_339)
.L_339:
        /*0194*/ 	.word	0x00000000


	//----- nvinfo : EIATTR_CBANK_PARAM_SIZE
	.align		4
.L_340:
        /*0198*/ 	.byte	0x03, 0x19
        /*019a*/ 	.short	0x003e


	//----- nvinfo : EIATTR_PARAM_CBANK
	.align		4
        /*019c*/ 	.byte	0x04, 0x0a
        /*019e*/ 	.short	(.L_342 - .L_341)
	.align		4
.L_341:
        /*01a0*/ 	.word	index@(.nv.constant0._ZN3cub18CUB_300001_SM_10006detail6reduce18DeviceReduceKernelINS2_10policy_hubIxjN4cuda3std3__44plusIxEEE10Policy1000EN6thrust24THRUST_300001_SM_1000_NS6detail15normal_iteratorINSD_10device_ptrIxEEEEjS9_xNS7_10__identityEEEvT0_PT3_T1_NS0_13GridEvenShareISN_EET2_T4_)
        /*01a4*/ 	.short	0x0380
        /*01a6*/ 	.short	0x003e


	//----- nvinfo : EIATTR_SW_WAR
	.align		4
.L_342:
        /*01a8*/ 	.byte	0x04, 0x36
        /*01aa*/ 	.short	(.L_344 - .L_343)
.L_343:
        /*01ac*/ 	.word	0x00000008
.L_344:


//--------------------- .nv.info._ZN3cub18CUB_300001_SM_10006detail6reduce28DeviceReduceSingleTileKernelINS2_10policy_hubIxjN4cuda3std3__44plusIxEEE10Policy1000EN6thrust24THRUST_300001_SM_1000_NS6detail15normal_iteratorINSD_10device_ptrIxEEEEPxjS9_xxNS7_10__identityEEEvT0_T1_T2_T3_T4_T6_ --------------------------
	.section	.nv.info._ZN3cub18CUB_300001_SM_10006detail6reduce28DeviceReduceSingleTileKernelINS2_10policy_hubIxjN4cuda3std3__44plusIxEEE10Policy1000EN6thrust24THRUST_300001_SM_1000_NS6detail15normal_iteratorINSD_10device_ptrIxEEEEPxjS9_xxNS7_10__identityEEEvT0_T1_T2_T3_T4_T6_,"",@"SHT_CUDA_INFO"
	.sectionflags	@""
	.align	4


	//----- nvinfo : EIATTR_CUDA_API_VERSION
	.align		4
        /*0000*/ 	.byte	0x04, 0x37
        /*0002*/ 	.short	(.L_346 - .L_345)
.L_345:
        /*0004*/ 	.word	0x00000082


	//----- nvinfo : EIATTR_KPARAM_INFO
	.align		4
.L_346:
        /*0008*/ 	.byte	0x04, 0x17
        /*000a*/ 	.short	(.L_348 - .L_347)
.L_347:
        /*000c*/ 	.word	0x00000000
        /*0010*/ 	.short	0x0005
        /*0012*/ 	.short	0x0020
        /*0014*/ 	.byte	0x00, 0xf0, 0x05, 0x00


	//----- nvinfo : EIATTR_KPARAM_INFO
	.align		4
.L_348:
        /*0018*/ 	.byte	0x04, 0x17
        /*001a*/ 	.short	(.L_350 - .L_349)
.L_349:
        /*001c*/ 	.word	0x00000000
        /*0020*/ 	.short	0x0004
        /*0022*/ 	.short	0x0018
        /*0024*/ 	.byte	0x00, 0xf0, 0x21, 0x00


	//----- nvinfo : EIATTR_KPARAM_INFO
	.align		4
.L_350:
        /*0028*/ 	.byte	0x04, 0x17
        /*002a*/ 	.short	(.L_352 - .L_351)
.L_351:
        /*002c*/ 	.word	0x00000000
        /*0030*/ 	.short	0x0003
        /*0032*/ 	.short	0x0014
        /*0034*/ 	.byte	0x00, 0xf0, 0x05, 0x00


	//----- nvinfo : EIATTR_KPARAM_INFO
	.align		4
.L_352:
        /*0038*/ 	.byte	0x04, 0x17
        /*003a*/ 	.short	(.L_354 - .L_353)
.L_353:
        /*003c*/ 	.word	0x00000000
        /*0040*/ 	.short	0x0002
        /*0042*/ 	.short	0x0010
        /*0044*/ 	.byte	0x00, 0xf0, 0x11, 0x00


	//----- nvinfo : EIATTR_KPARAM_INFO
	.align		4
.L_354:
        /*0048*/ 	.byte	0x04, 0x17
        /*004a*/ 	.short	(.L_356 - .L_355)
.L_355:
        /*004c*/ 	.word	0x00000000
        /*0050*/ 	.short	0x0001
        /*0052*/ 	.short	0x0008
        /*0054*/ 	.byte	0x00, 0xf5, 0x21, 0x00


	//----- nvinfo : EIATTR_KPARAM_INFO
	.align		4
.L_356:
        /*0058*/ 	.byte	0x04, 0x17
        /*005a*/ 	.short	(.L_358 - .L_357)
.L_357:
        /*005c*/ 	.word	0x00000000
        /*0060*/ 	.short	0x0000
        /*0062*/ 	.short	0x0000
        /*0064*/ 	.byte	0x00, 0xf0, 0x21, 0x00


	//----- nvinfo : EIATTR_SPARSE_MMA_MASK
	.align		4
.L_358:
        /*0068*/ 	.byte	0x03, 0x50
        /*006a*/ 	.short	0x0000


	//----- nvinfo : EIATTR_MAXREG_COUNT
	.align		4
        /*006c*/ 	.byte	0x03, 0x1b
        /*006e*/ 	.short	0x0080


	//----- nvinfo : EIATTR_NUM_BARRIERS
	.align		4
        /*0070*/ 	.byte	0x02, 0x4c
        /*0072*/ 	.byte	0x01
	.zero		1


	//----- nvinfo : EIATTR_MERCURY_ISA_VERSION
	.align		4
        /*0074*/ 	.byte	0x03, 0x5f
        /*0076*/ 	.short	0x0101


	//----- nvinfo : EIATTR_COOP_GROUP_MASK_REGIDS
	.align		4
        /*0078*/ 	.byte	0x04, 0x29
        /*007a*/ 	.short	(.L_360 - .L_359)


	//   ....[0]....
.L_359:
        /*007c*/ 	.word	0xffffffff


	//   ....[1]....
        /*0080*/ 	.word	0xffffffff


	//   ....[2]....
        /*0084*/ 	.word	0xffffffff


	//   ....[3]....
        /*0088*/ 	.word	0xffffffff


	//   ....[4]....
        /*008c*/ 	.word	0xffffffff


	//   ....[5]....
        /*0090*/ 	.word	0xffffffff


	//   ....[6]....
        /*0094*/ 	.word	0xffffffff


	//   ....[7]....
        /*0098*/ 	.word	0xffffffff


	//   ....[8]....
        /*009c*/ 	.word	0xffffffff


	//   ....[9]....
        /*00a0*/ 	.word	0xffffffff


	//   ....[10]....
        /*00a4*/ 	.word	0xffffffff


	//   ....[11]....
        /*00a8*/ 	.word	0xffffffff


	//   ....[12]....
        /*00ac*/ 	.word	0xffffffff


	//   ....[13]....
        /*00b0*/ 	.word	0xffffffff


	//   ....[14]....
        /*00b4*/ 	.word	0xffffffff


	//   ....[15]....
        /*00b8*/ 	.word	0xffffffff


	//   ....[16]....
        /*00bc*/ 	.word	0xffffffff


	//   ....[17]....
        /*00c0*/ 	.word	0xffffffff


	//   ....[18]....
        /*00c4*/ 	.word	0xffffffff


	//   ....[19]....
        /*00c8*/ 	.word	0xffffffff


	//   ....[20]....
        /*00cc*/ 	.word	0xffffffff


	//   ....[21]....
        /*00d0*/ 	.word	0xffffffff


	//   ....[22]....
        /*00d4*/ 	.word	0xffffffff


	//   ....[23]....
        /*00d8*/ 	.word	0xffffffff


	//   ....[24]....
        /*00dc*/ 	.word	0xffffffff


	//   ....[25]....
        /*00e0*/ 	.word	0xffffffff


	//   ....[26]....
        /*00e4*/ 	.word	0xffffffff


	//   ....[27]....
        /*00e8*/ 	.word	0xffffffff


	//   ....[28]....
        /*00ec*/ 	.word	0xffffffff


	//   ....[29]....
        /*00f0*/ 	.word	0xffffffff


	//----- nvinfo : EIATTR_COOP_GROUP_INSTR_OFFSETS
	.align		4
.L_360:
        /*00f4*/ 	.byte	0x04, 0x28
        /*00f6*/ 	.short	(.L_362 - .L_361)


	//   ....[0]....
.L_361:
        /*00f8*/ 	.word	0x00000930


	//   ....[1]....
        /*00fc*/ 	.word	0x00000940


	//   ....[2]....
        /*0100*/ 	.word	0x000009a0


	//   ....[3]....
        /*0104*/ 	.word	0x000009c0


	//   ....[4]....
        /*0108*/ 	.word	0x00000a10


	//   ....[5]....
        /*010c*/ 	.word	0x00000a30


	//   ....[6]....
        /*0110*/ 	.word	0x00000a70


	//   ....[7]....
        /*0114*/ 	.word	0x00000ab0


	//   ....[8]....
        /*0118*/ 	.word	0x00000b00


	//   ....[9]....
        /*011c*/ 	.word	0x00000b40


	//   ....[10]....
        /*0120*/ 	.word	0x00000e40


	//   ....[11]....
        /*0124*/ 	.word	0x00000e50


	//   ....[12]....
        /*0128*/ 	.word	0x00000ee0


	//   ....[13]....
        /*012c*/ 	.word	0x00000f00


	//   ....[14]....
        /*0130*/ 	.word	0x00000f40


	//   ....[15]....
        /*0134*/ 	.word	0x00000f70


	//   ....[16]....
        /*0138*/ 	.word	0x00000fd0


	//   ....[17]....
        /*013c*/ 	.word	0x00001010


	//   ....[18]....
        /*0140*/ 	.word	0x00001050


	//   ....[19]....
        /*0144*/ 	.word	0x000010a0


	//   ....[20]....
        /*0148*/ 	.word	0x00002360


	//   ....[21]....
        /*014c*/ 	.word	0x00002370


	//   ....[22]....
        /*0150*/ 	.word	0x000023f0


	//   ....[23]....
        /*0154*/ 	.word	0x00002400


	//   ....[24]....
        /*0158*/ 	.word	0x00002460


	//   ....[25]....
        /*015c*/ 	.word	0x00002490


	//   ....[26]....
        /*0160*/ 	.word	0x000024e0


	//   ....[27]....
        /*0164*/ 	.word	0x00002510


	//   ....[28]....
        /*0168*/ 	.word	0x00002550


	//   ....[29]....
        /*016c*/ 	.word	0x000025a0


	//----- nvinfo : EIATTR_VRC_CTA_INIT_COUNT
	.align		4
.L_362:
        /*0170*/ 	.byte	0x02, 0x4a
	.zero		1
	.zero		1


	//----- nvinfo : EIATTR_EXIT_INSTR_OFFSETS
	.align		4
        /*0174*/ 	.byte	0x04, 0x1c
        /*0176*/ 	.short	(.L_364 - .L_363)


	//   ....[0]....
.L_363:
        /*0178*/ 	.word	0x00000080


	//   ....[1]....
        /*017c*/ 	.word	0x000000c0


	//   ....[2]....
        /*0180*/ 	.word	0x00002800


	//   ....[3]....
        /*0184*/ 	.word	0x00002860


	//----- nvinfo : EIATTR_MAX_THREADS
	.align		4
.L_364:
        /*0188*/ 	.byte	0x04, 0x05
        /*018a*/ 	.short	(.L_366 - .L_365)
.L_365:
        /*018c*/ 	.word	0x00000200
        /*0190*/ 	.word	0x00000001
        /*0194*/ 	.word	0x00000001


	//----- nvinfo : EIATTR_CRS_STACK_SIZE
	.align		4
.L_366:
        /*0198*/ 	.byte	0x04, 0x1e
        /*019a*/ 	.short	(.L_368 - .L_367)
.L_367:
        /*019c*/ 	.word	0x00000000


	//----- nvinfo : EIATTR_CBANK_PARAM_SIZE
	.align		4
.L_368:
        /*01a0*/ 	.byte	0x03, 0x19
        /*01a2*/ 	.short	0x0021


	//----- nvinfo : EIATTR_PARAM_CBANK
	.align		4
        /*01a4*/ 	.byte	0x04, 0x0a
        /*01a6*/ 	.short	(.L_370 - .L_369)
	.align		4
.L_369:
        /*01a8*/ 	.word	index@(.nv.constant0._ZN3cub18CUB_300001_SM_10006detail6reduce28DeviceReduceSingleTileKernelINS2_10policy_hubIxjN4cuda3std3__44plusIxEEE10Policy1000EN6thrust24THRUST_300001_SM_1000_NS6detail15normal_iteratorINSD_10device_ptrIxEEEEPxjS9_xxNS7_10__identityEEEvT0_T1_T2_T3_T4_T6_)
        /*01ac*/ 	.short	0x0380
        /*01ae*/ 	.short	0x0021


	//----- nvinfo : EIATTR_SW_WAR
	.align		4
.L_370:
        /*01b0*/ 	.byte	0x04, 0x36
        /*01b2*/ 	.short	(.L_372 - .L_371)
.L_371:
        /*01b4*/ 	.word	0x00000008
.L_372:


//--------------------- .nv.info._ZN3cub18CUB_300001_SM_10006detail9transform16transform_kernelINS2_10policy_hubILb1EN4cuda3std3__45tupleIJN6thrust24THRUST_300001_SM_1000_NS12zip_iteratorINS8_IJNSA_6detail15normal_iteratorINSA_10device_ptrIxEEEESG_EEEEEEEEE10policy1000El9CountHitsSG_JSI_EEEvT0_iT1_T2_DpNS2_10kernel_argIT3_EE --------------------------
	.section	.nv.info._ZN3cub18CUB_300001_SM_10006detail9transform16transform_kernelINS2_10policy_hubILb1EN4cuda3std3__45tupleIJN6thrust24THRUST_300001_SM_1000_NS12zip_iteratorINS8_IJNSA_6detail15normal_iteratorINSA_10device_ptrIxEEEESG_EEEEEEEEE10policy1000El9CountHitsSG_JSI_EEEvT0_iT1_T2_DpNS2_10kernel_argIT3_EE,"",@"SHT_CUDA_INFO"
	.sectionflags	@""
	.align	4


	//----- nvinfo : EIATTR_CUDA_API_VERSION
	.align		4
        /*0000*/ 	.byte	0x04, 0x37
        /*0002*/ 	.short	(.L_374 - .L_373)
.L_373:
        /*0004*/ 	.word	0x00000082


	//----- nvinfo : EIATTR_KPARAM_INFO
	.align		4
.L_374:
        /*0008*/ 	.byte	0x04, 0x17
        /*000a*/ 	.short	(.L_376 - .L_375)
.L_375:
        /*000c*/ 	.word	0x00000000
        /*0010*/ 	.short	0x0004
        /*0012*/ 	.short	0x0018
        /*0014*/ 	.byte	0x00, 0xf0, 0x41, 0x00


	//----- nvinfo : EIATTR_KPARAM_INFO
	.align		4
.L_376:
        /*0018*/ 	.byte	0x04, 0x17
        /*001a*/ 	.short	(.L_378 - .L_377)
.L_377:
        /*001c*/ 	.word	0x00000000
        /*0020*/ 	.short	0x0003
        /*0022*/ 	.short	0x0010
        /*0024*/ 	.byte	0x00, 0xf0, 0x21, 0x00


	//----- nvinfo : EIATTR_KPARAM_INFO
	.align		4
.L_378:
        /*0028*/ 	.byte	0x04, 0x17
        /*002a*/ 	.short	(.L_380 - .L_379)
.L_379:
        /*002c*/ 	.word	0x00000000
        /*0030*/ 	.short	0x0002
        /*0032*/ 	.short	0x000c
        /*0034*/ 	.byte	0x00, 0xf0, 0x05, 0x00


	//----- nvinfo : EIATTR_KPARAM_INFO
	.align		4
.L_380:
        /*0038*/ 	.byte	0x04, 0x17
        /*003a*/ 	.short	(.L_382 - .L_381)
.L_381:
        /*003c*/ 	.word	0x00000000
        /*0040*/ 	.short	0x0001
        /*0042*/ 	.short	0x0008
        /*0044*/ 	.byte	0x00, 0xf0, 0x11, 0x00


	//----- nvinfo : EIATTR_KPARAM_INFO
	.align		4
.L_382:
        /*0048*/ 	.byte	0x04, 0x17
        /*004a*/ 	.short	(.L_384 - .L_383)
.L_383:
        /*004c*/ 	.word	0x00000000
        /*0050*/ 	.short	0x0000
        /*0052*/ 	.short	0x0000
        /*0054*/ 	.byte	0x00, 0xf0, 0x21, 0x00


	//----- nvinfo : EIATTR_SPARSE_MMA_MASK
	.align		4
.L_384:
        /*0058*/ 	.byte	0x03, 0x50
        /*005a*/ 	.short	0x0000


	//----- nvinfo : EIATTR_MAXREG_COUNT
	.align		4
        /*005c*/ 	.byte	0x03, 0x1b
        /*005e*/ 	.short	0x00ff


	//----- nvinfo : EIATTR_MERCURY_ISA_VERSION
	.align		4
        /*0060*/ 	.byte	0x03, 0x5f
        /*0062*/ 	.short	0x0101


	//----- nvinfo : EIATTR_VRC_CTA_INIT_COUNT
	.align		4
        /*0064*/ 	.byte	0x02, 0x4a
	.zero		1
	.zero		1


	//----- nvinfo : EIATTR_EXIT_INSTR_OFFSETS
	.align		4
        /*0068*/ 	.byte	0x04, 0x1c
        /*006a*/ 	.short	(.L_386 - .L_385)


	//   ....[0]....
.L_385:
        /*006c*/ 	.word	0x00000130


	//   ....[1]....
        /*0070*/ 	.word	0x00003510


	//   ....[2]....
        /*0074*/ 	.word	0x00003c90


	//   ....[3]....
        /*0078*/ 	.word	0x00003cc0


	//   ....[4]....
        /*007c*/ 	.word	0x00006d70


	//   ....[5]....
        /*0080*/ 	.word	0x00007490


	//----- nvinfo : EIATTR_MAX_THREADS
	.align		4
.L_386:
        /*0084*/ 	.byte	0x04, 0x05
        /*0086*/ 	.short	(.L_388 - .L_387)
.L_387:
        /*0088*/ 	.word	0x00000080
        /*008c*/ 	.word	0x00000001
        /*0090*/ 	.word	0x00000001


	//----- nvinfo : EIATTR_CRS_STACK_SIZE
	.align		4
.L_388:
        /*0094*/ 	.byte	0x04, 0x1e
        /*0096*/ 	.short	(.L_390 - .L_389)
.L_389:
        /*0098*/ 	.word	0x00000000


	//----- nvinfo : EIATTR_CBANK_PARAM_SIZE
	.align		4
.L_390:
        /*009c*/ 	.byte	0x03, 0x19
        /*009e*/ 	.short	0x0028


	//----- nvinfo : EIATTR_PARAM_CBANK
	.align		4
        /*00a0*/ 	.byte	0x04, 0x0a
        /*00a2*/ 	.short	(.L_392 - .L_391)
	.align		4
.L_391:
        /*00a4*/ 	.word	index@(.nv.constant0._ZN3cub18CUB_300001_SM_10006detail9transform16transform_kernelINS2_10policy_hubILb1EN4cuda3std3__45tupleIJN6thrust24THRUST_300001_SM_1000_NS12zip_iteratorINS8_IJNSA_6detail15normal_iteratorINSA_10device_ptrIxEEEESG_EEEEEEEEE10policy1000El9CountHitsSG_JSI_EEEvT0_iT1_T2_DpNS2_10kernel_argIT3_EE)
        /*00a8*/ 	.short	0x0380
        /*00aa*/ 	.short	0x0028


	//----- nvinfo : EIATTR_SW_WAR
	.align		4
.L_392:
        /*00ac*/ 	.byte	0x04, 0x36
        /*00ae*/ 	.short	(.L_394 - .L_393)
.L_393:
        /*00b0*/ 	.word	0x00000008
.L_394:


//--------------------- .nv.info._ZN3cub18CUB_300001_SM_10006detail9transform16transform_kernelINS2_10policy_hubILb1EN4cuda3std3__45tupleIJN6thrust24THRUST_300001_SM_1000_NS12zip_iteratorINS8_IJNSA_6detail15normal_iteratorINSA_10device_ptrIxEEEESG_EEEEEEEEE10policy1000Ei9CountHitsSG_JSI_EEEvT0_iT1_T2_DpNS2_10kernel_argIT3_EE --------------------------
	.section	.nv.info._ZN3cub18CUB_300001_SM_10006detail9transform16transform_kernelINS2_10policy_hubILb1EN4cuda3std3__45tupleIJN6thrust24THRUST_300001_SM_1000_NS12zip_iteratorINS8_IJNSA_6detail15normal_iteratorINSA_10device_ptrIxEEEESG_EEEEEEEEE10policy1000Ei9CountHitsSG_JSI_EEEvT0_iT1_T2_DpNS2_10kernel_argIT3_EE,"",@"SHT_CUDA_INFO"
	.sectionflags	@""
	.align	4


	//----- nvinfo : EIATTR_CUDA_API_VERSION
	.align		4
        /*0000*/ 	.byte	0x04, 0x37
        /*0002*/ 	.short	(.L_396 - .L_395)
.L_395:
        /*0004*/ 	.word	0x00000082


	//----- nvinfo : EIATTR_KPARAM_INFO
	.align		4
.L_396:
        /*0008*/ 	.byte	0x04, 0x17
        /*000a*/ 	.short	(.L_398 - .L_397)
.L_397:
        /*000c*/ 	.word	0x00000000
        /*0010*/ 	.short	0x0004
        /*0012*/ 	.short	0x0018
        /*0014*/ 	.byte	0x00, 0xf0, 0x41, 0x00


	//----- nvinfo : EIATTR_KPARAM_INFO
	.align		4
.L_398:
        /*0018*/ 	.byte	0x04, 0x17
        /*001a*/ 	.short	(.L_400 - .L_399)
.L_399:
        /*001c*/ 	.word	0x00000000
        /*0020*/ 	.short	0x0003
        /*0022*/ 	.short	0x0010
        /*0024*/ 	.byte	0x00, 0xf0, 0x21, 0x00


	//----- nvinfo : EIATTR_KPARAM_INFO
	.align		4
.L_400:
        /*0028*/ 	.byte	0x04, 0x17
        /*002a*/ 	.short	(.L_402 - .L_401)
.L_401:
        /*002c*/ 	.word	0x00000000
        /*0030*/ 	.short	0x0002
        /*0032*/ 	.short	0x0008
        /*0034*/ 	.byte	0x00, 0xf0, 0x05, 0x00


	//----- nvinfo : EIATTR_KPARAM_INFO
	.align		4
.L_402:
        /*0038*/ 	.byte	0x04, 0x17
        /*003a*/ 	.short	(.L_404 - .L_403)
.L_403:
        /*003c*/ 	.word	0x00000000
        /*0040*/ 	.short	0x0001
        /*0042*/ 	.short	0x0004
        /*0044*/ 	.byte	0x00, 0xf0, 0x11, 0x00


	//----- nvinfo : EIATTR_KPARAM_INFO
	.align		4
.L_404:
        /*0048*/ 	.byte	0x04, 0x17
        /*004a*/ 	.short	(.L_406 - .L_405)
.L_405:
        /*004c*/ 	.word	0x00000000
        /*0050*/ 	.short	0x0000
        /*0052*/ 	.short	0x0000
        /*0054*/ 	.byte	0x00, 0xf0, 0x11, 0x00


	//----- nvinfo : EIATTR_SPARSE_MMA_MASK
	.align		4
.L_406:
        /*0058*/ 	.byte	0x03, 0x50
        /*005a*/ 	.short	0x0000


	//----- nvinfo : EIATTR_MAXREG_COUNT
	.align		4
        /*005c*/ 	.byte	0x03, 0x1b
        /*005e*/ 	.short	0x00ff


	//----- nvinfo : EIATTR_MERCURY_ISA_VERSION
	.align		4
        /*0060*/ 	.byte	0x03, 0x5f
        /*0062*/ 	.short	0x0101


	//----- nvinfo : EIATTR_VRC_CTA_INIT_COUNT
	.align		4
        /*0064*/ 	.byte	0x02, 0x4a
	.zero		1
	.zero		1


	//----- nvinfo : EIATTR_EXIT_INSTR_OFFSETS
	.align		4
        /*0068*/ 	.byte	0x04, 0x1c
        /*006a*/ 	.short	(.L_408 - .L_407)


	//   ....[0]....
.L_407:
        /*006c*/ 	.word	0x000000d0


	//   ....[1]....
        /*0070*/ 	.word	0x00003180


	//   ....[2]....
        /*0074*/ 	.word	0x00003880


	//   ....[3]....
        /*0078*/ 	.word	0x000038b0


	//   ....[4]....
        /*007c*/ 	.word	0x000052d0


	//   ....[5]....
        /*0080*/ 	.word	0x000059f0


	//----- nvinfo : EIATTR_MAX_THREADS
	.align		4
.L_408:
        /*0084*/ 	.byte	0x04, 0x05
        /*0086*/ 	.short	(.L_410 - .L_409)
.L_409:
        /*0088*/ 	.word	0x00000080
        /*008c*/ 	.word	0x00000001
        /*0090*/ 	.word	0x00000001


	//----- nvinfo : EIATTR_CRS_STACK_SIZE
	.align		4
.L_410:
        /*0094*/ 	.byte	0x04, 0x1e
        /*0096*/ 	.short	(.L_412 - .L_411)
.L_411:
        /*0098*/ 	.word	0x00000000


	//----- nvinfo : EIATTR_CBANK_PARAM_SIZE
	.align		4
.L_412:
        /*009c*/ 	.byte	0x03, 0x19
        /*009e*/ 	.short	0x0028


	//----- nvinfo : EIATTR_PARAM_CBANK
	.align		4
        /*00a0*/ 	.byte	0x04, 0x0a
        /*00a2*/ 	.short	(.L_414 - .L_413)
	.align		4
.L_413:
        /*00a4*/ 	.word	index@(.nv.constant0._ZN3cub18CUB_300001_SM_10006detail9transform16transform_kernelINS2_10policy_hubILb1EN4cuda3std3__45tupleIJN6thrust24THRUST_300001_SM_1000_NS12zip_iteratorINS8_IJNSA_6detail15normal_iteratorINSA_10device_ptrIxEEEESG_EEEEEEEEE10policy1000Ei9CountHitsSG_JSI_EEEvT0_iT1_T2_DpNS2_10kernel_argIT3_EE)
        /*00a8*/ 	.short	0x0380
        /*00aa*/ 	.short	0x0028


	//----- nvinfo : EIATTR_SW_WAR
	.align		4
.L_414:
        /*00ac*/ 	.byte	0x04, 0x36
        /*00ae*/ 	.short	(.L_416 - .L_415)
.L_415:
        /*00b0*/ 	.word	0x00000008
.L_416:


//--------------------- .nv.info._ZN3cub18CUB_300001_SM_10006detail9transform16transform_kernelINS2_10policy_hubILb1EN4cuda3std3__45tupleIJN6thrust24THRUST_300001_SM_1000_NS6detail15normal_iteratorINSA_10device_ptrIxEEEEEEEE10policy1000El16PrefixToPositionSF_JPxEEEvT0_iT1_T2_DpNS2_10kernel_argIT3_EE --------------------------
	.section	.nv.info._ZN3cub18CUB_300001_SM_10006detail9transform16transform_kernelINS2_10policy_hubILb1EN4cuda3std3__45tupleIJN6thrust24THRUST_300001_SM_1000_NS6detail15normal_iteratorINSA_10device_ptrIxEEEEEEEE10policy1000El16PrefixToPositionSF_JPxEEEvT0_iT1_T2_DpNS2_10kernel_argIT3_EE,"",@"SHT_CUDA_INFO"
	.sectionflags	@""
	.align	4


	//----- nvinfo : EIATTR_CUDA_API_VERSION
	.align		4
        /*0000*/ 	.byte	0x04, 0x37
        /*0002*/ 	.short	(.L_418 - .L_417)
.L_417:
        /*0004*/ 	.word	0x00000082


	//----- nvinfo : EIATTR_KPARAM_INFO
	.align		4
.L_418:
        /*0008*/ 	.byte	0x04, 0x17
        /*000a*/ 	.short	(.L_420 - .L_419)
.L_419:
        /*000c*/ 	.word	0x00000000
        /*0010*/ 	.short	0x0004
        /*0012*/ 	.short	0x0020
        /*0014*/ 	.byte	0x00, 0xf0, 0x41, 0x00


	//----- nvinfo : EIATTR_KPARAM_INFO
	.align		4
.L_420:
        /*0018*/ 	.byte	0x04, 0x17
        /*001a*/ 	.short	(.L_422 - .L_421)
.L_421:
        /*001c*/ 	.word	0x00000000
        /*0020*/ 	.short	0x0003
        /*0022*/ 	.short	0x0018
        /*0024*/ 	.byte	0x00, 0xf0, 0x21, 0x00


	//----- nvinfo : EIATTR_KPARAM_INFO
	.align		4
.L_422:
        /*0028*/ 	.byte	0x04, 0x17
        /*002a*/ 	.short	(.L_424 - .L_423)
.L_423:
        /*002c*/ 	.word	0x00000000
        /*0030*/ 	.short	0x0002
        /*0032*/ 	.short	0x0010
        /*0034*/ 	.byte	0x00, 0xf0, 0x21, 0x00


	//----- nvinfo : EIATTR_KPARAM_INFO
	.align		4
.L_424:
        /*0038*/ 	.byte	0x04, 0x17
        /*003a*/ 	.short	(.L_426 - .L_425)
.L_425:
        /*003c*/ 	.word	0x00000000
        /*0040*/ 	.short	0x0001
        /*0042*/ 	.short	0x0008
        /*0044*/ 	.byte	0x00, 0xf0, 0x11, 0x00


	//----- nvinfo : EIATTR_KPARAM_INFO
	.align		4
.L_426:
        /*0048*/ 	.byte	0x04, 0x17
        /*004a*/ 	.short	(.L_428 - .L_427)
.L_427:
        /*004c*/ 	.word	0x00000000
        /*0050*/ 	.short	0x0000
        /*0052*/ 	.short	0x0000
        /*0054*/ 	.byte	0x00, 0xf0, 0x21, 0x00


	//----- nvinfo : EIATTR_SPARSE_MMA_MASK
	.align		4
.L_428:
        /*0058*/ 	.byte	0x03, 0x50
        /*005a*/ 	.short	0x0000


	//----- nvinfo : EIATTR_MAXREG_COUNT
	.align		4
        /*005c*/ 	.byte	0x03, 0x1b
        /*005e*/ 	.short	0x00ff


	//----- nvinfo : EIATTR_MERCURY_ISA_VERSION
	.align		4
        /*0060*/ 	.byte	0x03, 0x5f
        /*0062*/ 	.short	0x0101


	//----- nvinfo : EIATTR_VRC_CTA_INIT_COUNT
	.align		4
        /*0064*/ 	.byte	0x02, 0x4a
	.zero		1
	.zero		1


	//----- nvinfo : EIATTR_EXIT_INSTR_OFFSETS
	.align		4
        /*0068*/ 	.byte	0x04, 0x1c
        /*006a*/ 	.short	(.L_430 - .L_429)


	//   ....[0]....
.L_429:
        /*006c*/ 	.word	0x000002b0


	//   ....[1]....
        /*0070*/ 	.word	0x00002680


	//   ....[2]....
        /*0074*/ 	.word	0x00003030


	//   ....[3]....
        /*0078*/ 	.word	0x00003530


	//   ....[4]....
        /*007c*/ 	.word	0x00003560


	//   ....[5]....
        /*0080*/ 	.word	0x00003770


	//   ....[6]....
        /*0084*/ 	.word	0x00003790


	//   ....[7]....
        /*0088*/ 	.word	0x000047c0


	//   ....[8]....
        /*008c*/ 	.word	0x00004fa0


	//   ....[9]....
        /*0090*/ 	.word	0x000053e0


	//   ....[10]....
        /*0094*/ 	.word	0x00005600


	//----- nvinfo : EIATTR_MAX_THREADS
	.align		4
.L_430:
        /*0098*/ 	.byte	0x04, 0x05
        /*009a*/ 	.short	(.L_432 - .L_431)
.L_431:
        /*009c*/ 	.word	0x00000080
        /*00a0*/ 	.word	0x00000001
        /*00a4*/ 	.word	0x00000001


	//----- nvinfo : EIATTR_CRS_STACK_SIZE
	.align		4
.L_432:
        /*00a8*/ 	.byte	0x04, 0x1e
        /*00aa*/ 	.short	(.L_434 - .L_433)
.L_433:
        /*00ac*/ 	.word	0x00000000


	//----- nvinfo : EIATTR_CBANK_PARAM_SIZE
	.align		4
.L_434:
        /*00b0*/ 	.byte	0x03, 0x19
        /*00b2*/ 	.short	0x0030


	//----- nvinfo : EIATTR_PARAM_CBANK
	.align		4
        /*00b4*/ 	.byte	0x04, 0x0a
        /*00b6*/ 	.short	(.L_436 - .L_435)
	.align		4
.L_435:
        /*00b8*/ 	.word	index@(.nv.constant0._ZN3cub18CUB_300001_SM_10006detail9transform16transform_kernelINS2_10policy_hubILb1EN4cuda3std3__45tupleIJN6thrust24THRUST_300001_SM_1000_NS6detail15normal_iteratorINSA_10device_ptrIxEEEEEEEE10policy1000El16PrefixToPositionSF_JPxEEEvT0_iT1_T2_DpNS2_10kernel_argIT3_EE)
        /*00bc*/ 	.short	0x0380
        /*00be*/ 	.short	0x0030


	//----- nvinfo : EIATTR_SW_WAR
	.align		4
.L_436:
        /*00c0*/ 	.byte	0x04, 0x36
        /*00c2*/ 	.short	(.L_438 - .L_437)
.L_437:
        /*00c4*/ 	.word	0x00000008
.L_438:


//--------------------- .nv.info._ZN3cub18CUB_300001_SM_10006detail9transform16transform_kernelINS2_10policy_hubILb1EN4cuda3std3__45tupleIJN6thrust24THRUST_300001_SM_1000_NS6detail15normal_iteratorINSA_10device_ptrIxEEEEEEEE10policy1000Ei16PrefixToPositionSF_JPxEEEvT0_iT1_T2_DpNS2_10kernel_argIT3_EE --------------------------
	.section	.nv.info._ZN3cub18CUB_300001_SM_10006detail9transform16transform_kernelINS2_10policy_hubILb1EN4cuda3std3__45tupleIJN6thrust24THRUST_300001_SM_1000_NS6detail15normal_iteratorINSA_10device_ptrIxEEEEEEEE10policy1000Ei16PrefixToPositionSF_JPxEEEvT0_iT1_T2_DpNS2_10kernel_argIT3_EE,"",@"SHT_CUDA_INFO"
	.sectionflags	@""
	.align	4


	//----- nvinfo : EIATTR_CUDA_API_VERSION
	.align		4
        /*0000*/ 	.byte	0x04, 0x37
        /*0002*/ 	.short	(.L_440 - .L_439)
.L_439:
        /*0004*/ 	.word	0x00000082


	//----- nvinfo : EIATTR_KPARAM_INFO
	.align		4
.L_440:
        /*0008*/ 	.byte	0x04, 0x17
        /*000a*/ 	.short	(.L_442 - .L_441)
.L_441:
        /*000c*/ 	.word	0x00000000
        /*0010*/ 	.short	0x0004
        /*0012*/ 	.short	0x0018
        /*0014*/ 	.byte	0x00, 0xf0, 0x41, 0x00


	//----- nvinfo : EIATTR_KPARAM_INFO
	.align		4
.L_442:
        /*0018*/ 	.byte	0x04, 0x17
        /*001a*/ 	.short	(.L_444 - .L_443)
.L_443:
        /*001c*/ 	.word	0x00000000
        /*0020*/ 	.short	0x0003
        /*0022*/ 	.short	0x0010
        /*0024*/ 	.byte	0x00, 0xf0, 0x21, 0x00


	//----- nvinfo : EIATTR_KPARAM_INFO
	.align		4
.L_444:
        /*0028*/ 	.byte	0x04, 0x17
        /*002a*/ 	.short	(.L_446 - .L_445)
.L_445:
        /*002c*/ 	.word	0x00000000
        /*0030*/ 	.short	0x0002
        /*0032*/ 	.short	0x0008
        /*0034*/ 	.byte	0x00, 0xf0, 0x21, 0x00


	//----- nvinfo : EIATTR_KPARAM_INFO
	.align		4
.L_446:
        /*0038*/ 	.byte	0x04, 0x17
        /*003a*/ 	.short	(.L_448 - .L_447)
.L_447:
        /*003c*/ 	.word	0x00000000
        /*0040*/ 	.short	0x0001
        /*0042*/ 	.short	0x0004
        /*0044*/ 	.byte	0x00, 0xf0, 0x11, 0x00


	//----- nvinfo : EIATTR_KPARAM_INFO
	.align		4
.L_448:
        /*0048*/ 	.byte	0x04, 0x17
        /*004a*/ 	.short	(.L_450 - .L_449)
.L_449:
        /*004c*/ 	.word	0x00000000
        /*0050*/ 	.short	0x0000
        /*0052*/ 	.short	0x0000
        /*0054*/ 	.byte	0x00, 0xf0, 0x11, 0x00


	//----- nvinfo : EIATTR_SPARSE_MMA_MASK
	.align		4
.L_450:
        /*0058*/ 	.byte	0x03, 0x50
        /*005a*/ 	.short	0x0000


	//----- nvinfo : EIATTR_MAXREG_COUNT
	.align		4
        /*005c*/ 	.byte	0x03, 0x1b
        /*005e*/ 	.short	0x00ff


	//----- nvinfo : EIATTR_MERCURY_ISA_VERSION
	.align		4
        /*0060*/ 	.byte	0x03, 0x5f
        /*0062*/ 	.short	0x0101


	//----- nvinfo : EIATTR_VRC_CTA_INIT_COUNT
	.align		4
        /*0064*/ 	.byte	0x02, 0x4a
	.zero		1
	.zero		1


	//----- nvinfo : EIATTR_EXIT_INSTR_OFFSETS
	.align		4
        /*0068*/ 	.byte	0x04, 0x1c
        /*006a*/ 	.short	(.L_452 - .L_451)


	//   ....[0]....
.L_451:
        /*006c*/ 	.word	0x00000210


	//   ....[1]....
        /*0070*/ 	.word	0x00001250


	//   ....[2]....
        /*0074*/ 	.word	0x00001a40


	//   ....[3]....
        /*0078*/ 	.word	0x00001e80


	//   ....[4]....
        /*007c*/ 	.word	0x000020a0


	//   ....[5]....
        /*0080*/ 	.word	0x000020c0


	//   ....[6]....
        /*0084*/ 	.word	0x000032c0


	//   ....[7]....
        /*0088*/ 	.word	0x00003c70


	//   ....[8]....
        /*008c*/ 	.word	0x00004170


	//   ....[9]....
        /*0090*/ 	.word	0x000041a0


	//   ....[10]....
        /*0094*/ 	.word	0x000043b0


	//----- nvinfo : EIATTR_MAX_THREADS
	.align		4
.L_452:
        /*0098*/ 	.byte	0x04, 0x05
        /*009a*/ 	.short	(.L_454 - .L_453)
.L_453:
        /*009c*/ 	.word	0x00000080
        /*00a0*/ 	.word	0x00000001
        /*00a4*/ 	.word	0x00000001


	//----- nvinfo : EIATTR_CRS_STACK_SIZE
	.align		4
.L_454:
        /*00a8*/ 	.byte	0x04, 0x1e
        /*00aa*/ 	.short	(.L_456 - .L_455)
.L_455:
        /*00ac*/ 	.word	0x00000000


	//----- nvinfo : EIATTR_CBANK_PARAM_SIZE
	.align		4
.L_456:
        /*00b0*/ 	.byte	0x03, 0x19
        /*00b2*/ 	.short	0x0028


	//----- nvinfo : EIATTR_PARAM_CBANK
	.align		4
        /*00b4*/ 	.byte	0x04, 0x0a
        /*00b6*/ 	.short	(.L_458 - .L_457)
	.align		4
.L_457:
        /*00b8*/ 	.word	index@(.nv.constant0._ZN3cub18CUB_300001_SM_10006detail9transform16transform_kernelINS2_10policy_hubILb1EN4cuda3std3__45tupleIJN6thrust24THRUST_300001_SM_1000_NS6detail15normal_iteratorINSA_10device_ptrIxEEEEEEEE10policy1000Ei16PrefixToPositionSF_JPxEEEvT0_iT1_T2_DpNS2_10kernel_argIT3_EE)
        /*00bc*/ 	.short	0x0380
        /*00be*/ 	.short	0x0028


	//----- nvinfo : EIATTR_SW_WAR
	.align		4
.L_458:
        /*00c0*/ 	.byte	0x04, 0x36
        /*00c2*/ 	.short	(.L_460 - .L_459)
.L_459:
        /*00c4*/ 	.word	0x00000008
.L_460:


//--------------------- .nv.info._ZN3cub18CUB_300001_SM_10006detail8for_each13static_kernelINS2_12policy_hub_t12policy_500_tEmN6thrust24THRUST_300001_SM_1000_NS8cuda_cub20__uninitialized_fill7functorINS7_10device_ptrIxEExEEEEvT0_T1_ --------------------------
	.section	.nv.info._ZN3cub18CUB_300001_SM_10006detail8for_each13static_kernelINS2_12policy_hub_t12policy_500_tEmN6thrust24THRUST_300001_SM_1000_NS8cuda_cub20__uninitialized_fill7functorINS7_10device_ptrIxEExEEEEvT0_T1_,"",@"SHT_CUDA_INFO"
	.sectionflags	@""
	.align	4


	//----- nvinfo : EIATTR_CUDA_API_VERSION
	.align		4
        /*0000*/ 	.byte	0x04, 0x37
        /*0002*/ 	.short	(.L_462 - .L_461)
.L_461:
        /*0004*/ 	.word	0x00000082


	//----- nvinfo : EIATTR_KPARAM_INFO
	.align		4
.L_462:
        /*0008*/ 	.byte	0x04, 0x17
        /*000a*/ 	.short	(.L_464 - .L_463)
.L_463:
        /*000c*/ 	.word	0x00000000
        /*0010*/ 	.short	0x0001
        /*0012*/ 	.short	0x0008
        /*0014*/ 	.byte	0x00, 0xf0, 0x41, 0x00


	//----- nvinfo : EIATTR_KPARAM_INFO
	.align		4
.L_464:
        /*0018*/ 	.byte	0x04, 0x17
        /*001a*/ 	.short	(.L_466 - .L_465)
.L_465:
        /*001c*/ 	.word	0x00000000
        /*0020*/ 	.short	0x0000
        /*0022*/ 	.short	0x0000
        /*0024*/ 	.byte	0x00, 0xf0, 0x21, 0x00


	//----- nvinfo : EIATTR_SPARSE_MMA_MASK
	.align		4
.L_466:
        /*0028*/ 	.byte	0x03, 0x50
        /*002a*/ 	.short	0x0000


	//----- nvinfo : EIATTR_MAXREG_COUNT
	.align		4
        /*002c*/ 	.byte	0x03, 0x1b
        /*002e*/ 	.short	0x00ff


	//----- nvinfo : EIATTR_MERCURY_ISA_VERSION
	.align		4
        /*0030*/ 	.byte	0x03, 0x5f
        /*0032*/ 	.short	0x0101


	//----- nvinfo : EIATTR_VRC_CTA_INIT_COUNT
	.align		4
        /*0034*/ 	.byte	0x02, 0x4a
	.zero		1
	.zero		1


	//----- nvinfo : EIATTR_EXIT_INSTR_OFFSETS
	.align		4
        /*0038*/ 	.byte	0x04, 0x1c
        /*003a*/ 	.short	(.L_468 - .L_467)


	//   ....[0]....
.L_467:
        /*003c*/ 	.word	0x00000130


	//   ....[1]....
        /*0040*/ 	.word	0x00000230


	//   ....[2]....
        /*0044*/ 	.word	0x00000260


	//----- nvinfo : EIATTR_MAX_THREADS
	.align		4
.L_468:
        /*0048*/ 	.byte	0x04, 0x05
        /*004a*/ 	.short	(.L_470 - .L_469)
.L_469:
        /*004c*/ 	.word	0x00000100
        /*0050*/ 	.word	0x00000001
        /*0054*/ 	.word	0x00000001


	//----- nvinfo : EIATTR_CBANK_PARAM_SIZE
	.align		4
.L_470:
        /*0058*/ 	.byte	0x03, 0x19
        /*005a*/ 	.short	0x0018


	//----- nvinfo : EIATTR_PARAM_CBANK
	.align		4
        /*005c*/ 	.byte	0x04, 0x0a
        /*005e*/ 	.short	(.L_472 - .L_471)
	.align		4
.L_471:
        /*0060*/ 	.word	index@(.nv.constant0._ZN3cub18CUB_300001_SM_10006detail8for_each13static_kernelINS2_12policy_hub_t12policy_500_tEmN6thrust24THRUST_300001_SM_1000_NS8cuda_cub20__uninitialized_fill7functorINS7_10device_ptrIxEExEEEEvT0_T1_)
        /*0064*/ 	.short	0x0380
        /*0066*/ 	.short	0x0018


	//----- nvinfo : EIATTR_SW_WAR
	.align		4
.L_472:
        /*0068*/ 	.byte	0x04, 0x36
        /*006a*/ 	.short	(.L_474 - .L_473)
.L_473:
        /*006c*/ 	.word	0x00000008
.L_474:


//--------------------- .nv.info._ZN3cub18CUB_300001_SM_10006detail11EmptyKernelIvEEvv --------------------------
	.section	.nv.info._ZN3cub18CUB_300001_SM_10006detail11EmptyKernelIvEEvv,"",@"SHT_CUDA_INFO"
	.sectionflags	@""
	.align	4


	//----- nvinfo : EIATTR_CUDA_API_VERSION
	.align		4
        /*0000*/ 	.byte	0x04, 0x37
        /*0002*/ 	.short	(.L_476 - .L_475)
.L_475:
        /*0004*/ 	.word	0x00000082


	//----- nvinfo : EIATTR_SPARSE_MMA_MASK
	.align		4
.L_476:
        /*0008*/ 	.byte	0x03, 0x50
        /*000a*/ 	.short	0x0000


	//----- nvinfo : EIATTR_MAXREG_COUNT
	.align		4
        /*000c*/ 	.byte	0x03, 0x1b
        /*000e*/ 	.short	0x00ff


	//----- nvinfo : EIATTR_MERCURY_ISA_VERSION
	.align		4
        /*0010*/ 	.byte	0x03, 0x5f
        /*0012*/ 	.short	0x0101


	//----- nvinfo : EIATTR_VRC_CTA_INIT_COUNT
	.align		4
        /*0014*/ 	.byte	0x02, 0x4a
	.zero		1
	.zero		1


	//----- nvinfo : EIATTR_EXIT_INSTR_OFFSETS
	.align		4
        /*0018*/ 	.byte	0x04, 0x1c
        /*001a*/ 	.short	(.L_478 - .L_477)


	//   ....[0]....
.L_477:
        /*001c*/ 	.word	0x00000010


	//----- nvinfo : EIATTR_SW_WAR
	.align		4
.L_478:
        /*0020*/ 	.byte	0x04, 0x36
        /*0022*/ 	.short	(.L_480 - .L_479)
.L_479:
        /*0024*/ 	.word	0x00000008
.L_480:


//--------------------- .nv.callgraph             --------------------------
	.section	.nv.callgraph,"",@"SHT_CUDA_CALLGRAPH"
	.align	4
	.sectionentsize	8
	.align		4
        /*0000*/ 	.word	0x00000000
	.align		4
        /*0004*/ 	.word	0xffffffff
	.align		4
        /*0008*/ 	.word	0x00000000
	.align		4
        /*000c*/ 	.word	0xfffffffe
	.align		4
        /*0010*/ 	.word	0x00000000
	.align		4
        /*0014*/ 	.word	0xfffffffd
	.align		4
        /*0018*/ 	.word	0x00000000
	.align		4
        /*001c*/ 	.word	0xfffffffc


//--------------------- .nv.constant4             --------------------------
	.section	.nv.constant4,"a",@progbits
	.align	8
	.align		8
.nv.constant4:
        /*0000*/ 	.dword	_ZN30_INTERNAL_6ad40756_4_k_cu_main4cuda3std3__45__cpo5beginE
	.align		8
        /*0008*/ 	.dword	_ZN30_INTERNAL_6ad40756_4_k_cu_main4cuda3std3__45__cpo3endE
	.align		8
        /*0010*/ 	.dword	_ZN30_INTERNAL_6ad40756_4_k_cu_main4cuda3std3__45__cpo6cbeginE
	.align		8
        /*0018*/ 	.dword	_ZN30_INTERNAL_6ad40756_4_k_cu_main4cuda3std3__45__cpo4cendE
	.align		8
        /*0020*/ 	.dword	_ZN30_INTERNAL_6ad40756_4_k_cu_main4cuda3std3__45__cpo6rbeginE
	.align		8
        /*0028*/ 	.dword	_ZN30_INTERNAL_6ad40756_4_k_cu_main4cuda3std3__45__cpo4rendE
	.align		8
        /*0030*/ 	.dword	_ZN30_INTERNAL_6ad40756_4_k_cu_main4cuda3std3__45__cpo7crbeginE
	.align		8
        /*0038*/ 	.dword	_ZN30_INTERNAL_6ad40756_4_k_cu_main4cuda3std3__45__cpo5crendE
	.align		8
        /*0040*/ 	.dword	_ZN30_INTERNAL_6ad40756_4_k_cu_main4cuda3std3__432_GLOBAL__N__6ad40756_4_k_cu_main6ignoreE
	.align		8
        /*0048*/ 	.dword	_ZN30_INTERNAL_6ad40756_4_k_cu_main4cuda3std3__419piecewise_constructE
	.align		8
        /*0050*/ 	.dword	_ZN30_INTERNAL_6ad40756_4_k_cu_main4cuda3std3__48in_placeE
	.align		8
        /*0058*/ 	.dword	_ZN30_INTERNAL_6ad40756_4_k_cu_main4cuda3std3__420unreachable_sentinelE
	.align		8
        /*0060*/ 	.dword	_ZN30_INTERNAL_6ad40756_4_k_cu_main4cuda3std3__47nulloptE
	.align		8
        /*0068*/ 	.dword	_ZN30_INTERNAL_6ad40756_4_k_cu_main4cuda3std3__48unexpectE
	.align		8
        /*0070*/ 	.dword	_ZN30_INTERNAL_6ad40756_4_k_cu_main4cuda3std6ranges3__45__cpo4swapE
	.align		8
        /*0078*/ 	.dword	_ZN30_INTERNAL_6ad40756_4_k_cu_main4cuda3std6ranges3__45__cpo9iter_moveE
	.align		8
        /*0080*/ 	.dword	_ZN30_INTERNAL_6ad40756_4_k_cu_main4cuda3std6ranges3__45__cpo5beginE
	.align		8
        /*0088*/ 	.dword	_ZN30_INTERNAL_6ad40756_4_k_cu_main4cuda3std6ranges3__45__cpo3endE
	.align		8
        /*0090*/ 	.dword	_ZN30_INTERNAL_6ad40756_4_k_cu_main4cuda3std6ranges3__45__cpo6cbeginE
	.align		8
        /*0098*/ 	.dword	_ZN30_INTERNAL_6ad40756_4_k_cu_main4cuda3std6ranges3__45__cpo4cendE
	.align		8
        /*00a0*/ 	.dword	_ZN30_INTERNAL_6ad40756_4_k_cu_main4cuda3std6ranges3__45__cpo7advanceE
	.align		8
        /*00a8*/ 	.dword	_ZN30_INTERNAL_6ad40756_4_k_cu_main4cuda3std6ranges3__45__cpo9iter_swapE
	.align		8
        /*00b0*/ 	.dword	_ZN30_INTERNAL_6ad40756_4_k_cu_main4cuda3std6ranges3__45__cpo4nextE
	.align		8
        /*00b8*/ 	.dword	_ZN30_INTERNAL_6ad40756_4_k_cu_main4cuda3std6ranges3__45__cpo4prevE
	.align		8
        /*00c0*/ 	.dword	_ZN30_INTERNAL_6ad40756_4_k_cu_main4cuda3std6ranges3__45__cpo4dataE
	.align		8
        /*00c8*/ 	.dword	_ZN30_INTERNAL_6ad40756_4_k_cu_main4cuda3std6ranges3__45__cpo5cdataE
	.align		8
        /*00d0*/ 	.dword	_ZN30_INTERNAL_6ad40756_4_k_cu_main4cuda3std6ranges3__45__cpo4sizeE
	.align		8
        /*00d8*/ 	.dword	_ZN30_INTERNAL_6ad40756_4_k_cu_main4cuda3std6ranges3__45__cpo5ssizeE
	.align		8
        /*00e0*/ 	.dword	_ZN30_INTERNAL_6ad40756_4_k_cu_main4cuda3std6ranges3__45__cpo8distanceE
	.align		8
        /*00e8*/ 	.dword	_ZN30_INTERNAL_6ad40756_4_k_cu_main6thrust24THRUST_300001_SM_1000_NS8cuda_cub3parE
	.align		8
        /*00f0*/ 	.dword	_ZN30_INTERNAL_6ad40756_4_k_cu_main6thrust24THRUST_300001_SM_1000_NS8cuda_cub10par_nosyncE
	.align		8
        /*00f8*/ 	.dword	_ZN30_INTERNAL_6ad40756_4_k_cu_main6thrust24THRUST_300001_SM_1000_NS6system6detail10sequential3seqE
	.align		8
        /*0100*/ 	.dword	_ZN30_INTERNAL_6ad40756_4_k_cu_main6thrust24THRUST_300001_SM_1000_NS12placeholders2_1E
	.align		8
        /*0108*/ 	.dword	_ZN30_INTERNAL_6ad40756_4_k_cu_main6thrust24THRUST_300001_SM_1000_NS12placeholders2_2E
	.align		8
        /*0110*/ 	.dword	_ZN30_INTERNAL_6ad40756_4_k_cu_main6thrust24THRUST_300001_SM_1000_NS12placeholders2_3E
	.align		8
        /*0118*/ 	.dword	_ZN30_INTERNAL_6ad40756_4_k_cu_main6thrust24THRUST_300001_SM_1000_NS12placeholders2_4E
	.align		8
        /*0120*/ 	.dword	_ZN30_INTERNAL_6ad40756_4_k_cu_main6thrust24THRUST_300001_SM_1000_NS12placeholders2_5E
	.align		8
        /*0128*/ 	.dword	_ZN30_INTERNAL_6ad40756_4_k_cu_main6thrust24THRUST_300001_SM_1000_NS12placeholders2_6E
	.align		8
        /*0130*/ 	.dword	_ZN30_INTERNAL_6ad40756_4_k_cu_main6thrust24THRUST_300001_SM_1000_NS12placeholders2_7E
	.align		8
        /*0138*/ 	.dword	_ZN30_INTERNAL_6ad40756_4_k_cu_main6thrust24THRUST_300001_SM_1000_NS12placeholders2_8E
	.align		8
        /*0140*/ 	.dword	_ZN30_INTERNAL_6ad40756_4_k_cu_main6thrust24THRUST_300001_SM_1000_NS12placeholders2_9E
	.align		8
        /*0148*/ 	.dword	_ZN30_INTERNAL_6ad40756_4_k_cu_main6thrust24THRUST_300001_SM_1000_NS12placeholders3_10E
	.align		8
        /*0150*/ 	.dword	_ZN30_INTERNAL_6ad40756_4_k_cu_main6thrust24THRUST_300001_SM_1000_NS3seqE


//--------------------- .text._ZN3cub18CUB_300001_SM_10006detail4scan16DeviceScanKernelINS2_10policy_hubIxxxmN4cuda3std3__44plusIvEEE10Policy1000EN6thrust24THRUST_300001_SM_1000_NS6detail15normal_iteratorINSD_10device_ptrIxEEEESI_NS0_13ScanTileStateIxLb1EEES9_NS1_10InputValueIxPxEEmxLb0ExEEvT0_T1_T2_iT3_T4_T5_ --------------------------
	.section	.text._ZN3cub18CUB_300001_SM_10006detail4scan16DeviceScanKernelINS2_10policy_hubIxxxmN4cuda3std3__44plusIvEEE10Policy1000EN6thrust24THRUST_300001_SM_1000_NS6detail15normal_iteratorINSD_10device_ptrIxEEEESI_NS0_13ScanTileStateIxLb1EEES9_NS1_10InputValueIxPxEEmxLb0ExEEvT0_T1_T2_iT3_T4_T5_,"ax",@progbits
	.align	128
        .global         _ZN3cub18CUB_300001_SM_10006detail4scan16DeviceScanKernelINS2_10policy_hubIxxxmN4cuda3std3__44plusIvEEE10Policy1000EN6thrust24THRUST_300001_SM_1000_NS6detail15normal_iteratorINSD_10device_ptrIxEEEESI_NS0_13ScanTileStateIxLb1EEES9_NS1_10InputValueIxPxEEmxLb0ExEEvT0_T1_T2_iT3_T4_T5_
        .type           _ZN3cub18CUB_300001_SM_10006detail4scan16DeviceScanKernelINS2_10policy_hubIxxxmN4cuda3std3__44plusIvEEE10Policy1000EN6thrust24THRUST_300001_SM_1000_NS6detail15normal_iteratorINSD_10device_ptrIxEEEESI_NS0_13ScanTileStateIxLb1EEES9_NS1_10InputValueIxPxEEmxLb0ExEEvT0_T1_T2_iT3_T4_T5_,@function
        .size           _ZN3cub18CUB_300001_SM_10006detail4scan16DeviceScanKernelINS2_10policy_hubIxxxmN4cuda3std3__44plusIvEEE10Policy1000EN6thrust24THRUST_300001_SM_1000_NS6detail15normal_iteratorINSD_10device_ptrIxEEEESI_NS0_13ScanTileStateIxLb1EEES9_NS1_10InputValueIxPxEEmxLb0ExEEvT0_T1_T2_iT3_T4_T5_,(.L_x_689 - _ZN3cub18CUB_300001_SM_10006detail4scan16DeviceScanKernelINS2_10policy_hubIxxxmN4cuda3std3__44plusIvEEE10Policy1000EN6thrust24THRUST_300001_SM_1000_NS6detail15normal_iteratorINSD_10device_ptrIxEEEESI_NS0_13ScanTileStateIxLb1EEES9_NS1_10InputValueIxPxEEmxLb0ExEEvT0_T1_T2_iT3_T4_T5_)
        .other          _ZN3cub18CUB_300001_SM_10006detail4scan16DeviceScanKernelINS2_10policy_hubIxxxmN4cuda3std3__44plusIvEEE10Policy1000EN6thrust24THRUST_300001_SM_1000_NS6detail15normal_iteratorINSD_10device_ptrIxEEEESI_NS0_13ScanTileStateIxLb1EEES9_NS1_10InputValueIxPxEEmxLb0ExEEvT0_T1_T2_iT3_T4_T5_,@"STO_CUDA_ENTRY STV_DEFAULT"
_ZN3cub18CUB_300001_SM_10006detail4scan16DeviceScanKernelINS2_10policy_hubIxxxmN4cuda3std3__44plusIvEEE10Policy1000EN6thrust24THRUST_300001_SM_1000_NS6detail15normal_iteratorINSD_10device_ptrIxEEEESI_NS0_13ScanTileStateIxLb1EEES9_NS1_10InputValueIxPxEEmxLb0ExEEvT0_T1_T2_iT3_T4_T5_:
.text._ZN3cub18CUB_300001_SM_10006detail4scan16DeviceScanKernelINS2_10policy_hubIxxxmN4cuda3std3__44plusIvEEE10Policy1000EN6thrust24THRUST_300001_SM_1000_NS6detail15normal_iteratorINSD_10device_ptrIxEEEESI_NS0_13ScanTileStateIxLb1EEES9_NS1_10InputValueIxPxEEmxLb0ExEEvT0_T1_T2_iT3_T4_T5_:
[----:B------:R-:W-:Y:S01]  /*0000*/  LDC R1, c[0x0][0x37c] ;  /* 0x0000df00ff017b82 */ /* 0x000fe20000000800 */
[----:B------:R-:W0:Y:S01]  /*0010*/  LDCU UR4, c[0x0][0x3a0] ;  /* 0x00007400ff0477ac */ /* 0x000e220008000800 */
[----:B------:R-:W1:Y:S01]  /*0020*/  LDCU.64 UR6, c[0x0][0x3a8] ;  /* 0x00007500ff0677ac */ /* 0x000e620008000a00 */
[----:B------:R-:W2:Y:S01]  /*0030*/  LDCU.64 UR10, c[0x0][0x358] ;  /* 0x00006b00ff0a77ac */ /* 0x000ea20008000a00 */
[----:B0-----:R-:W-:Y:S01]  /*0040*/  UPRMT UR4, UR4, 0x7770, URZ ;  /* 0x0000777004047896 */ /* 0x001fe200080000ff */
[----:B-1----:R-:W-:-:S03]  /*0050*/  IMAD.U32 R24, RZ, RZ, UR6 ;  /* 0x00000006ff187e24 */ /* 0x002fc6000f8e00ff */
[----:B------:R-:W0:Y:S02]  /*0060*/  S2UR UR8, SR_CTAID.X ;  /* 0x00000000000879c3 */ /* 0x000e240000002500 */
[----:B------:R-:W-:Y:S01]  /*0070*/  ISETP.NE.AND P0, PT, RZ, UR4, PT ;  /* 0x00000004ff007c0c */ /* 0x000fe2000bf05270 */
[----:B------:R-:W-:Y:S01]  /*0080*/  IMAD.U32 R25, RZ, RZ, UR7 ;  /* 0x00000007ff197e24 */ /* 0x000fe2000f8e00ff */
[----:B------:R-:W0:Y:S03]  /*0090*/  LDCU UR6, c[0x0][0x398] ;  /* 0x00007300ff0677ac */ /* 0x000e260008000800 */
[----:B------:R-:W1:Y:S08]  /*00a0*/  LDCU.64 UR4, c[0x0][0x3b0] ;  /* 0x00007600ff0477ac */ /* 0x000e700008000a00 */
[----:B--2---:R-:W5:Y:S01]  /*00b0*/  @P0 LDG.E.64 R24, desc[UR10][R24.64] ;  /* 0x0000000a18180981 */ /* 0x004f62000c1e1b00 */
[----:B0-----:R-:W-:-:S04]  /*00c0*/  UIADD3 UR6, UPT, UPT, UR8, UR6, URZ ;  /* 0x0000000608067290 */ /* 0x001fc8000fffe0ff */
[----:B------:R-:W-:-:S04]  /*00d0*/  UIMAD.WIDE UR12, UR6, 0xdc0, URZ ;  /* 0x00000dc0060c78a5 */ /* 0x000fc8000f8e02ff */
[----:B-1----:R-:W-:-:S04]  /*00e0*/  UIADD3 UR4, UP0, UPT, -UR12, UR4, URZ ;  /* 0x000000040c047290 */ /* 0x002fc8000ff1e1ff */
[----:B------:R-:W-:Y:S02]  /*00f0*/  UIADD3.X UR5, UPT, UPT, ~UR13, UR5, URZ, UP0, !UPT ;  /* 0x000000050d057290 */ /* 0x000fe400087fe5ff */
[----:B------:R-:W-:-:S04]  /*0100*/  UISETP.GE.U32.AND UP0, UPT, UR4, 0xdc1, UPT ;  /* 0x00000dc10400788c */ /* 0x000fc8000bf06070 */
[----:B------:R-:W-:-:S09]  /*0110*/  UISETP.GE.U32.AND.EX UP0, UPT, UR5, URZ, UPT, UP0 ;  /* 0x000000ff0500728c */ /* 0x000fd2000bf06100 */
[----:B------:R-:W-:Y:S05]  /*0120*/  BRA.U !UP0, `(.L_x_0) ;  /* 0x0000002108747547 */ /* 0x000fea000b800000 */
[----:B------:R-:W0:Y:S01]  /*0130*/  S2R R38, SR_TID.X ;  /* 0x0000000000267919 */ /* 0x000e220000002100 */
[----:B------:R-:W1:Y:S01]  /*0140*/  LDCU.64 UR4, c[0x0][0x380] ;  /* 0x00007000ff0477ac */ /* 0x000e620008000a00 */
[C---:B0-----:R-:W-:Y:S02]  /*0150*/  LOP3.LUT R0, R38.reuse, 0x1f, RZ, 0xc0, !PT ;  /* 0x0000001f26007812 */ /* 0x041fe400078ec0ff */
[----:B------:R-:W-:-:S05]  /*0160*/  LOP3.LUT R3, R38, 0x3e0, RZ, 0xc0, !PT ;  /* 0x000003e026037812 */ /* 0x000fca00078ec0ff */
[----:B------:R-:W-:-:S05]  /*0170*/  IMAD R0, R3, 0xb, R0 ;  /* 0x0000000b03007824 */ /* 0x000fca00078e0200 */
[----:B------:R-:W-:-:S05]  /*0180*/  IADD3 R0, P0, PT, R0, UR12, RZ ;  /* 0x0000000c00007c10 */ /* 0x000fca000ff1e0ff */
[----:B------:R-:W-:Y:S02]  /*0190*/  IMAD.X R43, RZ, RZ, UR13, P0 ;  /* 0x0000000dff2b7e24 */ /* 0x000fe400080e06ff */
[----:B------:R-:W-:-:S03]  /*01a0*/  IMAD.SHL.U32 R45, R0, 0x8, RZ ;  /* 0x00000008002d7824 */ /* 0x000fc600078e00ff */
[----:B------:R-:W-:Y:S02]  /*01b0*/  SHF.L.U64.HI R43, R0, 0x3, R43 ;  /* 0x00000003002b7819 */ /* 0x000fe4000001022b */
[----:B-1----:R-:W-:-:S04]  /*01c0*/  IADD3 R2, P0, PT, R45, UR4, RZ ;  /* 0x000000042d027c10 */ /* 0x002fc8000ff1e0ff */
[----:B------:R-:W-:-:S05]  /*01d0*/  IADD3.X R3, PT, PT, R43, UR5, RZ, P0, !PT ;  /* 0x000000052b037c10 */ /* 0x000fca00087fe4ff */
[----:B------:R-:W2:Y:S04]  /*01e0*/  LDG.E.64 R4, desc[UR10][R2.64] ;  /* 0x0000000a02047981 */ /* 0x000ea8000c1e1b00 */
[----:B------:R-:W3:Y:S04]  /*01f0*/  LDG.E.64 R6, desc[UR10][R2.64+0x100] ;  /* 0x0001000a02067981 */ /* 0x000ee8000c1e1b00 */
[----:B------:R-:W4:Y:S04]  /*0200*/  LDG.E.64 R8, desc[UR10][R2.64+0x200] ;  /* 0x0002000a02087981 */ /* 0x000f28000c1e1b00 */
[----:B------:R-:W4:Y:S04]  /*0210*/  LDG.E.64 R10, desc[UR10][R2.64+0x300] ;  /* 0x0003000a020a7981 */ /* 0x000f28000c1e1b00 */
[----:B------:R-:W4:Y:S04]  /*0220*/  LDG.E.64 R12, desc[UR10][R2.64+0x400] ;  /* 0x0004000a020c7981 */ /* 0x000f28000c1e1b00 */
[----:B------:R-:W4:Y:S04]  /*0230*/  LDG.E.64 R14, desc[UR10][R2.64+0x500] ;  /* 0x0005000a020e7981 */ /* 0x000f28000c1e1b00 */
[----:B------:R-:W4:Y:S04]  /*0240*/  LDG.E.64 R16, desc[UR10][R2.64+0x600] ;  /* 0x0006000a02107981 */ /* 0x000f28000c1e1b00 */
[----:B------:R-:W4:Y:S04]  /*0250*/  LDG.E.64 R20, desc[UR10][R2.64+0x700] ;  /* 0x0007000a02147981 */ /* 0x000f28000c1e1b00 */
[----:B------:R-:W4:Y:S04]  /*0260*/  LDG.E.64 R22, desc[UR10][R2.64+0x800] ;  /* 0x0008000a02167981 */ /* 0x000f28000c1e1b00 */
[----:B------:R-:W4:Y:S04]  /*0270*/  LDG.E.64 R26, desc[UR10][R2.64+0x900] ;  /* 0x0009000a021a7981 */ /* 0x000f28000c1e1b00 */
[----:B------:R-:W4:Y:S01]  /*0280*/  LDG.E.64 R36, desc[UR10][R2.64+0xa00] ;  /* 0x000a000a02247981 */ /* 0x000f22000c1e1b00 */
[----:B------:R-:W0:Y:S01]  /*0290*/  S2UR UR5, SR_CgaCtaId ;  /* 0x00000000000579c3 */ /* 0x000e220000008800 */
[----:B------:R-:W-:Y:S01]  /*02a0*/  SHF.R.U32.HI R35, RZ, 0x5, R38 ;  /* 0x00000005ff237819 */ /* 0x000fe20000011626 */
[----:B------:R-:W-:Y:S01]  /*02b0*/  UMOV UR4, 0x400 ;  /* 0x0000040000047882 */ /* 0x000fe20000000000 */
[----:B------:R-:W1:Y:S01]  /*02c0*/  S2R R42, SR_LANEID ;  /* 0x00000000002a7919 */ /* 0x000e620000000000 */
[----:B------:R-:W-:Y:S01]  /*02d0*/  UISETP.NE.AND UP0, UPT, UR6, URZ, UPT ;  /* 0x000000ff0600728c */ /* 0x000fe2000bf05270 */
[----:B------:R-:W-:Y:S01]  /*02e0*/  BSSY.RECONVERGENT B0, `(.L_x_1) ;  /* 0x00001be000007945 */ /* 0x000fe20003800200 */
[----:B0-----:R-:W-:Y:S01]  /*02f0*/  ULEA UR4, UR5, UR4, 0x18 ;  /* 0x0000000405047291 */ /* 0x001fe2000f8ec0ff */
[----:B-1----:R-:W-:-:S05]  /*0300*/  IMAD R0, R35, 0x160, R42 ;  /* 0x0000016023007824 */ /* 0x002fca00078e022a */
[----:B------:R-:W-:-:S05]  /*0310*/  LEA R39, R0, UR4, 0x3 ;  /* 0x0000000400277c11 */ /* 0x000fca000f8e18ff */
[----:B------:R-:W-:Y:S01]  /*0320*/  IMAD R0, R42, 0x50, R39 ;  /* 0x000000502a007824 */ /* 0x000fe200078e0227 */
[----:B--2---:R0:W-:Y:S04]  /*0330*/  STS.64 [R39], R4 ;  /* 0x0000000427007388 */ /* 0x0041e80000000a00 */
[----:B---3--:R0:W-:Y:S04]  /*0340*/  STS.64 [R39+0x100], R6 ;  /* 0x0001000627007388 */ /* 0x0081e80000000a00 */
[----:B----4-:R0:W-:Y:S04]  /*0350*/  STS.64 [R39+0x200], R8 ;  /* 0x0002000827007388 */ /* 0x0101e80000000a00 */
[----:B------:R0:W-:Y:S04]  /*0360*/  STS.64 [R39+0x300], R10 ;  /* 0x0003000a27007388 */ /* 0x0001e80000000a00 */
[----:B------:R0:W-:Y:S04]  /*0370*/  STS.64 [R39+0x400], R12 ;  /* 0x0004000c27007388 */ /* 0x0001e80000000a00 */
[----:B------:R0:W-:Y:S04]  /*0380*/  STS.64 [R39+0x500], R14 ;  /* 0x0005000e27007388 */ /* 0x0001e80000000a00 */
[----:B------:R0:W-:Y:S04]  /*0390*/  STS.64 [R39+0x600], R16 ;  /* 0x0006001027007388 */ /* 0x0001e80000000a00 */
[----:B------:R0:W-:Y:S04]  /*03a0*/  STS.64 [R39+0x700], R20 ;  /* 0x0007001427007388 */ /* 0x0001e80000000a00 */
[----:B------:R0:W-:Y:S04]  /*03b0*/  STS.64 [R39+0x800], R22 ;  /* 0x0008001627007388 */ /* 0x0001e80000000a00 */
[----:B------:R0:W-:Y:S04]  /*03c0*/  STS.64 [R39+0x900], R26 ;  /* 0x0009001a27007388 */ /* 0x0001e80000000a00 */
[----:B------:R0:W-:Y:S01]  /*03d0*/  STS.64 [R39+0xa00], R36 ;  /* 0x000a002427007388 */ /* 0x0001e20000000a00 */
[----:B------:R-:W-:-:S03]  /*03e0*/  NOP ;  /* 0x0000000000007918 */ /* 0x000fc60000000000 */
[----:B------:R0:W1:Y:S04]  /*03f0*/  LDS.64 R18, [R0] ;  /* 0x0000000000127984 */ /* 0x0000680000000a00 */
[----:B------:R0:W2:Y:S04]  /*0400*/  LDS.64 R32, [R0+0x8] ;  /* 0x0000080000207984 */ /* 0x0000a80000000a00 */
[----:B------:R0:W3:Y:S04]  /*0410*/  LDS.64 R30, [R0+0x10] ;  /* 0x00001000001e7984 */ /* 0x0000e80000000a00 */
[----:B------:R0:W4:Y:S04]  /*0420*/  LDS.64 R28, [R0+0x18] ;  /* 0x00001800001c7984 */ /* 0x0001280000000a00 */
[----:B------:R0:W0:Y:S04]  /*0430*/  LDS.64 R2, [R0+0x20] ;  /* 0x0000200000027984 */ /* 0x0000280000000a00 */
[----:B------:R0:W0:Y:S04]  /*0440*/  LDS.64 R4, [R0+0x28] ;  /* 0x0000280000047984 */ /* 0x0000280000000a00 */
[----:B------:R0:W0:Y:S04]  /*0450*/  LDS.64 R6, [R0+0x30] ;  /* 0x0000300000067984 */ /* 0x0000280000000a00 */
[----:B------:R0:W0:Y:S04]  /*0460*/  LDS.64 R8, [R0+0x38] ;  /* 0x0000380000087984 */ /* 0x0000280000000a00 */
[----:B------:R0:W0:Y:S04]  /*0470*/  LDS.64 R10, [R0+0x40] ;  /* 0x00004000000a7984 */ /* 0x0000280000000a00 */
[----:B------:R0:W0:Y:S04]  /*0480*/  LDS.64 R16, [R0+0x48] ;  /* 0x0000480000107984 */ /* 0x0000280000000a00 */
[----:B------:R0:W0:Y:S01]  /*0490*/  LDS.64 R12, [R0+0x50] ;  /* 0x00005000000c7984 */ /* 0x0000220000000a00 */
[----:B------:R-:W-:Y:S06]  /*04a0*/  BAR.SYNC.DEFER_BLOCKING 0x0 ;  /* 0x0000000000007b1d */ /* 0x000fec0000010000 */
[----:B-1----:R-:W-:Y:S05]  /*04b0*/  BRA.U UP0, `(.L_x_2) ;  /* 0x0000000500b87547 */ /* 0x002fea000b800000 */
[----:B0-23--:R-:W-:Y:S02]  /*04c0*/  IADD3 R15, P0, P1, R30, R32, R18 ;  /* 0x000000201e0f7210 */ /* 0x00dfe4000791e012 */
[----:B------:R-:W-:Y:S02]  /*04d0*/  ISETP.NE.AND P4, PT, R35, 0x6, PT ;  /* 0x000000062300780c */ /* 0x000fe40003f85270 */
[----:B----4-:R-:W-:Y:S02]  /*04e0*/  IADD3 R15, P2, P3, R2, R28, R15 ;  /* 0x0000001c020f7210 */ /* 0x010fe40007b5e00f */
[----:B------:R-:W-:Y:S02]  /*04f0*/  IADD3.X R21, PT, PT, R31, R33, R19, P0, P1 ;  /* 0x000000211f157210 */ /* 0x000fe400007e2413 */
[----:B------:R-:W-:Y:S02]  /*0500*/  IADD3 R15, P0, P1, R6, R4, R15 ;  /* 0x00000004060f7210 */ /* 0x000fe4000791e00f */
[----:B------:R-:W-:-:S04]  /*0510*/  IADD3.X R21, PT, PT, R3, R29, R21, P2, P3 ;  /* 0x0000001d03157210 */ /* 0x000fc800017e6415 */
[----:B------:R-:W-:Y:S02]  /*0520*/  IADD3.X R21, PT, PT, R7, R5, R21, P0, P1 ;  /* 0x0000000507157210 */ /* 0x000fe400007e2415 */
[----:B------:R-:W-:-:S04]  /*0530*/  IADD3 R15, P0, P1, R10, R8, R15 ;  /* 0x000000080a0f7210 */ /* 0x000fc8000791e00f */
[----:B------:R-:W-:Y:S02]  /*0540*/  IADD3.X R21, PT, PT, R11, R9, R21, P0, P1 ;  /* 0x000000090b157210 */ /* 0x000fe400007e2415 */
[----:B------:R-:W-:-:S04]  /*0550*/  IADD3 R34, P0, P1, R12, R16, R15 ;  /* 0x000000100c227210 */ /* 0x000fc8000791e00f */
[----:B------:R-:W-:Y:S02]  /*0560*/  IADD3.X R0, PT, PT, R13, R17, R21, P0, P1 ;  /* 0x000000110d007210 */ /* 0x000fe400007e2415 */
[----:B------:R-:W0:Y:S06]  /*0570*/  SHFL.UP PT, R13, R34, 0x1, RZ ;  /* 0x04200000220d7989 */ /* 0x000e2c00000e00ff */
[----:B------:R-:W1:Y:S01]  /*0580*/  SHFL.UP P0, R15, R0, 0x1, RZ ;  /* 0x04200000000f7989 */ /* 0x000e6200000000ff */
[----:B0-----:R-:W-:-:S04]  /*0590*/  IADD3 R12, P1, PT, R13, R34, RZ ;  /* 0x000000220d0c7210 */ /* 0x001fc80007f3e0ff */
[----:B-1----:R-:W-:Y:S01]  /*05a0*/  SEL R21, R12, R13, P0 ;  /* 0x0000000d0c157207 */ /* 0x002fe20000000000 */
[----:B------:R-:W-:-:S04]  /*05b0*/  IMAD.X R22, R15, 0x1, R0, P1 ;  /* 0x000000010f167824 */ /* 0x000fc800008e0600 */
[----:B------:R-:W0:Y:S01]  /*05c0*/  SHFL.UP PT, R12, R21, 0x2, RZ ;  /* 0x04400000150c7989 */ /* 0x000e2200000e00ff */
[----:B------:R-:W-:-:S05]  /*05d0*/  SEL R22, R22, R15, P0 ;  /* 0x0000000f16167207 */ /* 0x000fca0000000000 */
[----:B------:R-:W1:Y:S01]  /*05e0*/  SHFL.UP P0, R13, R22, 0x2, RZ ;  /* 0x04400000160d7989 */ /* 0x000e6200000000ff */
[----:B0-----:R-:W-:-:S04]  /*05f0*/  IADD3 R23, P1, PT, R12, R21, RZ ;  /* 0x000000150c177210 */ /* 0x001fc80007f3e0ff */
[----:B-1----:R-:W-:Y:S01]  /*0600*/  SEL R23, R23, R12, P0 ;  /* 0x0000000c17177207 */ /* 0x002fe20000000000 */
[----:B------:R-:W-:-:S04]  /*0610*/  IMAD.X R20, R13, 0x1, R22, P1 ;  /* 0x000000010d147824 */ /* 0x000fc800008e0616 */
[----:B------:R-:W0:Y:S01]  /*0620*/  SHFL.UP PT, R12, R23, 0x4, RZ ;  /* 0x04800000170c7989 */ /* 0x000e2200000e00ff */
[----:B------:R-:W-:-:S05]  /*0630*/  SEL R20, R20, R13, P0 ;  /* 0x0000000d14147207 */ /* 0x000fca0000000000 */
[----:B------:R-:W1:Y:S01]  /*0640*/  SHFL.UP P0, R13, R20, 0x4, RZ ;  /* 0x04800000140d7989 */ /* 0x000e6200000000ff */
[----:B0-----:R-:W-:-:S05]  /*0650*/  IADD3 R15, P1, PT, R12, R23, RZ ;  /* 0x000000170c0f7210 */ /* 0x001fca0007f3e0ff */
[----:B-1----:R-:W-:Y:S01]  /*0660*/  IMAD.X R14, R13, 0x1, R20, P1 ;  /* 0x000000010d0e7824 */ /* 0x002fe200008e0614 */
[----:B------:R-:W-:-:S04]  /*0670*/  SEL R15, R15, R12, P0 ;  /* 0x0000000c0f0f7207 */ /* 0x000fc80000000000 */
[----:B------:R-:W-:Y:S01]  /*0680*/  SEL R14, R14, R13, P0 ;  /* 0x0000000d0e0e7207 */ /* 0x000fe20000000000 */
[----:B------:R-:W0:Y:S04]  /*0690*/  SHFL.UP PT, R12, R15, 0x8, RZ ;  /* 0x050000000f0c7989 */ /* 0x000e2800000e00ff */
[----:B------:R-:W1:Y:S01]  /*06a0*/  SHFL.UP P0, R13, R14, 0x8, RZ ;  /* 0x050000000e0d7989 */ /* 0x000e6200000000ff */
[----:B0-----:R-:W-:-:S04]  /*06b0*/  IADD3 R21, P1, PT, R12, R15, RZ ;  /* 0x0000000f0c157210 */ /* 0x001fc80007f3e0ff */
[----:B-1----:R-:W-:Y:S01]  /*06c0*/  SEL R21, R21, R12, P0 ;  /* 0x0000000c15157207 */ /* 0x002fe20000000000 */
[----:B------:R-:W-:Y:S01]  /*06d0*/  IMAD.X R12, R13, 0x1, R14, P1 ;  /* 0x000000010d0c7824 */ /* 0x000fe200008e060e */
[----:B------:R-:W-:-:S03]  /*06e0*/  ISETP.NE.AND P1, PT, R42, 0x1f, PT ;  /* 0x0000001f2a00780c */ /* 0x000fc60003f25270 */
[----:B------:R-:W0:Y:S01]  /*06f0*/  SHFL.UP PT, R26, R21, 0x10, RZ ;  /* 0x06000000151a7989 */ /* 0x000e2200000e00ff */
[----:B------:R-:W-:-:S05]  /*0700*/  SEL R37, R12, R13, P0 ;  /* 0x0000000d0c257207 */ /* 0x000fca0000000000 */
[----:B------:R-:W1:Y:S04]  /*0710*/  SHFL.UP P0, R12, R37, 0x10, RZ ;  /* 0x06000000250c7989 */ /* 0x000e6800000000ff */
[----:B------:R-:W-:Y:S02]  /*0720*/  @!P1 LEA R39, R35, UR4, 0x3 ;  /* 0x0000000423279c11 */ /* 0x000fe4000f8e18ff */
[----:B0-----:R-:W-:-:S05]  /*0730*/  IADD3 R27, P2, PT, R26, R21, RZ ;  /* 0x000000151a1b7210 */ /* 0x001fca0007f5e0ff */
[----:B-1----:R-:W-:Y:S01]  /*0740*/  IMAD.X R13, R12, 0x1, R37, P2 ;  /* 0x000000010c0d7824 */ /* 0x002fe200010e0625 */
[----:B------:R-:W-:-:S04]  /*0750*/  SEL R26, R27, R26, P0 ;  /* 0x0000001a1b1a7207 */ /* 0x000fc80000000000 */
[----:B------:R-:W-:Y:S02]  /*0760*/  SEL R27, R13, R12, P0 ;  /* 0x0000000c0d1b7207 */ /* 0x000fe40000000000 */
[----:B------:R-:W-:-:S03]  /*0770*/  ISETP.NE.AND P0, PT, R35, 0x2, PT ;  /* 0x000000022300780c */ /* 0x000fc60003f05270 */
[----:B------:R-:W-:Y:S01]  /*0780*/  @!P1 STS.64 [R39+0x20], R26 ;  /* 0x0000201a27009388 */ /* 0x000fe20000000a00 */
[----:B------:R-:W-:Y:S06]  /*0790*/  BAR.SYNC.DEFER_BLOCKING 0x0 ;  /* 0x0000000000007b1d */ /* 0x000fec0000010000 */
[----:B------:R-:W0:Y:S04]  /*07a0*/  LDS.128 R12, [UR4+0x20] ;  /* 0x00002004ff0c7984 */ /* 0x000e280008000c00 */
[----:B------:R-:W1:Y:S01]  /*07b0*/  LDS.128 R20, [UR4+0x30] ;  /* 0x00003004ff147984 */ /* 0x000e620008000c00 */
[----:B0-----:R-:W-:-:S04]  /*07c0*/  IADD3 R41, P1, PT, R12, R14, RZ ;  /* 0x0000000e0c297210 */ /* 0x001fc80007f3e0ff */
[----:B------:R-:W-:Y:S01]  /*07d0*/  SEL R36, R41, R12, !P0 ;  /* 0x0000000c29247207 */ /* 0x000fe20004000000 */
[----:B------:R-:W-:Y:S01]  /*07e0*/  IMAD.X R15, R13, 0x1, R15, P1 ;  /* 0x000000010d0f7824 */ /* 0x000fe200008e060f */
[----:B-1----:R-:W-:-:S04]  /*07f0*/  IADD3 R37, P1, PT, R20, R41, RZ ;  /* 0x0000002914257210 */ /* 0x002fc80007f3e0ff */
[----:B------:R-:W-:Y:S01]  /*0800*/  SEL R20, R15, R13, !P0 ;  /* 0x0000000d0f147207 */ /* 0x000fe20004000000 */
[----:B------:R-:W-:Y:S01]  /*0810*/  IMAD.X R41, R21, 0x1, R15, P1 ;  /* 0x0000000115297824 */ /* 0x000fe200008e060f */
[----:B------:R-:W-:Y:S01]  /*0820*/  IADD3 R21, P2, PT, R22, R37, RZ ;  /* 0x0000002516157210 */ /* 0x000fe20007f5e0ff */
[----:B------:R-:W0:Y:S01]  /*0830*/  LDS.128 R12, [UR4+0x40] ;  /* 0x00004004ff0c7984 */ /* 0x000e220008000c00 */
[----:B------:R-:W-:Y:S02]  /*0840*/  ISETP.NE.AND P1, PT, R35, 0x3, PT ;  /* 0x000000032300780c */ /* 0x000fe40003f25270 */
[----:B------:R-:W-:Y:S01]  /*0850*/  ISETP.NE.AND P0, PT, R42, RZ, PT ;  /* 0x000000ff2a00720c */ /* 0x000fe20003f05270 */
[----:B------:R-:W-:Y:S01]  /*0860*/  IMAD.X R39, R23, 0x1, R41, P2 ;  /* 0x0000000117277824 */ /* 0x000fe200010e0629 */
[----:B------:R-:W-:Y:S02]  /*0870*/  SEL R36, R37, R36, !P1 ;  /* 0x0000002425247207 */ /* 0x000fe40004800000 */
[----:B------:R-:W-:-:S04]  /*0880*/  ISETP.NE.AND P2, PT, R35, 0x4, PT ;  /* 0x000000042300780c */ /* 0x000fc80003f45270 */
[----:B------:R-:W-:Y:S02]  /*0890*/  SEL R40, R21, R36, !P2 ;  /* 0x0000002415287207 */ /* 0x000fe40005000000 */
[----:B0-----:R-:W-:Y:S02]  /*08a0*/  IADD3 R37, P3, PT, R12, R21, RZ ;  /* 0x000000150c257210 */ /* 0x001fe40007f7e0ff */
[----:B------:R-:W-:Y:S02]  /*08b0*/  SEL R12, R41, R20, !P1 ;  /* 0x00000014290c7207 */ /* 0x000fe40004800000 */
[----:B------:R-:W0:Y:S01]  /*08c0*/  LDS.128 R20, [UR4+0x50] ;  /* 0x00005004ff147984 */ /* 0x000e220008000c00 */
[----:B------:R-:W-:Y:S01]  /*08d0*/  IMAD.X R13, R13, 0x1, R39, P3 ;  /* 0x000000010d0d7824 */ /* 0x000fe200018e0627 */
[----:B------:R-:W-:Y:S02]  /*08e0*/  SEL R36, R39, R12, !P2 ;  /* 0x0000000c27247207 */ /* 0x000fe40005000000 */
[----:B------:R-:W-:-:S02]  /*08f0*/  ISETP.NE.AND P1, PT, R35, 0x5, PT ;  /* 0x000000052300780c */ /* 0x000fc40003f25270 */
[----:B------:R-:W-:Y:S02]  /*0900*/  IADD3 R39, P2, PT, R14, R37, RZ ;  /* 0x000000250e277210 */ /* 0x000fe40007f5e0ff */
[----:B------:R-:W-:Y:S02]  /*0910*/  SEL R40, R37, R40, !P1 ;  /* 0x0000002825287207 */ /* 0x000fe40004800000 */
[----:B------:R-:W-:Y:S01]  /*0920*/  SEL R36, R13, R36, !P1 ;  /* 0x000000240d247207 */ /* 0x000fe20004800000 */
[----:B------:R-:W-:Y:S01]  /*0930*/  IMAD.X R37, R15, 0x1, R13, P2 ;  /* 0x000000010f257824 */ /* 0x000fe200010e060d */
[----:B------:R-:W-:Y:S01]  /*0940*/  SEL R40, R39, R40, !P4 ;  /* 0x0000002827287207 */ /* 0x000fe20006000000 */
[----:B------:R-:W1:Y:S01]  /*0950*/  LDS.128 R12, [UR4+0x60] ;  /* 0x00006004ff0c7984 */ /* 0x000e620008000c00 */
[C---:B------:R-:W-:Y:S02]  /*0960*/  ISETP.NE.AND P3, PT, R35.reuse, 0x7, PT ;  /* 0x000000072300780c */ /* 0x040fe40003f65270 */
[----:B------:R-:W-:-:S02]  /*0970*/  ISETP.NE.AND P1, PT, R35, 0x8, PT ;  /* 0x000000082300780c */ /* 0x000fc40003f25270 */
[----:B------:R-:W-:Y:S02]  /*0980*/  ISETP.NE.AND P2, PT, R35, 0x9, PT ;  /* 0x000000092300780c */ /* 0x000fe40003f45270 */
[----:B------:R-:W-:Y:S02]  /*0990*/  SEL R36, R37, R36, !P4 ;  /* 0x0000002425247207 */ /* 0x000fe40006000000 */
[----:B0-----:R-:W-:-:S04]  /*09a0*/  IADD3 R39, P5, PT, R20, R39, RZ ;  /* 0x0000002714277210 */ /* 0x001fc80007fbe0ff */
[----:B------:R-:W-:Y:S01]  /*09b0*/  SEL R20, R39, R40, !P3 ;  /* 0x0000002827147207 */ /* 0x000fe20005800000 */
[----:B------:R-:W-:Y:S01]  /*09c0*/  IMAD.X R35, R21, 0x1, R37, P5 ;  /* 0x0000000115237824 */ /* 0x000fe200028e0625 */
[----:B------:R-:W-:-:S04]  /*09d0*/  IADD3 R21, P5, PT, R22, R39, RZ ;  /* 0x0000002716157210 */ /* 0x000fc80007fbe0ff */
[----:B------:R-:W-:Y:S01]  /*09e0*/  SEL R20, R21, R20, !P1 ;  /* 0x0000001415147207 */ /* 0x000fe20004800000 */
[----:B------:R-:W-:Y:S01]  /*09f0*/  IMAD.X R23, R23, 0x1, R35, P5 ;  /* 0x0000000117177824 */ /* 0x000fe200028e0623 */
[----:B------:R-:W-:Y:S02]  /*0a00*/  IADD3 R34, P5, PT, R26, -R34, RZ ;  /* 0x800000221a227210 */ /* 0x000fe40007fbe0ff */
[----:B-1----:R-:W-:Y:S02]  /*0a10*/  IADD3 R21, P4, PT, R12, R21, RZ ;  /* 0x000000150c157210 */ /* 0x002fe40007f9e0ff */
[----:B------:R-:W-:Y:S01]  /*0a20*/  SEL R12, R35, R36, !P3 ;  /* 0x00000024230c7207 */ /* 0x000fe20005800000 */
[----:B------:R-:W-:Y:S01]  /*0a30*/  IMAD.X R0, R27, 0x1, ~R0, P5 ;  /* 0x000000011b007824 */ /* 0x000fe200028e0e00 */
[----:B------:R-:W-:Y:S02]  /*0a40*/  ISETP.GE.U32.AND P3, PT, R38, 0x20, PT ;  /* 0x000000202600780c */ /* 0x000fe40003f66070 */
[----:B------:R-:W-:Y:S01]  /*0a50*/  SEL R12, R23, R12, !P1 ;  /* 0x0000000c170c7207 */ /* 0x000fe20004800000 */
[----:B------:R-:W-:Y:S01]  /*0a60*/  IMAD.X R23, R13, 0x1, R23, P4 ;  /* 0x000000010d177824 */ /* 0x000fe200020e0617 */
[----:B------:R-:W-:-:S02]  /*0a70*/  SEL R20, R21, R20, !P2 ;  /* 0x0000001415147207 */ /* 0x000fc40005000000 */
[----:B------:R-:W-:Y:S02]  /*0a80*/  ISETP.NE.AND P1, PT, R38, RZ, PT ;  /* 0x000000ff2600720c */ /* 0x000fe40003f25270 */
[----:B------:R-:W-:Y:S02]  /*0a90*/  SEL R13, R34, RZ, P0 ;  /* 0x000000ff220d7207 */ /* 0x000fe40000000000 */
[----:B------:R-:W-:Y:S02]  /*0aa0*/  SEL R20, R20, RZ, P3 ;  /* 0x000000ff14147207 */ /* 0x000fe40001800000 */
[----:B------:R-:W-:Y:S02]  /*0ab0*/  SEL R12, R23, R12, !P2 ;  /* 0x0000000c170c7207 */ /* 0x000fe40005000000 */
[----:B-----5:R-:W-:Y:S02]  /*0ac0*/  IADD3 R20, P4, P2, R20, R13, R24 ;  /* 0x0000000d14147210 */ /* 0x020fe40007a9e018 */
[----:B------:R-:W-:-:S02]  /*0ad0*/  SEL R13, R0, RZ, P0 ;  /* 0x000000ff000d7207 */ /* 0x000fc40000000000 */
[----:B------:R-:W-:Y:S02]  /*0ae0*/  SEL R12, R12, RZ, P3 ;  /* 0x000000ff0c0c7207 */ /* 0x000fe40001800000 */
[----:B------:R-:W-:Y:S02]  /*0af0*/  IADD3 R14, P3, P5, R21, R14, R24 ;  /* 0x0000000e150e7210 */ /* 0x000fe40007d7e018 */
[----:B------:R-:W-:Y:S02]  /*0b00*/  IADD3 R0, P0, PT, R18, R20, RZ ;  /* 0x0000001412007210 */ /* 0x000fe40007f1e0ff */
[--C-:B------:R-:W-:Y:S02]  /*0b10*/  IADD3.X R21, PT, PT, R12, R13, R25.reuse, P4, P2 ;  /* 0x0000000d0c157210 */ /* 0x100fe400027e4419 */
[----:B------:R-:W-:-:S03]  /*0b20*/  IADD3.X R15, PT, PT, R23, R15, R25, P3, P5 ;  /* 0x0000000f170f7210 */ /* 0x000fc60001fea419 */
[----:B------:R-:W-:Y:S01]  /*0b30*/  IMAD.X R23, R19, 0x1, R21, P0 ;  /* 0x0000000113177824 */ /* 0x000fe200000e0615 */
[----:B------:R-:W-:Y:S06]  /*0b40*/  @P1 BRA `(.L_x_3) ;  /* 0x0000001000dc1947 */ /* 0x000fec0003800000 */
[----:B------:R-:W0:Y:S01]  /*0b50*/  LDC.64 R18, c[0x0][0x390] ;  /* 0x0000e400ff127b82 */ /* 0x000e220000000a00 */
[----:B------:R-:W-:Y:S02]  /*0b60*/  IMAD.MOV.U32 R12, RZ, RZ, 0x65 ;  /* 0x00000065ff0c7424 */ /* 0x000fe400078e00ff */
[----:B------:R-:W-:-:S05]  /*0b70*/  IMAD.MOV.U32 R13, RZ, RZ, 0x0 ;  /* 0x00000000ff0d7424 */ /* 0x000fca00078e00ff */
[----:B0-----:R0:W-:Y:S01]  /*0b80*/  ST.E.128.STRONG.GPU desc[UR10][R18.64+0x200], R12 ;  /* 0x0002000c12007985 */ /* 0x0011e2000c10fd0a */
[----:B------:R-:W-:Y:S05]  /*0b90*/  BRA `(.L_x_3) ;  /* 0x0000001000c87947 */ /* 0x000fea0003800000 */
.L_x_2:
[----:B0-23--:R-:W-:Y:S02]  /*0ba0*/  IADD3 R15, P0, P1, R30, R32, R18 ;  /* 0x000000201e0f7210 */ /* 0x00dfe4000791e012 */
[----:B------:R-:W-:Y:S02]  /*0bb0*/  ISETP.NE.AND P5, PT, R35, 0x4, PT ;  /* 0x000000042300780c */ /* 0x000fe40003fa5270 */
[----:B----4-:R-:W-:Y:S02]  /*0bc0*/  IADD3 R21, P2, P3, R2, R28, R15 ;  /* 0x0000001c02157210 */ /* 0x010fe40007b5e00f */
[----:B------:R-:W-:Y:S02]  /*0bd0*/  IADD3.X R15, PT, PT, R31, R33, R19, P0, P1 ;  /* 0x000000211f0f7210 */ /* 0x000fe400007e2413 */
[----:B------:R-:W-:Y:S02]  /*0be0*/  IADD3 R21, P0, P1, R6, R4, R21 ;  /* 0x0000000406157210 */ /* 0x000fe4000791e015 */
[----:B------:R-:W-:-:S02]  /*0bf0*/  IADD3.X R15, PT, PT, R3, R29, R15, P2, P3 ;  /* 0x0000001d030f7210 */ /* 0x000fc400017e640f */
[----:B------:R-:W-:Y:S02]  /*0c00*/  ISETP.NE.AND P2, PT, R42, 0x1f, PT ;  /* 0x0000001f2a00780c */ /* 0x000fe40003f45270 */
[----:B------:R-:W-:Y:S02]  /*0c10*/  IADD3.X R15, PT, PT, R7, R5, R15, P0, P1 ;  /* 0x00000005070f7210 */ /* 0x000fe400007e240f */
[----:B------:R-:W-:Y:S02]  /*0c20*/  IADD3 R21, P0, P1, R10, R8, R21 ;  /* 0x000000080a157210 */ /* 0x000fe4000791e015 */
[----:B------:R-:W-:Y:S02]  /*0c30*/  ISETP.NE.AND P4, PT, R35, 0x5, PT ;  /* 0x000000052300780c */ /* 0x000fe40003f85270 */
[----:B------:R-:W-:Y:S02]  /*0c40*/  IADD3.X R15, PT, PT, R11, R9, R15, P0, P1 ;  /* 0x000000090b0f7210 */ /* 0x000fe400007e240f */
[----:B------:R-:W-:-:S02]  /*0c50*/  IADD3 R0, P0, P1, R12, R16, R21 ;  /* 0x000000100c007210 */ /* 0x000fc4000791e015 */
[----:B------:R-:W-:Y:S02]  /*0c60*/  ISETP.NE.AND P3, PT, R35, 0x6, PT ;  /* 0x000000062300780c */ /* 0x000fe40003f65270 */
[----:B------:R-:W-:Y:S02]  /*0c70*/  IADD3.X R34, PT, PT, R13, R17, R15, P0, P1 ;  /* 0x000000110d227210 */ /* 0x000fe400007e240f */
[----:B------:R-:W0:Y:S01]  /*0c80*/  SHFL.UP PT, R13, R0, 0x1, RZ ;  /* 0x04200000000d7989 */ /* 0x000e2200000e00ff */
[----:B------:R-:W-:-:S05]  /*0c90*/  @!P2 LEA R40, R35, UR4, 0x3 ;  /* 0x000000042328ac11 */ /* 0x000fca000f8e18ff */
[----:B------:R-:W1:Y:S01]  /*0ca0*/  SHFL.UP P0, R15, R34, 0x1, RZ ;  /* 0x04200000220f7989 */ /* 0x000e6200000000ff */
[----:B0-----:R-:W-:-:S04]  /*0cb0*/  IADD3 R12, P1, PT, R13, R0, RZ ;  /* 0x000000000d0c7210 */ /* 0x001fc80007f3e0ff */
[----:B-1---5:R-:W-:Y:S01]  /*0cc0*/  SEL R25, R12, R13, P0 ;  /* 0x0000000d0c197207 */ /* 0x022fe20000000000 */
        /* <DEDUP_REMOVED lines=24> */
[----:B------:R-:W-:Y:S02]  /*0e50*/  SEL R36, R37, R36, P0 ;  /* 0x0000002425247207 */ /* 0x000fe40000000000 */
[----:B------:R-:W-:Y:S02]  /*0e60*/  ISETP.NE.AND P1, PT, R35, 0x2, PT ;  /* 0x000000022300780c */ /* 0x000fe40003f25270 */
[----:B------:R-:W-:-:S05]  /*0e70*/  SEL R37, R13, R12, P0 ;  /* 0x0000000c0d257207 */ /* 0x000fca0000000000 */
[----:B------:R-:W-:Y:S01]  /*0e80*/  @!P2 STS.64 [R40+0x20], R36 ;  /* 0x000020242800a388 */ /* 0x000fe20000000a00 */
[----:B------:R-:W-:Y:S01]  /*0e90*/  BAR.SYNC.DEFER_BLOCKING 0x0 ;  /* 0x0000000000007b1d */ /* 0x000fe20000010000 */
[----:B------:R-:W-:-:S05]  /*0ea0*/  ISETP.NE.AND P2, PT, R35, 0x8, PT ;  /* 0x000000082300780c */ /* 0x000fca0003f45270 */
[----:B------:R-:W0:Y:S04]  /*0eb0*/  LDS.128 R20, [UR4+0x20] ;  /* 0x00002004ff147984 */ /* 0x000e280008000c00 */
[----:B------:R-:W1:Y:S04]  /*0ec0*/  LDS.128 R24, [UR4+0x30] ;  /* 0x00003004ff187984 */ /* 0x000e680008000c00 */
[----:B------:R-:W2:Y:S01]  /*0ed0*/  LDS.128 R12, [UR4+0x40] ;  /* 0x00004004ff0c7984 */ /* 0x000ea20008000c00 */
[----:B0-----:R-:W-:-:S04]  /*0ee0*/  IADD3 R39, P0, PT, R20, R22, RZ ;  /* 0x0000001614277210 */ /* 0x001fc80007f1e0ff */
[----:B------:R-:W-:Y:S01]  /*0ef0*/  SEL R20, R39, R20, !P1 ;  /* 0x0000001427147207 */ /* 0x000fe20004800000 */
[----:B------:R-:W-:Y:S01]  /*0f00*/  IMAD.X R41, R21, 0x1, R23, P0 ;  /* 0x0000000115297824 */ /* 0x000fe200000e0617 */
[----:B-1----:R-:W-:-:S04]  /*0f10*/  IADD3 R23, P0, PT, R24, R39, RZ ;  /* 0x0000002718177210 */ /* 0x002fc80007f1e0ff */
[----:B------:R-:W-:Y:S01]  /*0f20*/  SEL R24, R41, R21, !P1 ;  /* 0x0000001529187207 */ /* 0x000fe20004800000 */
[----:B------:R-:W-:Y:S01]  /*0f30*/  IMAD.X R21, R25, 0x1, R41, P0 ;  /* 0x0000000119157824 */ /* 0x000fe200000e0629 */
[----:B------:R-:W-:Y:S02]  /*0f40*/  IADD3 R26, P6, PT, R26, R23, RZ ;  /* 0x000000171a1a7210 */ /* 0x000fe40007fde0ff */
[C---:B------:R-:W-:Y:S02]  /*0f50*/  ISETP.NE.AND P0, PT, R35.reuse, 0x3, PT ;  /* 0x000000032300780c */ /* 0x040fe40003f05270 */
[----:B------:R-:W-:Y:S01]  /*0f60*/  ISETP.NE.AND P1, PT, R35, 0x7, PT ;  /* 0x000000072300780c */ /* 0x000fe20003f25270 */
[----:B------:R-:W-:Y:S01]  /*0f70*/  IMAD.X R27, R27, 0x1, R21, P6 ;  /* 0x000000011b1b7824 */ /* 0x000fe200030e0615 */
[----:B------:R-:W-:Y:S02]  /*0f80*/  SEL R25, R23, R20, !P0 ;  /* 0x0000001417197207 */ /* 0x000fe40004000000 */
[----:B------:R-:W-:-:S02]  /*0f90*/  SEL R24, R21, R24, !P0 ;  /* 0x0000001815187207 */ /* 0x000fc40004000000 */
[----:B------:R-:W0:Y:S01]  /*0fa0*/  LDS.128 R20, [UR4+0x50] ;  /* 0x00005004ff147984 */ /* 0x000e220008000c00 */
[----:B------:R-:W-:Y:S02]  /*0fb0*/  ISETP.NE.AND P0, PT, R35, 0x9, PT ;  /* 0x000000092300780c */ /* 0x000fe40003f05270 */
[----:B--2---:R-:W-:Y:S02]  /*0fc0*/  IADD3 R35, P6, PT, R12, R26, RZ ;  /* 0x0000001a0c237210 */ /* 0x004fe40007fde0ff */
[----:B------:R-:W-:Y:S02]  /*0fd0*/  SEL R12, R26, R25, !P5 ;  /* 0x000000191a0c7207 */ /* 0x000fe40006800000 */
[----:B------:R-:W-:Y:S01]  /*0fe0*/  SEL R40, R27, R24, !P5 ;  /* 0x000000181b287207 */ /* 0x000fe20006800000 */
[----:B------:R-:W-:Y:S01]  /*0ff0*/  IMAD.X R13, R13, 0x1, R27, P6 ;  /* 0x000000010d0d7824 */ /* 0x000fe200030e061b */
[----:B------:R-:W-:Y:S01]  /*1000*/  SEL R12, R35, R12, !P4 ;  /* 0x0000000c230c7207 */ /* 0x000fe20006000000 */
[----:B------:R-:W1:Y:S01]  /*1010*/  LDS.128 R24, [UR4+0x60] ;  /* 0x00006004ff187984 */ /* 0x000e620008000c00 */
[----:B------:R-:W-:-:S02]  /*1020*/  IADD3 R35, P5, PT, R14, R35, RZ ;  /* 0x000000230e237210 */ /* 0x000fc40007fbe0ff */
[----:B------:R-:W-:Y:S02]  /*1030*/  SEL R14, R13, R40, !P4 ;  /* 0x000000280d0e7207 */ /* 0x000fe40006000000 */
[----:B------:R-:W-:Y:S01]  /*1040*/  SEL R12, R35, R12, !P3 ;  /* 0x0000000c230c7207 */ /* 0x000fe20005800000 */
[----:B------:R-:W-:Y:S01]  /*1050*/  IMAD.X R15, R15, 0x1, R13, P5 ;  /* 0x000000010f0f7824 */ /* 0x000fe200028e060d */
[----:B------:R-:W-:-:S05]  /*1060*/  IADD3 R13, P4, PT, R36, -R0, RZ ;  /* 0x80000000240d7210 */ /* 0x000fca0007f9e0ff */
[----:B------:R-:W-:Y:S01]  /*1070*/  IMAD.X R34, R37, 0x1, ~R34, P4 ;  /* 0x0000000125227824 */ /* 0x000fe200020e0e22 */
[----:B------:R-:W-:Y:S02]  /*1080*/  ISETP.GE.U32.AND P4, PT, R38, 0x20, PT ;  /* 0x000000202600780c */ /* 0x000fe40003f86070 */
[----:B0-----:R-:W-:-:S04]  /*1090*/  IADD3 R35, P6, PT, R20, R35, RZ ;  /* 0x0000002314237210 */ /* 0x001fc80007fde0ff */
[----:B------:R-:W-:Y:S01]  /*10a0*/  SEL R0, R35, R12, !P1 ;  /* 0x0000000c23007207 */ /* 0x000fe20004800000 */
[----:B------:R-:W-:Y:S01]  /*10b0*/  IMAD.X R21, R21, 0x1, R15, P6 ;  /* 0x0000000115157824 */ /* 0x000fe200030e060f */
[----:B------:R-:W-:Y:S02]  /*10c0*/  IADD3 R35, P5, PT, R22, R35, RZ ;  /* 0x0000002316237210 */ /* 0x000fe40007fbe0ff */
[----:B------:R-:W-:Y:S02]  /*10d0*/  SEL R12, R15, R14, !P3 ;  /* 0x0000000e0f0c7207 */ /* 0x000fe40005800000 */
[----:B-1----:R-:W-:Y:S01]  /*10e0*/  IADD3 R15, P6, PT, R24, R35, RZ ;  /* 0x00000023180f7210 */ /* 0x002fe20007fde0ff */
[----:B------:R-:W-:Y:S01]  /*10f0*/  IMAD.X R23, R23, 0x1, R21, P5 ;  /* 0x0000000117177824 */ /* 0x000fe200028e0615 */
[----:B------:R-:W-:Y:S02]  /*1100*/  SEL R0, R35, R0, !P2 ;  /* 0x0000000023007207 */ /* 0x000fe40005000000 */
[----:B------:R-:W-:Y:S01]  /*1110*/  SEL R12, R21, R12, !P1 ;  /* 0x0000000c150c7207 */ /* 0x000fe20004800000 */
[----:B------:R-:W-:Y:S01]  /*1120*/  IMAD.X R25, R25, 0x1, R23, P6 ;  /* 0x0000000119197824 */ /* 0x000fe200030e0617 */
[----:B------:R-:W-:-:S02]  /*1130*/  SEL R21, R15, R0, !P0 ;  /* 0x000000000f157207 */ /* 0x000fc40004000000 */
[----:B------:R-:W-:Y:S02]  /*1140*/  SEL R0, R23, R12, !P2 ;  /* 0x0000000c17007207 */ /* 0x000fe40005000000 */
[----:B------:R-:W-:Y:S02]  /*1150*/  ISETP.NE.AND P3, PT, R42, RZ, PT ;  /* 0x000000ff2a00720c */ /* 0x000fe40003f65270 */
[----:B------:R-:W-:Y:S02]  /*1160*/  SEL R0, R25, R0, !P0 ;  /* 0x0000000019007207 */ /* 0x000fe40004000000 */
[----:B------:R-:W-:Y:S02]  /*1170*/  SEL R20, R13, RZ, P3 ;  /* 0x000000ff0d147207 */ /* 0x000fe40001800000 */
[----:B------:R-:W-:Y:S02]  /*1180*/  ISETP.GT.U32.AND P0, PT, R38, 0x1f, PT ;  /* 0x0000001f2600780c */ /* 0x000fe40003f04070 */
[----:B------:R-:W-:-:S02]  /*1190*/  IADD3 R20, P2, PT, R20, R21, RZ ;  /* 0x0000001514147210 */ /* 0x000fc40007f5e0ff */
[----:B------:R-:W-:Y:S02]  /*11a0*/  SEL R21, R34, RZ, P3 ;  /* 0x000000ff22157207 */ /* 0x000fe40001800000 */
[----:B------:R-:W-:Y:S02]  /*11b0*/  IADD3 R40, P1, PT, R26, R15, RZ ;  /* 0x0000000f1a287210 */ /* 0x000fe40007f3e0ff */
[----:B------:R-:W-:Y:S01]  /*11c0*/  SEL R42, R13, R20, !P4 ;  /* 0x000000140d2a7207 */ /* 0x000fe20006000000 */
[----:B------:R-:W-:Y:S02]  /*11d0*/  IMAD.X R21, R21, 0x1, R0, P2 ;  /* 0x0000000115157824 */ /* 0x000fe400010e0600 */
[----:B------:R-:W-:-:S03]  /*11e0*/  IMAD.X R39, R27, 0x1, R25, P1 ;  /* 0x000000011b277824 */ /* 0x000fc600008e0619 */
[----:B------:R-:W-:Y:S01]  /*11f0*/  SEL R41, R34, R21, !P4 ;  /* 0x0000001522297207 */ /* 0x000fe20006000000 */
[----:B------:R-:W-:Y:S06]  /*1200*/  @P0 BRA `(.L_x_4) ;  /* 0x0000000800fc0947 */ /* 0x000fec0003800000 */
[----:B------:R-:W0:Y:S01]  /*1210*/  LDC.64 R20, c[0x0][0x390] ;  /* 0x0000e400ff147b82 */ /* 0x000e220000000a00 */
[----:B------:R-:W-:Y:S01]  /*1220*/  ISETP.NE.AND P0, PT, R38, RZ, PT ;  /* 0x000000ff2600720c */ /* 0x000fe20003f05270 */
[----:B------:R-:W-:Y:S01]  /*1230*/  IMAD.U32 R23, RZ, RZ, UR6 ;  /* 0x00000006ff177e24 */ /* 0x000fe2000f8e00ff */
[----:B------:R-:W-:-:S05]  /*1240*/  LOP3.LUT R24, RZ, R38, RZ, 0x33, !PT ;  /* 0x00000026ff187212 */ /* 0x000fca00078e33ff */
[----:B------:R-:W-:-:S06]  /*1250*/  VIADD R24, R24, UR6 ;  /* 0x0000000618187c36 */ /* 0x000fcc0008000000 */
[----:B------:R-:W-:Y:S02]  /*1260*/  @!P0 IMAD.MOV.U32 R14, RZ, RZ, R40 ;  /* 0x000000ffff0e8224 */ /* 0x000fe400078e0028 */
[----:B------:R-:W-:Y:S02]  /*1270*/  @!P0 IMAD.MOV.U32 R15, RZ, RZ, R39 ;  /* 0x000000ffff0f8224 */ /* 0x000fe400078e0027 */
[----:B------:R-:W-:Y:S02]  /*1280*/  @!P0 IMAD.MOV.U32 R12, RZ, RZ, 0x64 ;  /* 0x00000064ff0c8424 */ /* 0x000fe400078e00ff */
[----:B------:R-:W-:Y:S01]  /*1290*/  @!P0 IMAD.MOV.U32 R13, RZ, RZ, 0x0 ;  /* 0x00000000ff0d8424 */ /* 0x000fe200078e00ff */
[----:B------:R-:W-:Y:S01]  /*12a0*/  @!P0 STS.64 [UR4+0x18], R14 ;  /* 0x0000180eff008988 */ /* 0x000fe20008000a04 */
[----:B0-----:R-:W-:-:S04]  /*12b0*/  IMAD.WIDE R22, R23, 0x10, R20 ;  /* 0x0000001017167825 */ /* 0x001fc800078e0214 */
[----:B------:R-:W-:Y:S01]  /*12c0*/  IMAD.WIDE R20, R24, 0x10, R20 ;  /* 0x0000001018147825 */ /* 0x000fe200078e0214 */
[----:B------:R0:W-:Y:S01]  /*12d0*/  @!P0 ST.E.128.STRONG.GPU desc[UR10][R22.64+0x200], R12 ;  /* 0x0002000c16008985 */ /* 0x0001e2000c10fd0a */
[----:B------:R-:W-:Y:S05]  /*12e0*/  NANOSLEEP 0x3c5 ;  /* 0x000003c50000795d */ /* 0x000fea0003800000 */
[----:B0-----:R-:W2:Y:S01]  /*12f0*/  LD.E.128.STRONG.GPU R12, desc[UR10][R20.64+0x200] ;  /* 0x0002000a140c7980 */ /* 0x001ea2000c10fd00 */
[----:B------:R-:W-:Y:S01]  /*1300*/  UMOV UR5, 0xffffffff ;  /* 0xffffffff00057882 */ /* 0x000fe20000000000 */
[----:B--2---:R-:W-:-:S04]  /*1310*/  ISETP.NE.U32.AND P0, PT, R12, 0x63, PT ;  /* 0x000000630c00780c */ /* 0x004fc80003f05070 */
[----:B------:R-:W-:Y:S01]  /*1320*/  ISETP.NE.AND.EX P0, PT, R13, RZ, PT, P0 ;  /* 0x000000ff0d00720c */ /* 0x000fe20003f05300 */
[----:B------:R-:W-:-:S12]  /*1330*/  BRA.DIV UR5, `(.L_x_5) ;  /* 0x0000003605687947 */ /* 0x000fd8000b800000 */
[----:B------:R-:W-:-:S13]  /*1340*/  VOTE.ANY P0, !P0 ;  /* 0x0000000000ff7806 */ /* 0x000fda0004000100 */
.L_x_38:
[----:B------:R-:W-:Y:S05]  /*1350*/  @!P0 BRA `(.L_x_6) ;  /* 0x0000000000288947 */ /* 0x000fea0003800000 */
[----:B------:R-:W-:-:S07]  /*1360*/  IMAD.MOV.U32 R22, RZ, RZ, 0x148 ;  /* 0x00000148ff167424 */ /* 0x000fce00078e00ff */
.L_x_8:
[----:B------:R-:W-:Y:S05]  /*1370*/  NANOSLEEP R22 ;  /* 0x000000160000735d */ /* 0x000fea0003800000 */
[----:B------:R-:W2:Y:S01]  /*1380*/  LD.E.128.STRONG.GPU R12, desc[UR10][R20.64+0x200] ;  /* 0x0002000a140c7980 */ /* 0x000ea2000c10fd00 */
[----:B------:R-:W-:Y:S01]  /*1390*/  UMOV UR5, 0xffffffff ;  /* 0xffffffff00057882 */ /* 0x000fe20000000000 */
[----:B------:R-:W-:Y:S01]  /*13a0*/  IMAD.SHL.U32 R22, R22, 0x2, RZ ;  /* 0x0000000216167824 */ /* 0x000fe200078e00ff */
[----:B--2---:R-:W-:-:S04]  /*13b0*/  ISETP.NE.U32.AND P0, PT, R12, 0x63, PT ;  /* 0x000000630c00780c */ /* 0x004fc80003f05070 */
[----:B------:R-:W-:Y:S01]  /*13c0*/  ISETP.NE.AND.EX P0, PT, R13, RZ, PT, P0 ;  /* 0x000000ff0d00720c */ /* 0x000fe20003f05300 */
[----:B------:R-:W-:-:S12]  /*13d0*/  BRA.DIV UR5, `(.L_x_7) ;  /* 0x0000003605607947 */ /* 0x000fd8000b800000 */
[----:B------:R-:W-:-:S13]  /*13e0*/  VOTE.ANY P0, !P0 ;  /* 0x0000000000ff7806 */ /* 0x000fda0004000100 */
.L_x_41:
[----:B------:R-:W-:Y:S05]  /*13f0*/  @P0 BRA `(.L_x_8) ;  /* 0xfffffffc00dc0947 */ /* 0x000fea000383ffff */
.L_x_6:
[----:B------:R-:W-:Y:S01]  /*1400*/  UMOV UR5, 0xffffffff ;  /* 0xffffffff00057882 */ /* 0x000fe20000000000 */
[----:B------:R-:W-:-:S04]  /*1410*/  ISETP.NE.U32.AND P1, PT, R12, 0x65, PT ;  /* 0x000000650c00780c */ /* 0x000fc80003f25070 */
[----:B------:R-:W-:Y:S01]  /*1420*/  ISETP.NE.AND.EX P1, PT, R13, RZ, PT, P1 ;  /* 0x000000ff0d00720c */ /* 0x000fe20003f25310 */
[----:B------:R-:W-:-:S12]  /*1430*/  BRA.DIV UR5, `(.L_x_9) ;  /* 0x0000003605687947 */ /* 0x000fd8000b800000 */
[----:B------:R-:W0:Y:S01]  /*1440*/  S2R R20, SR_GEMASK ;  /* 0x0000000000147919 */ /* 0x000e220000003c00 */
[----:B------:R-:W-:-:S04]  /*1450*/  VOTE.ANY R0, PT, !P1 ;  /* 0x0000000000007806 */ /* 0x000fc800048e0100 */
[----:B0-----:R-:W-:Y:S02]  /*1460*/  LOP3.LUT R0, R0, 0x80000000, R20, 0xec, !PT ;  /* 0x8000000000007812 */ /* 0x001fe400078eec14 */
[----:B------:R-:W0:Y:S03]  /*1470*/  S2R R20, SR_LANEID ;  /* 0x0000000000147919 */ /* 0x000e260000000000 */
[----:B------:R-:W-:-:S05]  /*1480*/  VIADD R21, R0, 0xffffffff ;  /* 0xffffffff00157836 */ /* 0x000fca0000000000 */
[----:B------:R-:W-:-:S04]  /*1490*/  LOP3.LUT R21, R0, R21, RZ, 0xc, !PT ;  /* 0x0000001500157212 */ /* 0x000fc800078e0cff */
[----:B------:R-:W1:Y:S02]  /*14a0*/  POPC R23, R21 ;  /* 0x0000001500177309 */ /* 0x000e640000000000 */
[----:B-1----:R-:W1:Y:S04]  /*14b0*/  SHFL.DOWN PT, R25, R14, 0x1, R23 ;  /* 0x082000000e197989 */ /* 0x002e6800000e0017 */
[----:B------:R-:W2:Y:S01]  /*14c0*/  SHFL.DOWN PT, R22, R15, 0x1, R23 ;  /* 0x082000000f167989 */ /* 0x000ea200000e0017 */
[----:B0-----:R-:W-:-:S04]  /*14d0*/  ISETP.GE.AND P0, PT, R20, R23, PT ;  /* 0x000000171400720c */ /* 0x001fc80003f06270 */
[----:B-1----:R-:W-:-:S04]  /*14e0*/  SEL R25, R25, RZ, !P0 ;  /* 0x000000ff19197207 */ /* 0x002fc80004000000 */
[----:B------:R-:W-:Y:S02]  /*14f0*/  IADD3 R26, P1, PT, R14, R25, RZ ;  /* 0x000000190e1a7210 */ /* 0x000fe40007f3e0ff */
[----:B--2---:R-:W-:-:S03]  /*1500*/  SEL R27, R22, RZ, !P0 ;  /* 0x000000ff161b7207 */ /* 0x004fc60004000000 */
[----:B------:R-:W0:Y:S02]  /*1510*/  SHFL.DOWN PT, R25, R26, 0x2, R23 ;  /* 0x084000001a197989 */ /* 0x000e2400000e0017 */
[----:B------:R-:W-:Y:S02]  /*1520*/  IMAD.X R34, R15, 0x1, R27, P1 ;  /* 0x000000010f227824 */ /* 0x000fe400008e061b */
[----:B------:R-:W-:-:S03]  /*1530*/  VIADD R27, R20, 0x2 ;  /* 0x00000002141b7836 */ /* 0x000fc60000000000 */
[----:B------:R-:W1:Y:S02]  /*1540*/  SHFL.DOWN PT, R22, R34, 0x2, R23 ;  /* 0x0840000022167989 */ /* 0x000e6400000e0017 */
[----:B------:R-:W-:-:S04]  /*1550*/  ISETP.GT.AND P0, PT, R27, R23, PT ;  /* 0x000000171b00720c */ /* 0x000fc80003f04270 */
[----:B0-----:R-:W-:-:S04]  /*1560*/  SEL R25, R25, RZ, !P0 ;  /* 0x000000ff19197207 */ /* 0x001fc80004000000 */
[----:B------:R-:W-:Y:S01]  /*1570*/  IADD3 R36, P1, PT, R25, R26, RZ ;  /* 0x0000001a19247210 */ /* 0x000fe20007f3e0ff */
[----:B------:R-:W-:Y:S01]  /*1580*/  VIADD R26, R20, 0x4 ;  /* 0x00000004141a7836 */ /* 0x000fe20000000000 */
[----:B-1----:R-:W-:Y:S01]  /*1590*/  SEL R21, R22, RZ, !P0 ;  /* 0x000000ff16157207 */ /* 0x002fe20004000000 */
[----:B------:R-:W-:Y:S02]  /*15a0*/  VIADD R25, R20, 0x8 ;  /* 0x0000000814197836 */ /* 0x000fe40000000000 */
[----:B------:R-:W0:Y:S01]  /*15b0*/  SHFL.DOWN PT, R15, R36, 0x4, R23 ;  /* 0x08800000240f7989 */ /* 0x000e2200000e0017 */
[----:B------:R-:W-:Y:S01]  /*15c0*/  ISETP.GT.AND P0, PT, R26, R23, PT ;  /* 0x000000171a00720c */ /* 0x000fe20003f04270 */
[----:B------:R-:W-:-:S05]  /*15d0*/  IMAD.X R14, R21, 0x1, R34, P1 ;  /* 0x00000001150e7824 */ /* 0x000fca00008e0622 */
[----:B------:R-:W1:Y:S01]  /*15e0*/  SHFL.DOWN PT, R22, R14, 0x4, R23 ;  /* 0x088000000e167989 */ /* 0x000e6200000e0017 */
[----:B0-----:R-:W-:-:S04]  /*15f0*/  SEL R15, R15, RZ, !P0 ;  /* 0x000000ff0f0f7207 */ /* 0x001fc80004000000 */
[----:B------:R-:W-:Y:S02]  /*1600*/  IADD3 R38, P1, PT, R15, R36, RZ ;  /* 0x000000240f267210 */ /* 0x000fe40007f3e0ff */
[----:B-1----:R-:W-:-:S03]  /*1610*/  SEL R21, R22, RZ, !P0 ;  /* 0x000000ff16157207 */ /* 0x002fc60004000000 */
        /* <DEDUP_REMOVED lines=8> */
[----:B------:R-:W-:Y:S01]  /*16a0*/  ISETP.NE.U32.AND P0, PT, R12, 0x65, PT ;  /* 0x000000650c00780c */ /* 0x000fe20003f05070 */
[----:B------:R-:W-:-:S03]  /*16b0*/  IMAD.X R36, R15, 0x1, R34, P1 ;  /* 0x000000010f247824 */ /* 0x000fc600008e0622 */
[----:B------:R-:W-:Y:S01]  /*16c0*/  ISETP.NE.AND.EX P0, PT, R13, RZ, PT, P0 ;  /* 0x000000ff0d00720c */ /* 0x000fe20003f05300 */
[----:B------:R-:W1:Y:S01]  /*16d0*/  LDC.64 R14, c[0x0][0x390] ;  /* 0x0000e400ff0e7b82 */ /* 0x000e620000000a00 */
[----:B------:R-:W-:Y:S01]  /*16e0*/  VIADD R34, R20, 0x10 ;  /* 0x0000001014227836 */ /* 0x000fe20000000000 */
[----:B------:R-:W2:Y:S04]  /*16f0*/  SHFL.DOWN PT, R22, R36, 0x10, R23 ;  /* 0x0a00000024167989 */ /* 0x000ea800000e0017 */
[----:B------:R-:W-:-:S06]  /*1700*/  ISETP.GT.AND P1, PT, R34, R23, PT ;  /* 0x000000172200720c */ /* 0x000fcc0003f24270 */
[----:B------:R-:W-:Y:S02]  /*1710*/  VOTE.ALL P0, P0 ;  /* 0x0000000000ff7806 */ /* 0x000fe40000000000 */
[----:B0-----:R-:W-:-:S04]  /*1720*/  SEL R0, R37, RZ, !P1 ;  /* 0x000000ff25007207 */ /* 0x001fc80004800000 */
[----:B------:R-:W-:Y:S02]  /*1730*/  IADD3 R35, P2, PT, R0, R35, RZ ;  /* 0x0000002300237210 */ /* 0x000fe40007f5e0ff */
[----:B-1----:R-:W-:Y:S02]  /*1740*/  IADD3 R37, P3, PT, R14, 0x200, RZ ;  /* 0x000002000e257810 */ /* 0x002fe40007f7e0ff */
[----:B--2---:R-:W-:-:S03]  /*1750*/  SEL R13, R22, RZ, !P1 ;  /* 0x000000ff160d7207 */ /* 0x004fc60004800000 */
[----:B------:R-:W-:Y:S02]  /*1760*/  IMAD.X R38, RZ, RZ, R15, P3 ;  /* 0x000000ffff267224 */ /* 0x000fe400018e060f */
[----:B------:R-:W-:-:S07]  /*1770*/  IMAD.X R36, R13, 0x1, R36, P2 ;  /* 0x000000010d247824 */ /* 0x000fce00010e0624 */
.L_x_55:
[----:B------:R-:W-:Y:S05]  /*1780*/  @!P0 BRA `(.L_x_10) ;  /* 0x0000000400208947 */ /* 0x000fea0003800000 */
.L_x_16:
[----:B------:R-:W-:Y:S02]  /*1790*/  IMAD.MOV.U32 R12, RZ, RZ, R37 ;  /* 0x000000ffff0c7224 */ /* 0x000fe400078e0025 */
[----:B------:R-:W-:Y:S02]  /*17a0*/  IMAD.MOV.U32 R13, RZ, RZ, R38 ;  /* 0x000000ffff0d7224 */ /* 0x000fe400078e0026 */
[----:B------:R-:W-:-:S05]  /*17b0*/  IMAD.WIDE R20, R24, 0x10, R12 ;  /* 0x0000001018147825 */ /* 0x000fca00078e020c */
[----:B------:R-:W2:Y:S01]  /*17c0*/  LD.E.128.STRONG.GPU R12, desc[UR10][R20.64+-0x200] ;  /* 0xfffe000a140c7980 */ /* 0x000ea2000c10fd00 */
[----:B------:R-:W-:Y:S05]  /*17d0*/  YIELD ;  /* 0x0000000000007946 */ /* 0x000fea0003800000 */
[----:B------:R-:W-:Y:S01]  /*17e0*/  UMOV UR5, 0xffffffff ;  /* 0xffffffff00057882 */ /* 0x000fe20000000000 */
[----:B--2---:R-:W-:-:S04]  /*17f0*/  ISETP.NE.U32.AND P0, PT, R12, 0x63, PT ;  /* 0x000000630c00780c */ /* 0x004fc80003f05070 */
[----:B------:R-:W-:Y:S01]  /*1800*/  ISETP.NE.AND.EX P0, PT, R13, RZ, PT, P0 ;  /* 0x000000ff0d00720c */ /* 0x000fe20003f05300 */
[----:B------:R-:W-:-:S12]  /*1810*/  BRA.DIV UR5, `(.L_x_11) ;  /* 0x0000003a05087947 */ /* 0x000fd8000b800000 */
[----:B------:R-:W-:-:S13]  /*1820*/  VOTE.ANY P0, !P0 ;  /* 0x0000000000ff7806 */ /* 0x000fda0004000100 */
.L_x_58:
[----:B------:R-:W-:Y:S05]  /*1830*/  @!P0 BRA `(.L_x_12) ;  /* 0x0000000000288947 */ /* 0x000fea0003800000 */
[----:B------:R-:W-:-:S07]  /*1840*/  IMAD.MOV.U32 R22, RZ, RZ, 0x148 ;  /* 0x00000148ff167424 */ /* 0x000fce00078e00ff */
.L_x_14:
        /* <DEDUP_REMOVED lines=8> */
.L_x_61:
[----:B------:R-:W-:Y:S05]  /*18d0*/  @P0 BRA `(.L_x_14) ;  /* 0xfffffffc00dc0947 */ /* 0x000fea000383ffff */
.L_x_12:
[----:B------:R-:W-:Y:S01]  /*18e0*/  UMOV UR5, 0xffffffff ;  /* 0xffffffff00057882 */ /* 0x000fe20000000000 */
[----:B------:R-:W-:-:S04]  /*18f0*/  ISETP.NE.U32.AND P1, PT, R12, 0x65, PT ;  /* 0x000000650c00780c */ /* 0x000fc80003f25070 */
[----:B------:R-:W-:Y:S01]  /*1900*/  ISETP.NE.AND.EX P1, PT, R13, RZ, PT, P1 ;  /* 0x000000ff0d00720c */ /* 0x000fe20003f25310 */
[----:B------:R-:W-:-:S12]  /*1910*/  BRA.DIV UR5, `(.L_x_15) ;  /* 0x0000003a05087947 */ /* 0x000fd8000b800000 */
[----:B------:R-:W0:Y:S01]  /*1920*/  S2R R20, SR_GEMASK ;  /* 0x0000000000147919 */ /* 0x000e220000003c00 */
[----:B------:R-:W-:Y:S01]  /*1930*/  VOTE.ANY R0, PT, !P1 ;  /* 0x0000000000007806 */ /* 0x000fe200048e0100 */
[----:B------:R-:W-:Y:S01]  /*1940*/  VIADD R24, R24, 0xffffffe0 ;  /* 0xffffffe018187836 */ /* 0x000fe20000000000 */
[----:B------:R-:W-:-:S04]  /*1950*/  ISETP.NE.U32.AND P0, PT, R12, 0x65, PT ;  /* 0x000000650c00780c */ /* 0x000fc80003f05070 */
[----:B------:R-:W-:-:S13]  /*1960*/  ISETP.NE.AND.EX P0, PT, R13, RZ, PT, P0 ;  /* 0x000000ff0d00720c */ /* 0x000fda0003f05300 */
[----:B------:R-:W-:Y:S02]  /*1970*/  VOTE.ALL P0, P0 ;  /* 0x0000000000ff7806 */ /* 0x000fe40000000000 */
        /* <DEDUP_REMOVED lines=8> */
[----:B-1----:R-:W-:Y:S02]  /*1a00*/  SEL R21, R44, RZ, !P1 ;  /* 0x000000ff2c157207 */ /* 0x002fe40004800000 */
[----:B--2---:R-:W-:Y:S02]  /*1a10*/  SEL R22, R22, RZ, !P1 ;  /* 0x000000ff16167207 */ /* 0x004fe40004800000 */
[----:B------:R-:W-:-:S05]  /*1a20*/  IADD3 R14, P1, PT, R14, R21, RZ ;  /* 0x000000150e0e7210 */ /* 0x000fca0007f3e0ff */
[----:B------:R-:W-:Y:S01]  /*1a30*/  IMAD.X R15, R15, 0x1, R22, P1 ;  /* 0x000000010f0f7824 */ /* 0x000fe200008e0616 */
[----:B------:R-:W0:Y:S01]  /*1a40*/  SHFL.DOWN PT, R44, R14, 0x2, R23 ;  /* 0x084000000e2c7989 */ /* 0x000e2200000e0017 */
[----:B------:R-:W-:-:S03]  /*1a50*/  ISETP.GT.AND P1, PT, R27, R23, PT ;  /* 0x000000171b00720c */ /* 0x000fc60003f24270 */
[----:B------:R-:W1:Y:S01]  /*1a60*/  SHFL.DOWN PT, R22, R15, 0x2, R23 ;  /* 0x084000000f167989 */ /* 0x000e6200000e0017 */
[----:B0-----:R-:W-:-:S04]  /*1a70*/  SEL R13, R44, RZ, !P1 ;  /* 0x000000ff2c0d7207 */ /* 0x001fc80004800000 */
[----:B------:R-:W-:Y:S02]  /*1a80*/  IADD3 R14, P2, PT, R13, R14, RZ ;  /* 0x0000000e0d0e7210 */ /* 0x000fe40007f5e0ff */
[----:B-1----:R-:W-:Y:S02]  /*1a90*/  SEL R22, R22, RZ, !P1 ;  /* 0x000000ff16167207 */ /* 0x002fe40004800000 */
[----:B------:R-:W-:Y:S01]  /*1aa0*/  ISETP.GT.AND P1, PT, R26, R23, PT ;  /* 0x000000171a00720c */ /* 0x000fe20003f24270 */
[----:B------:R-:W0:Y:S02]  /*1ab0*/  SHFL.DOWN PT, R44, R14, 0x4, R23 ;  /* 0x088000000e2c7989 */ /* 0x000e2400000e0017 */
        /* <DEDUP_REMOVED lines=17> */
[----:B------:R-:W-:Y:S02]  /*1bd0*/  IADD3 R35, P2, P3, R44, R14, R35 ;  /* 0x0000000e2c237210 */ /* 0x000fe40007b5e023 */
[----:B-1----:R-:W-:-:S04]  /*1be0*/  SEL R22, R22, RZ, !P1 ;  /* 0x000000ff16167207 */ /* 0x002fc80004800000 */
[----:B------:R-:W-:-:S07]  /*1bf0*/  IADD3.X R36, PT, PT, R22, R15, R36, P2, P3 ;  /* 0x0000000f16247210 */ /* 0x000fce00017e6424 */
.L_x_75:
[----:B------:R-:W-:Y:S05]  /*1c00*/  @P0 BRA `(.L_x_16) ;  /* 0xfffffff800e00947 */ /* 0x000fea000383ffff */
.L_x_10:
[----:B------:R-:W0:Y:S01]  /*1c10*/  S2R R0, SR_LANEID ;  /* 0x0000000000007919 */ /* 0x000e220000000000 */
[----:B------:R-:W-:Y:S01]  /*1c20*/  BSSY.RECONVERGENT B1, `(.L_x_17) ;  /* 0x0000018000017945 */ /* 0x000fe20003800200 */
[----:B------:R-:W-:Y:S02]  /*1c30*/  IMAD.MOV.U32 R37, RZ, RZ, R36 ;  /* 0x000000ffff257224 */ /* 0x000fe400078e0024 */
[----:B------:R-:W-:Y:S01]  /*1c40*/  IMAD.MOV.U32 R36, RZ, RZ, R35 ;  /* 0x000000ffff247224 */ /* 0x000fe200078e0023 */
[----:B0-----:R-:W-:Y:S02]  /*1c50*/  ISETP.NE.AND P0, PT, R0, RZ, PT ;  /* 0x000000ff0000720c */ /* 0x001fe40003f05270 */
[----:B------:R-:W0:Y:S11]  /*1c60*/  S2R R0, SR_TID.X ;  /* 0x0000000000007919 */ /* 0x000e360000002100 */
[----:B------:R-:W1:Y:S01]  /*1c70*/  @!P0 S2R R13, SR_CgaCtaId ;  /* 0x00000000000d8919 */ /* 0x000e620000008800 */
[----:B0-----:R-:W-:-:S02]  /*1c80*/  ISETP.NE.AND P1, PT, R0, RZ, PT ;  /* 0x000000ff0000720c */ /* 0x001fc40003f25270 */
[----:B------:R-:W-:-:S04]  /*1c90*/  @!P0 MOV R0, 0x400 ;  /* 0x0000040000008802 */ /* 0x000fc80000000f00 */
[----:B-1----:R-:W-:-:S07]  /*1ca0*/  @!P0 LEA R23, R13, R0, 0x18 ;  /* 0x000000000d178211 */ /* 0x002fce00078ec0ff */
[----:B------:R-:W-:Y:S05]  /*1cb0*/  @P1 BRA `(.L_x_18) ;  /* 0x0000000000381947 */ /* 0x000fea0003800000 */
[----:B------:R-:W0:Y:S01]  /*1cc0*/  LDC R0, c[0x0][0x398] ;  /* 0x0000e600ff007b82 */ /* 0x000e220000000800 */
[----:B------:R-:W-:Y:S01]  /*1cd0*/  IADD3 R14, P1, PT, R36, R40, RZ ;  /* 0x00000028240e7210 */ /* 0x000fe20007f3e0ff */
[----:B------:R-:W-:-:S04]  /*1ce0*/  UMOV UR5, 0x400 ;  /* 0x0000040000057882 */ /* 0x000fc80000000000 */
[----:B------:R-:W-:Y:S02]  /*1cf0*/  IMAD.X R15, R37, 0x1, R39, P1 ;  /* 0x00000001250f7824 */ /* 0x000fe400008e0627 */
[----:B------:R-:W1:Y:S08]  /*1d00*/  S2UR UR7, SR_CgaCtaId ;  /* 0x00000000000779c3 */ /* 0x000e700000008800 */
[----:B------:R-:W2:Y:S01]  /*1d10*/  LDC.64 R12, c[0x0][0x390] ;  /* 0x0000e400ff0c7b82 */ /* 0x000ea20000000a00 */
[----:B0-----:R-:W-:Y:S01]  /*1d20*/  VIADD R21, R0, UR8 ;  /* 0x0000000800157c36 */ /* 0x001fe20008000000 */
[----:B-1----:R-:W-:-:S03]  /*1d30*/  ULEA UR5, UR7, UR5, 0x18 ;  /* 0x0000000507057291 */ /* 0x002fc6000f8ec0ff */
[----:B--2---:R-:W-:-:S04]  /*1d40*/  IMAD.WIDE R20, R21, 0x10, R12 ;  /* 0x0000001015147825 */ /* 0x004fc800078e020c */
[----:B------:R-:W-:Y:S02]  /*1d50*/  IMAD.MOV.U32 R12, RZ, RZ, 0x65 ;  /* 0x00000065ff0c7424 */ /* 0x000fe400078e00ff */
[----:B------:R-:W-:-:S05]  /*1d60*/  IMAD.MOV.U32 R13, RZ, RZ, 0x0 ;  /* 0x00000000ff0d7424 */ /* 0x000fca00078e00ff */
[----:B------:R0:W-:Y:S04]  /*1d70*/  ST.E.128.STRONG.GPU desc[UR10][R20.64+0x200], R12 ;  /* 0x0002000c14007985 */ /* 0x0001e8000c10fd0a */
[----:B------:R0:W-:Y:S04]  /*1d80*/  STS.64 [UR5+0x10], R14 ;  /* 0x0000100eff007988 */ /* 0x0001e80008000a05 */
[----:B------:R0:W-:Y:S02]  /*1d90*/  STS.64 [UR5+0x8], R36 ;  /* 0x00000824ff007988 */ /* 0x0001e40008000a05 */
.L_x_18:
[----:B------:R-:W-:Y:S05]  /*1da0*/  BSYNC.RECONVERGENT B1 ;  /* 0x0000000000017941 */ /* 0x000fea0003800200 */
.L_x_17:
[----:B------:R1:W-:Y:S01]  /*1db0*/  @!P0 STS.64 [R23+0x80], R36 ;  /* 0x0000802417008388 */ /* 0x0003e20000000a00 */
[----:B0-----:R-:W-:Y:S02]  /*1dc0*/  IMAD.MOV.U32 R20, RZ, RZ, R42 ;  /* 0x000000ffff147224 */ /* 0x001fe400078e002a */
[----:B------:R-:W-:Y:S02]  /*1dd0*/  IMAD.MOV.U32 R21, RZ, RZ, R41 ;  /* 0x000000ffff157224 */ /* 0x000fe400078e0029 */
[----:B------:R-:W-:Y:S02]  /*1de0*/  @!P0 IMAD.MOV.U32 R20, RZ, RZ, R36 ;  /* 0x000000ffff148224 */ /* 0x000fe400078e0024 */
[----:B------:R-:W-:-:S07]  /*1df0*/  @!P0 IMAD.MOV.U32 R21, RZ, RZ, R37 ;  /* 0x000000ffff158224 */ /* 0x000fce00078e0025 */
.L_x_4:
[----:B------:R-:W0:Y:S01]  /*1e00*/  S2R R0, SR_TID.X ;  /* 0x0000000000007919 */ /* 0x000e220000002100 */
[----:B------:R-:W-:Y:S05]  /*1e10*/  WARPSYNC.ALL ;  /* 0x0000000000007948 */ /* 0x000fea0003800000 */
[----:B------:R-:W-:Y:S01]  /*1e20*/  BAR.SYNC.DEFER_BLOCKING 0x0 ;  /* 0x0000000000007b1d */ /* 0x000fe20000010000 */
[----:B0-----:R-:W-:-:S13]  /*1e30*/  ISETP.NE.AND P0, PT, R0, RZ, PT ;  /* 0x000000ff0000720c */ /* 0x001fda0003f05270 */
[----:B------:R-:W0:Y:S01]  /*1e40*/  @P0 S2R R13, SR_CgaCtaId ;  /* 0x00000000000d0919 */ /* 0x000e220000008800 */
[----:B------:R-:W-:-:S04]  /*1e50*/  @P0 MOV R0, 0x400 ;  /* 0x0000040000000802 */ /* 0x000fc80000000f00 */
[----:B0-----:R-:W-:-:S06]  /*1e60*/  @P0 LEA R13, R13, R0, 0x18 ;  /* 0x000000000d0d0211 */ /* 0x001fcc00078ec0ff */
[----:B------:R-:W0:Y:S02]  /*1e70*/  @P0 LDS.64 R12, [R13+0x80] ;  /* 0x000080000d0c0984 */ /* 0x000e240000000a00 */
[----:B0-----:R-:W-:-:S04]  /*1e80*/  @P0 IADD3 R20, P1, PT, R12, R20, RZ ;  /* 0x000000140c140210 */ /* 0x001fc80007f3e0ff */
[----:B------:R-:W-:Y:S01]  /*1e90*/  IADD3 R0, P2, PT, R18, R20, RZ ;  /* 0x0000001412007210 */ /* 0x000fe20007f5e0ff */
[----:B------:R-:W-:-:S04]  /*1ea0*/  @P0 IMAD.X R21, R13, 0x1, R21, P1 ;  /* 0x000000010d150824 */ /* 0x000fc800008e0615 */
[----:B-1----:R-:W-:-:S08]  /*1eb0*/  IMAD.X R23, R19, 0x1, R21, P2 ;  /* 0x0000000113177824 */ /* 0x002fd000010e0615 */
.L_x_3:
[----:B------:R-:W-:Y:S05]  /*1ec0*/  BSYNC.RECONVERGENT B0 ;  /* 0x0000000000007941 */ /* 0x000fea0003800200 */
.L_x_1:
[----:B0-----:R-:W0:Y:S01]  /*1ed0*/  S2R R15, SR_TID.X ;  /* 0x00000000000f7919 */ /* 0x001e220000002100 */
[----:B------:R-:W1:Y:S08]  /*1ee0*/  S2UR UR7, SR_CgaCtaId ;  /* 0x00000000000779c3 */ /* 0x000e700000008800 */
[----:B------:R-:W-:Y:S01]  /*1ef0*/  BAR.SYNC.DEFER_BLOCKING 0x0 ;  /* 0x0000000000007b1d */ /* 0x000fe20000010000 */
[----:B------:R-:W-:-:S05]  /*1f00*/  IADD3 R12, P0, PT, R32, R0, RZ ;  /* 0x00000000200c7210 */ /* 0x000fca0007f1e0ff */
[----:B------:R-:W-:Y:S01]  /*1f10*/  IMAD.X R13, R33, 0x1, R23, P0 ;  /* 0x00000001210d7824 */ /* 0x000fe200000e0617 */
[----:B------:R-:W-:Y:S01]  /*1f20*/  IADD3 R14, P0, PT, R30, R12, RZ ;  /* 0x0000000c1e0e7210 */ /* 0x000fe20007f1e0ff */
[----:B------:R-:W2:Y:S01]  /*1f30*/  S2R R27, SR_LANEID ;  /* 0x00000000001b7919 */ /* 0x000ea20000000000 */
[----:B------:R-:W-:Y:S01]  /*1f40*/  UMOV UR5, 0x400 ;  /* 0x0000040000057882 */ /* 0x000fe20000000000 */
[----:B------:R-:W3:Y:S01]  /*1f50*/  LDCU.64 UR12, c[0x0][0x388] ;  /* 0x00007100ff0c77ac */ /* 0x000ee20008000a00 */
[----:B-1----:R-:W-:Y:S01]  /*1f60*/  ULEA UR5, UR7, UR5, 0x18 ;  /* 0x0000000507057291 */ /* 0x002fe2000f8ec0ff */
[----:B0-----:R-:W-:Y:S01]  /*1f70*/  SHF.R.U32.HI R22, RZ, 0x5, R15 ;  /* 0x00000005ff167819 */ /* 0x001fe2000001160f */
[----:B------:R-:W-:Y:S01]  /*1f80*/  IMAD.X R15, R31, 0x1, R13, P0 ;  /* 0x000000011f0f7824 */ /* 0x000fe200000e060d */
[----:B------:R-:W-:-:S05]  /*1f90*/  IADD3 R18, P0, PT, R28, R14, RZ ;  /* 0x0000000e1c127210 */ /* 0x000fca0007f1e0ff */
[----:B------:R-:W-:Y:S01]  /*1fa0*/  IMAD.X R19, R29, 0x1, R15, P0 ;  /* 0x000000011d137824 */ /* 0x000fe200000e060f */
[----:B------:R-:W-:Y:S01]  /*1fb0*/  IADD3 R24, P0, PT, R2, R18, RZ ;  /* 0x0000001202187210 */ /* 0x000fe20007f1e0ff */
[----:B--2---:R-:W-:-:S04]  /*1fc0*/  IMAD R22, R22, 0x160, R27 ;  /* 0x0000016016167824 */ /* 0x004fc800078e021b */
[----:B------:R-:W-:Y:S01]  /*1fd0*/  IMAD.X R25, R3, 0x1, R19, P0 ;  /* 0x0000000103197824 */ /* 0x000fe200000e0613 */
[----:B------:R-:W-:Y:S02]  /*1fe0*/  IADD3 R4, P0, PT, R4, R24, RZ ;  /* 0x0000001804047210 */ /* 0x000fe40007f1e0ff */
[----:B------:R-:W-:Y:S01]  /*1ff0*/  LEA R2, R22, UR5, 0x3 ;  /* 0x0000000516027c11 */ /* 0x000fe2000f8e18ff */
[----:B------:R-:W-:Y:S02]  /*2000*/  IMAD.MOV.U32 R22, RZ, RZ, R0 ;  /* 0x000000ffff167224 */ /* 0x000fe400078e0000 */
[----:B------:R-:W-:Y:S01]  /*2010*/  IMAD.X R5, R5, 0x1, R25, P0 ;  /* 0x0000000105057824 */ /* 0x000fe200000e0619 */
[----:B------:R-:W-:Y:S01]  /*2020*/  IADD3 R26, P0, PT, R6, R4, RZ ;  /* 0x00000004061a7210 */ /* 0x000fe20007f1e0ff */
[----:B------:R-:W-:-:S04]  /*2030*/  IMAD R3, R27, 0x50, R2 ;  /* 0x000000501b037824 */ /* 0x000fc800078e0202 */
[----:B------:R-:W-:Y:S01]  /*2040*/  IMAD.X R27, R7, 0x1, R5, P0 ;  /* 0x00000001071b7824 */ /* 0x000fe200000e0605 */
[----:B------:R-:W-:Y:S01]  /*2050*/  IADD3 R28, P0, PT, R8, R26, RZ ;  /* 0x0000001a081c7210 */ /* 0x000fe20007f1e0ff */
[----:B------:R-:W-:Y:S04]  /*2060*/  STS.64 [R3], R20 ;  /* 0x0000001403007388 */ /* 0x000fe80000000a00 */
[----:B------:R-:W-:Y:S01]  /*2070*/  IMAD.X R29, R9, 0x1, R27, P0 ;  /* 0x00000001091d7824 */ /* 0x000fe200000e061b */
[----:B------:R-:W-:Y:S01]  /*2080*/  IADD3 R30, P0, PT, R10, R28, RZ ;  /* 0x0000001c0a1e7210 */ /* 0x000fe20007f1e0ff */
[----:B------:R-:W-:Y:S04]  /*2090*/  STS.64 [R3+0x8], R22 ;  /* 0x0000081603007388 */ /* 0x000fe80000000a00 */
[----:B------:R-:W-:Y:S01]  /*20a0*/  IMAD.X R31, R11, 0x1, R29, P0 ;  /* 0x000000010b1f7824 */ /* 0x000fe200000e061d */
[----:B------:R-:W-:Y:S01]  /*20b0*/  IADD3 R32, P0, PT, R16, R30, RZ ;  /* 0x0000001e10207210 */ /* 0x000fe20007f1e0ff */
[----:B------:R-:W-:Y:S04]  /*20c0*/  STS.64 [R3+0x10], R12 ;  /* 0x0000100c03007388 */ /* 0x000fe80000000a00 */
[----:B------:R-:W-:Y:S01]  /*20d0*/  IMAD.X R33, R17, 0x1, R31, P0 ;  /* 0x0000000111217824 */ /* 0x000fe200000e061f */
[----:B------:R-:W-:Y:S04]  /*20e0*/  STS.64 [R3+0x18], R14 ;  /* 0x0000180e03007388 */ /* 0x000fe80000000a00 */
[----:B------:R-:W-:Y:S04]  /*20f0*/  STS.64 [R3+0x20], R18 ;  /* 0x0000201203007388 */ /* 0x000fe80000000a00 */
[----:B------:R-:W-:Y:S04]  /*2100*/  STS.64 [R3+0x28], R24 ;  /* 0x0000281803007388 */ /* 0x000fe80000000a00 */
[----:B------:R-:W-:Y:S04]  /*2110*/  STS.64 [R3+0x30], R4 ;  /* 0x0000300403007388 */ /* 0x000fe80000000a00 */
[----:B------:R3:W-:Y:S04]  /*2120*/  STS.64 [R3+0x38], R26 ;  /* 0x0000381a03007388 */ /* 0x0007e80000000a00 */
[----:B------:R-:W-:Y:S04]  /*2130*/  STS.64 [R3+0x40], R28 ;  /* 0x0000401c03007388 */ /* 0x000fe80000000a00 */
[----:B------:R-:W-:Y:S04]  /*2140*/  STS.64 [R3+0x48], R30 ;  /* 0x0000481e03007388 */ /* 0x000fe80000000a00 */
[----:B------:R-:W-:Y:S01]  /*2150*/  STS.64 [R3+0x50], R32 ;  /* 0x0000502003007388 */ /* 0x000fe20000000a00 */
[----:B------:R-:W-:-:S03]  /*2160*/  NOP ;  /* 0x0000000000007918 */ /* 0x000fc60000000000 */
[----:B------:R-:W0:Y:S01]  /*2170*/  LDS.64 R6, [R2] ;  /* 0x0000000002067984 */ /* 0x000e220000000a00 */
[----:B---3--:R-:W-:-:S03]  /*2180*/  IADD3 R26, P0, PT, R45, UR12, RZ ;  /* 0x0000000c2d1a7c10 */ /* 0x008fc6000ff1e0ff */
[----:B------:R-:W1:Y:S01]  /*2190*/  LDS.64 R8, [R2+0x100] ;  /* 0x0001000002087984 */ /* 0x000e620000000a00 */
[----:B------:R-:W-:-:S03]  /*21a0*/  IADD3.X R27, PT, PT, R43, UR13, RZ, P0, !PT ;  /* 0x0000000d2b1b7c10 */ /* 0x000fc600087fe4ff */
[----:B------:R-:W2:Y:S04]  /*21b0*/  LDS.64 R10, [R2+0x200] ;  /* 0x00020000020a7984 */ /* 0x000ea80000000a00 */
[----:B------:R-:W3:Y:S04]  /*21c0*/  LDS.64 R12, [R2+0x300] ;  /* 0x00030000020c7984 */ /* 0x000ee80000000a00 */
[----:B------:R-:W4:Y:S04]  /*21d0*/  LDS.64 R4, [R2+0x400] ;  /* 0x0004000002047984 */ /* 0x000f280000000a00 */
[----:B------:R-:W5:Y:S04]  /*21e0*/  LDS.64 R14, [R2+0x500] ;  /* 0x00050000020e7984 */ /* 0x000f680000000a00 */
[----:B------:R-:W5:Y:S04]  /*21f0*/  LDS.64 R16, [R2+0x600] ;  /* 0x0006000002107984 */ /* 0x000f680000000a00 */
[----:B------:R-:W5:Y:S04]  /*2200*/  LDS.64 R18, [R2+0x700] ;  /* 0x0007000002127984 */ /* 0x000f680000000a00 */
[----:B------:R-:W5:Y:S04]  /*2210*/  LDS.64 R20, [R2+0x800] ;  /* 0x0008000002147984 */ /* 0x000f680000000a00 */
[----:B------:R-:W5:Y:S04]  /*2220*/  LDS.64 R22, [R2+0x900] ;  /* 0x0009000002167984 */ /* 0x000f680000000a00 */
[----:B------:R-:W5:Y:S04]  /*2230*/  LDS.64 R24, [R2+0xa00] ;  /* 0x000a000002187984 */ /* 0x000f680000000a00 */
[----:B0-----:R-:W-:Y:S04]  /*2240*/  STG.E.64 desc[UR10][R26.64], R6 ;  /* 0x000000061a007986 */ /* 0x001fe8000c101b0a */
[----:B-1----:R-:W-:Y:S04]  /*2250*/  STG.E.64 desc[UR10][R26.64+0x100], R8 ;  /* 0x000100081a007986 */ /* 0x002fe8000c101b0a */
[----:B--2---:R-:W-:Y:S04]  /*2260*/  STG.E.64 desc[UR10][R26.64+0x200], R10 ;  /* 0x0002000a1a007986 */ /* 0x004fe8000c101b0a */
[----:B---3--:R-:W-:Y:S04]  /*2270*/  STG.E.64 desc[UR10][R26.64+0x300], R12 ;  /* 0x0003000c1a007986 */ /* 0x008fe8000c101b0a */
[----:B----4-:R-:W-:Y:S04]  /*2280*/  STG.E.64 desc[UR10][R26.64+0x400], R4 ;  /* 0x000400041a007986 */ /* 0x010fe8000c101b0a */
[----:B-----5:R-:W-:Y:S04]  /*2290*/  STG.E.64 desc[UR10][R26.64+0x500], R14 ;  /* 0x0005000e1a007986 */ /* 0x020fe8000c101b0a */
[----:B------:R-:W-:Y:S04]  /*22a0*/  STG.E.64 desc[UR10][R26.64+0x600], R16 ;  /* 0x000600101a007986 */ /* 0x000fe8000c101b0a */
[----:B------:R-:W-:Y:S04]  /*22b0*/  STG.E.64 desc[UR10][R26.64+0x700], R18 ;  /* 0x000700121a007986 */ /* 0x000fe8000c101b0a */
[----:B------:R-:W-:Y:S04]  /*22c0*/  STG.E.64 desc[UR10][R26.64+0x800], R20 ;  /* 0x000800141a007986 */ /* 0x000fe8000c101b0a */
[----:B------:R-:W-:Y:S04]  /*22d0*/  STG.E.64 desc[UR10][R26.64+0x900], R22 ;  /* 0x000900161a007986 */ /* 0x000fe8000c101b0a */
[----:B------:R-:W-:Y:S01]  /*22e0*/  STG.E.64 desc[UR10][R26.64+0xa00], R24 ;  /* 0x000a00181a007986 */ /* 0x000fe2000c101b0a */
[----:B------:R-:W-:Y:S05]  /*22f0*/  EXIT ;  /* 0x000000000000794d */ /* 0x000fea0003800000 */
.L_x_0:
[----:B------:R-:W0:Y:S02]  /*2300*/  LDCU UR4, c[0x0][0x3b0] ;  /* 0x00007600ff0477ac */ /* 0x000e240008000800 */
[----:B0-----:R-:W-:-:S06]  /*2310*/  UIADD3 UR7, UPT, UPT, -UR12, UR4, URZ ;  /* 0x000000040c077290 */ /* 0x001fcc000fffe1ff */
[----:B------:R-:W-:-:S04]  /*2320*/  ISETP.NE.U32.AND P0, PT, RZ, UR7, PT ;  /* 0x00000007ff007c0c */ /* 0x000fc8000bf05070 */
[----:B------:R-:W-:-:S13]  /*2330*/  ISETP.NE.AND.EX P0, PT, RZ, UR5, PT, P0 ;  /* 0x00000005ff007c0c */ /* 0x000fda000bf05300 */
[----:B------:R-:W-:Y:S05]  /*2340*/  @!P0 EXIT ;  /* 0x000000000000894d */ /* 0x000fea0003800000 */
[----:B------:R-:W0:Y:S02]  /*2350*/  LDCU.64 UR4, c[0x0][0x380] ;  /* 0x00007000ff0477ac */ /* 0x000e240008000a00 */
[----:B0-----:R-:W-:-:S06]  /*2360*/  UIMAD.WIDE UR4, UR6, 0x6e00, UR4 ;  /* 0x00006e00060478a5 */ /* 0x001fcc000f8e0204 */
[----:B------:R-:W-:Y:S02]  /*2370*/  IMAD.U32 R2, RZ, RZ, UR4 ;  /* 0x00000004ff027e24 */ /* 0x000fe4000f8e00ff */
[----:B------:R-:W-:-:S06]  /*2380*/  IMAD.U32 R3, RZ, RZ, UR5 ;  /* 0x00000005ff037e24 */ /* 0x000fcc000f8e00ff */
[----:B------:R-:W2:Y:S01]  /*2390*/  LDG.E.64 R2, desc[UR10][R2.64] ;  /* 0x0000000a02027981 */ /* 0x000ea2000c1e1b00 */
[----:B------:R-:W0:Y:S02]  /*23a0*/  S2R R34, SR_TID.X ;  /* 0x0000000000227919 */ /* 0x000e240000002100 */
[C---:B0-----:R-:W-:Y:S02]  /*23b0*/  LOP3.LUT R0, R34.reuse, 0x1f, RZ, 0xc0, !PT ;  /* 0x0000001f22007812 */ /* 0x041fe400078ec0ff */
[----:B------:R-:W-:-:S05]  /*23c0*/  LOP3.LUT R5, R34, 0x3e0, RZ, 0xc0, !PT ;  /* 0x000003e022057812 */ /* 0x000fca00078ec0ff */
[----:B------:R-:W-:-:S04]  /*23d0*/  IMAD R15, R5, 0xb, R0 ;  /* 0x0000000b050f7824 */ /* 0x000fc800078e0200 */
[C---:B------:R-:W-:Y:S01]  /*23e0*/  VIADD R0, R15.reuse, 0x20 ;  /* 0x000000200f007836 */ /* 0x040fe20000000000 */
[C---:B------:R-:W-:Y:S01]  /*23f0*/  ISETP.GE.U32.AND P5, PT, R15.reuse, UR7, PT ;  /* 0x000000070f007c0c */ /* 0x040fe2000bfa6070 */
[C---:B------:R-:W-:Y:S01]  /*2400*/  VIADD R4, R15.reuse, 0x40 ;  /* 0x000000400f047836 */ /* 0x040fe20000000000 */
[C---:B------:R-:W-:Y:S01]  /*2410*/  LEA R6, P3, R15.reuse, UR4, 0x3 ;  /* 0x000000040f067c11 */ /* 0x040fe2000f8618ff */
[C---:B------:R-:W-:Y:S01]  /*2420*/  VIADD R5, R15.reuse, 0x60 ;  /* 0x000000600f057836 */ /* 0x040fe20000000000 */
[----:B------:R-:W-:Y:S01]  /*2430*/  ISETP.GE.U32.AND P6, PT, R0, UR7, PT ;  /* 0x0000000700007c0c */ /* 0x000fe2000bfc6070 */
[C---:B------:R-:W-:Y:S01]  /*2440*/  VIADD R0, R15.reuse, 0x80 ;  /* 0x000000800f007836 */ /* 0x040fe20000000000 */
[----:B------:R-:W-:Y:S01]  /*2450*/  ISETP.GE.U32.AND P0, PT, R4, UR7, PT ;  /* 0x0000000704007c0c */ /* 0x000fe2000bf06070 */
[----:B------:R-:W-:Y:S01]  /*2460*/  VIADD R4, R15, 0xa0 ;  /* 0x000000a00f047836 */ /* 0x000fe20000000000 */
[----:B------:R-:W-:Y:S01]  /*2470*/  ISETP.GE.U32.AND P1, PT, R5, UR7, PT ;  /* 0x0000000705007c0c */ /* 0x000fe2000bf26070 */
[C---:B------:R-:W-:Y:S01]  /*2480*/  VIADD R5, R15.reuse, 0xc0 ;  /* 0x000000c00f057836 */ /* 0x040fe20000000000 */
[----:B------:R-:W-:Y:S01]  /*2490*/  ISETP.GE.U32.AND P2, PT, R0, UR7, PT ;  /* 0x0000000700007c0c */ /* 0x000fe2000bf46070 */
[----:B------:R-:W-:Y:S01]  /*24a0*/  IMAD.X R7, RZ, RZ, UR5, P3 ;  /* 0x00000005ff077e24 */ /* 0x000fe200098e06ff */
[----:B------:R-:W-:Y:S01]  /*24b0*/  ISETP.GE.U32.AND P3, PT, R4, UR7, PT ;  /* 0x0000000704007c0c */ /* 0x000fe2000bf66070 */
[----:B------:R-:W-:Y:S01]  /*24c0*/  VIADD R0, R15, 0xe0 ;  /* 0x000000e00f007836 */ /* 0x000fe20000000000 */
[----:B------:R-:W-:Y:S01]  /*24d0*/  ISETP.GE.U32.AND P4, PT, R5, UR7, PT ;  /* 0x0000000705007c0c */ /* 0x000fe2000bf86070 */
[----:B------:R-:W-:-:S02]  /*24e0*/  VIADD R14, R15, 0x120 ;  /* 0x000001200f0e7836 */ /* 0x000fc40000000000 */
[----:B--2---:R-:W-:Y:S02]  /*24f0*/  IMAD.MOV.U32 R4, RZ, RZ, R2 ;  /* 0x000000ffff047224 */ /* 0x004fe400078e0002 */
[----:B------:R-:W-:Y:S02]  /*2500*/  IMAD.MOV.U32 R5, RZ, RZ, R3 ;  /* 0x000000ffff057224 */ /* 0x000fe400078e0003 */
[----:B------:R-:W2:Y:S01]  /*2510*/  @!P5 LDG.E.64 R2, desc[UR10][R6.64] ;  /* 0x0000000a0602d981 */ /* 0x000ea2000c1e1b00 */
[--C-:B------:R-:W-:Y:S01]  /*2520*/  IMAD.MOV.U32 R8, RZ, RZ, R4.reuse ;  /* 0x000000ffff087224 */ /* 0x100fe200078e0004 */
[----:B------:R-:W-:Y:S01]  /*2530*/  ISETP.GE.U32.AND P5, PT, R0, UR7, PT ;  /* 0x0000000700007c0c */ /* 0x000fe2000bfa6070 */
[----:B------:R-:W-:Y:S02]  /*2540*/  IMAD.MOV.U32 R9, RZ, RZ, R5 ;  /* 0x000000ffff097224 */ /* 0x000fe400078e0005 */
[----:B------:R-:W-:Y:S02]  /*2550*/  VIADD R0, R15, 0x100 ;  /* 0x000001000f007836 */ /* 0x000fe40000000000 */
[----:B------:R-:W-:-:S02]  /*2560*/  IMAD.MOV.U32 R10, RZ, RZ, R4 ;  /* 0x000000ffff0a7224 */ /* 0x000fc400078e0004 */
[--C-:B------:R-:W-:Y:S01]  /*2570*/  IMAD.MOV.U32 R11, RZ, RZ, R5.reuse ;  /* 0x000000ffff0b7224 */ /* 0x100fe200078e0005 */
[----:B------:R-:W3:Y:S01]  /*2580*/  @!P6 LDG.E.64 R8, desc[UR10][R6.64+0x100] ;  /* 0x0001000a0608e981 */ /* 0x000ee2000c1e1b00 */
[----:B------:R-:W-:Y:S01]  /*2590*/  IMAD.MOV.U32 R12, RZ, RZ, R4 ;  /* 0x000000ffff0c7224 */ /* 0x000fe200078e0004 */
[----:B------:R-:W-:Y:S01]  /*25a0*/  ISETP.GE.U32.AND P6, PT, R0, UR7, PT ;  /* 0x0000000700007c0c */ /* 0x000fe2000bfc6070 */
[----:B------:R-:W-:Y:S02]  /*25b0*/  IMAD.MOV.U32 R13, RZ, RZ, R5 ;  /* 0x000000ffff0d7224 */ /* 0x000fe400078e0005 */
[----:B------:R-:W-:Y:S01]  /*25c0*/  VIADD R0, R15, 0x140 ;  /* 0x000001400f007836 */ /* 0x000fe20000000000 */
[----:B------:R-:W4:Y:S01]  /*25d0*/  @!P0 LDG.E.64 R10, desc[UR10][R6.64+0x200] ;  /* 0x0002000a060a8981 */ /* 0x000f22000c1e1b00 */
[----:B------:R-:W-:-:S03]  /*25e0*/  ISETP.GE.U32.AND P0, PT, R14, UR7, PT ;  /* 0x000000070e007c0c */ /* 0x000fc6000bf06070 */
[----:B------:R-:W4:Y:S01]  /*25f0*/  @!P1 LDG.E.64 R12, desc[UR10][R6.64+0x300] ;  /* 0x0003000a060c9981 */ /* 0x000f22000c1e1b00 */
[----:B------:R-:W-:Y:S01]  /*2600*/  ISETP.GE.U32.AND P1, PT, R0, UR7, PT ;  /* 0x0000000700007c0c */ /* 0x000fe2000bf26070 */
[--C-:B------:R-:W-:Y:S02]  /*2610*/  IMAD.MOV.U32 R14, RZ, RZ, R4.reuse ;  /* 0x000000ffff0e7224 */ /* 0x100fe400078e0004 */
[--C-:B------:R-:W-:Y:S02]  /*2620*/  IMAD.MOV.U32 R15, RZ, RZ, R5.reuse ;  /* 0x000000ffff0f7224 */ /* 0x100fe400078e0005 */
[--C-:B------:R-:W-:Y:S02]  /*2630*/  IMAD.MOV.U32 R16, RZ, RZ, R4.reuse ;  /* 0x000000ffff107224 */ /* 0x100fe400078e0004 */
[--C-:B------:R-:W-:Y:S02]  /*2640*/  IMAD.MOV.U32 R17, RZ, RZ, R5.reuse ;  /* 0x000000ffff117224 */ /* 0x100fe400078e0005 */
[----:B------:R-:W-:Y:S01]  /*2650*/  IMAD.MOV.U32 R18, RZ, RZ, R4 ;  /* 0x000000ffff127224 */ /* 0x000fe200078e0004 */
[----:B------:R-:W4:Y:S01]  /*2660*/  @!P2 LDG.E.64 R14, desc[UR10][R6.64+0x400] ;  /* 0x0004000a060ea981 */ /* 0x000f22000c1e1b00 */
[----:B------:R-:W-:-:S02]  /*2670*/  IMAD.MOV.U32 R19, RZ, RZ, R5 ;  /* 0x000000ffff137224 */ /* 0x000fc400078e0005 */
[--C-:B------:R-:W-:Y:S01]  /*2680*/  IMAD.MOV.U32 R20, RZ, RZ, R4.reuse ;  /* 0x000000ffff147224 */ /* 0x100fe200078e0004 */
[----:B------:R-:W4:Y:S01]  /*2690*/  @!P3 LDG.E.64 R16, desc[UR10][R6.64+0x500] ;  /* 0x0005000a0610b981 */ /* 0x000f22000c1e1b00 */
[--C-:B------:R-:W-:Y:S02]  /*26a0*/  IMAD.MOV.U32 R21, RZ, RZ, R5.reuse ;  /* 0x000000ffff157224 */ /* 0x100fe400078e0005 */
[--C-:B------:R-:W-:Y:S01]  /*26b0*/  IMAD.MOV.U32 R22, RZ, RZ, R4.reuse ;  /* 0x000000ffff167224 */ /* 0x100fe200078e0004 */
[----:B------:R-:W4:Y:S01]  /*26c0*/  @!P4 LDG.E.64 R18, desc[UR10][R6.64+0x600] ;  /* 0x0006000a0612c981 */ /* 0x000f22000c1e1b00 */
[--C-:B------:R-:W-:Y:S02]  /*26d0*/  IMAD.MOV.U32 R23, RZ, RZ, R5.reuse ;  /* 0x000000ffff177224 */ /* 0x100fe400078e0005 */
[----:B------:R-:W-:Y:S01]  /*26e0*/  IMAD.MOV.U32 R26, RZ, RZ, R4 ;  /* 0x000000ffff1a7224 */ /* 0x000fe200078e0004 */
[----:B------:R-:W4:Y:S01]  /*26f0*/  @!P5 LDG.E.64 R20, desc[UR10][R6.64+0x700] ;  /* 0x0007000a0614d981 */ /* 0x000f22000c1e1b00 */
[----:B------:R-:W-:-:S03]  /*2700*/  IMAD.MOV.U32 R27, RZ, RZ, R5 ;  /* 0x000000ffff1b7224 */ /* 0x000fc600078e0005 */
[----:B------:R-:W4:Y:S04]  /*2710*/  @!P6 LDG.E.64 R22, desc[UR10][R6.64+0x800] ;  /* 0x0008000a0616e981 */ /* 0x000f28000c1e1b00 */
[----:B------:R-:W4:Y:S04]  /*2720*/  @!P0 LDG.E.64 R26, desc[UR10][R6.64+0x900] ;  /* 0x0009000a061a8981 */ /* 0x000f28000c1e1b00 */
[----:B------:R-:W4:Y:S01]  /*2730*/  @!P1 LDG.E.64 R4, desc[UR10][R6.64+0xa00] ;  /* 0x000a000a06049981 */ /* 0x000f22000c1e1b00 */
[----:B------:R-:W0:Y:S01]  /*2740*/  S2R R42, SR_LANEID ;  /* 0x00000000002a7919 */ /* 0x000e220000000000 */
[----:B------:R-:W1:Y:S01]  /*2750*/  S2UR UR5, SR_CgaCtaId ;  /* 0x00000000000579c3 */ /* 0x000e620000008800 */
[----:B------:R-:W-:Y:S01]  /*2760*/  SHF.R.U32.HI R0, RZ, 0x5, R34 ;  /* 0x00000005ff007819 */ /* 0x000fe20000011622 */
[----:B------:R-:W-:-:S02]  /*2770*/  UMOV UR4, 0x400 ;  /* 0x0000040000047882 */ /* 0x000fc40000000000 */
[----:B-1----:R-:W-:Y:S02]  /*2780*/  ULEA UR4, UR5, UR4, 0x18 ;  /* 0x0000000405047291 */ /* 0x002fe4000f8ec0ff */
[----:B0-----:R-:W-:-:S05]  /*2790*/  IMAD R28, R0, 0x160, R42 ;  /* 0x00000160001c7824 */ /* 0x001fca00078e022a */
[----:B------:R-:W-:-:S05]  /*27a0*/  LEA R35, R28, UR4, 0x3 ;  /* 0x000000041c237c11 */ /* 0x000fca000f8e18ff */
[----:B------:R-:W-:Y:S01]  /*27b0*/  IMAD R36, R42, 0x50, R35 ;  /* 0x000000502a247824 */ /* 0x000fe200078e0223 */
[----:B------:R-:W-:Y:S01]  /*27c0*/  UISETP.NE.AND UP0, UPT, UR6, URZ, UPT ;  /* 0x000000ff0600728c */ /* 0x000fe2000bf05270 */
        /* <DEDUP_REMOVED lines=37> */
[C---:B------:R-:W-:Y:S02]  /*2a20*/  ISETP.NE.AND P3, PT, R0.reuse, 0x7, PT ;  /* 0x000000070000780c */ /* 0x040fe40003f65270 */
[----:B------:R-:W-:Y:S01]  /*2a30*/  IADD3.X R37, PT, PT, R17, R3, R37, P0, P1 ;  /* 0x0000000311257210 */ /* 0x000fe200007e2425 */
[----:B------:R-:W0:Y:S01]  /*2a40*/  SHFL.UP PT, R16, R35, 0x1, RZ ;  /* 0x0420000023107989 */ /* 0x000e2200000e00ff */
[----:B------:R-:W-:-:S06]  /*2a50*/  @!P2 LEA R43, R0, UR4, 0x3 ;  /* 0x00000004002bac11 */ /* 0x000fcc000f8e18ff */
        /* <DEDUP_REMOVED lines=43> */
[----:B------:R-:W-:-:S03]  /*2d10*/  ISETP.NE.AND P1, PT, R0, 0x3, PT ;  /* 0x000000030000780c */ /* 0x000fc60003f25270 */
[----:B------:R-:W-:Y:S01]  /*2d20*/  IMAD.X R43, R19, 0x1, R17, P0 ;  /* 0x00000001132b7824 */ /* 0x000fe200000e0611 */
[----:B------:R-:W-:Y:S02]  /*2d30*/  SEL R36, R17, R36, !P1 ;  /* 0x0000002411247207 */ /* 0x000fe40004800000 */
[----:B------:R-:W1:Y:S01]  /*2d40*/  LDS.128 R16, [UR4+0x50] ;  /* 0x00005004ff107984 */ /* 0x000e620008000c00 */
[----:B------:R-:W-:Y:S02]  /*2d50*/  SEL R40, R39, R40, !P1 ;  /* 0x0000002827287207 */ /* 0x000fe40004800000 */
[C---:B------:R-:W-:Y:S01]  /*2d60*/  ISETP.NE.AND P0, PT, R0.reuse, 0x5, PT ;  /* 0x000000050000780c */ /* 0x040fe20003f05270 */
[----:B------:R-:W2:Y:S01]  /*2d70*/  LDS.64 R38, [UR4+0x60] ;  /* 0x00006004ff267984 */ /* 0x000ea20008000a00 */
[----:B------:R-:W-:Y:S02]  /*2d80*/  ISETP.NE.AND P1, PT, R0, 0x8, PT ;  /* 0x000000080000780c */ /* 0x000fe40003f25270 */
[----:B------:R-:W-:-:S02]  /*2d90*/  SEL R0, R41, R40, !P6 ;  /* 0x0000002829007207 */ /* 0x000fc40007000000 */
[----:B0-----:R-:W-:Y:S02]  /*2da0*/  IADD3 R41, P5, PT, R20, R41, RZ ;  /* 0x0000002914297210 */ /* 0x001fe40007fbe0ff */
[----:B------:R-:W-:Y:S02]  /*2db0*/  SEL R20, R43, R36, !P6 ;  /* 0x000000242b147207 */ /* 0x000fe40007000000 */
[----:B------:R-:W-:Y:S01]  /*2dc0*/  SEL R0, R41, R0, !P0 ;  /* 0x0000000029007207 */ /* 0x000fe20004000000 */
[----:B------:R-:W-:Y:S01]  /*2dd0*/  IMAD.X R45, R21, 0x1, R43, P5 ;  /* 0x00000001152d7824 */ /* 0x000fe200028e062b */
[----:B------:R-:W-:-:S04]  /*2de0*/  IADD3 R21, P5, PT, R22, R41, RZ ;  /* 0x0000002916157210 */ /* 0x000fc80007fbe0ff */
[----:B------:R-:W-:Y:S01]  /*2df0*/  SEL R20, R45, R20, !P0 ;  /* 0x000000142d147207 */ /* 0x000fe20004000000 */
[----:B------:R-:W-:Y:S01]  /*2e00*/  IMAD.X R41, R23, 0x1, R45, P5 ;  /* 0x0000000117297824 */ /* 0x000fe200028e062d */
[----:B-1----:R-:W-:Y:S02]  /*2e10*/  IADD3 R23, P5, PT, R16, R21, RZ ;  /* 0x0000001510177210 */ /* 0x002fe40007fbe0ff */
[----:B------:R-:W-:Y:S02]  /*2e20*/  SEL R16, R21, R0, !P4 ;  /* 0x0000000015107207 */ /* 0x000fe40006000000 */
[----:B------:R-:W-:Y:S01]  /*2e30*/  SEL R20, R41, R20, !P4 ;  /* 0x0000001429147207 */ /* 0x000fe20006000000 */
[----:B------:R-:W-:Y:S01]  /*2e40*/  IMAD.X R17, R17, 0x1, R41, P5 ;  /* 0x0000000111117824 */ /* 0x000fe200028e0629 */
[----:B------:R-:W-:Y:S02]  /*2e50*/  IADD3 R21, P4, PT, R18, R23, RZ ;  /* 0x0000001712157210 */ /* 0x000fe40007f9e0ff */
[----:B------:R-:W-:-:S02]  /*2e60*/  SEL R16, R23, R16, !P3 ;  /* 0x0000001017107207 */ /* 0x000fc40005800000 */
[----:B------:R-:W-:Y:S01]  /*2e70*/  SEL R18, R17, R20, !P3 ;  /* 0x0000001411127207 */ /* 0x000fe20005800000 */
[----:B------:R-:W-:Y:S01]  /*2e80*/  IMAD.X R19, R19, 0x1, R17, P4 ;  /* 0x0000000113137824 */ /* 0x000fe200020e0611 */
[----:B--2---:R-:W-:Y:S02]  /*2e90*/  IADD3 R0, P6, PT, R38, R21, RZ ;  /* 0x0000001526007210 */ /* 0x004fe40007fde0ff */
[----:B------:R-:W-:Y:S02]  /*2ea0*/  IADD3 R17, P3, PT, R26, -R35, RZ ;  /* 0x800000231a117210 */ /* 0x000fe40007f7e0ff */
[----:B------:R-:W-:Y:S01]  /*2eb0*/  ISETP.GE.U32.AND P0, PT, R34, 0x20, PT ;  /* 0x000000202200780c */ /* 0x000fe20003f06070 */
[----:B------:R-:W-:Y:S01]  /*2ec0*/  IMAD.X R38, R39, 0x1, R19, P6 ;  /* 0x0000000127267824 */ /* 0x000fe200030e0613 */
[----:B------:R-:W-:Y:S02]  /*2ed0*/  ISETP.NE.AND P5, PT, R42, RZ, PT ;  /* 0x000000ff2a00720c */ /* 0x000fe40003fa5270 */
[----:B------:R-:W-:Y:S01]  /*2ee0*/  @P2 SEL R0, R21, R16, !P1 ;  /* 0x0000001015002207 */ /* 0x000fe20004800000 */
[----:B------:R-:W-:Y:S01]  /*2ef0*/  IMAD.X R21, R27, 0x1, ~R37, P3 ;  /* 0x000000011b157824 */ /* 0x000fe200018e0e25 */
[----:B------:R-:W-:-:S02]  /*2f00*/  SEL R17, R17, RZ, P5 ;  /* 0x000000ff11117207 */ /* 0x000fc40002800000 */
[----:B------:R-:W-:Y:S02]  /*2f10*/  SEL R0, R0, RZ, P0 ;  /* 0x000000ff00007207 */ /* 0x000fe40000000000 */
[----:B------:R-:W-:Y:S02]  /*2f20*/  @P2 SEL R38, R19, R18, !P1 ;  /* 0x0000001213262207 */ /* 0x000fe40004800000 */
[----:B-----5:R-:W-:Y:S02]  /*2f30*/  IADD3 R17, P1, P2, R0, R17, R24 ;  /* 0x0000001100117210 */ /* 0x020fe40007a3e018 */
[----:B------:R-:W-:Y:S02]  /*2f40*/  SEL R21, R21, RZ, P5 ;  /* 0x000000ff15157207 */ /* 0x000fe40002800000 */
[----:B------:R-:W-:Y:S02]  /*2f50*/  SEL R24, R38, RZ, P0 ;  /* 0x000000ff26187207 */ /* 0x000fe40000000000 */
[----:B------:R-:W-:-:S02]  /*2f60*/  IADD3 R16, P0, PT, R28, R17, RZ ;  /* 0x000000111c107210 */ /* 0x000fc40007f1e0ff */
[----:B------:R-:W-:-:S05]  /*2f70*/  IADD3.X R21, PT, PT, R24, R21, R25, P1, P2 ;  /* 0x0000001518157210 */ /* 0x000fca0000fe4419 */
[----:B------:R-:W-:Y:S01]  /*2f80*/  IMAD.X R29, R29, 0x1, R21, P0 ;  /* 0x000000011d1d7824 */ /* 0x000fe200000e0615 */
[----:B------:R-:W-:Y:S06]  /*2f90*/  BRA `(.L_x_20) ;  /* 0x0000001000b07947 */ /* 0x000fec0003800000 */
.L_x_19:
        /* <DEDUP_REMOVED lines=11> */
[----:B------:R-:W-:-:S03]  /*3050*/  IADD3 R36, P0, P1, R16, R2, R21 ;  /* 0x0000000210247210 */ /* 0x000fc6000791e015 */
[----:B------:R-:W-:Y:S02]  /*3060*/  @!P2 LEA R43, R0, UR4, 0x3 ;  /* 0x00000004002bac11 */ /* 0x000fe4000f8e18ff */
[----:B------:R-:W-:Y:S02]  /*3070*/  IADD3.X R37, PT, PT, R17, R3, R19, P0, P1 ;  /* 0x0000000311257210 */ /* 0x000fe400007e2413 */
[----:B------:R-:W0:Y:S05]  /*3080*/  SHFL.UP PT, R17, R36, 0x1, RZ ;  /* 0x0420000024117989 */ /* 0x000e2a00000e00ff */
[----:B------:R-:W1:Y:S01]  /*3090*/  SHFL.UP P0, R16, R37, 0x1, RZ ;  /* 0x0420000025107989 */ /* 0x000e6200000000ff */
[----:B0-----:R-:W-:-:S04]  /*30a0*/  IADD3 R18, P1, PT, R17, R36, RZ ;  /* 0x0000002411127210 */ /* 0x001fc80007f3e0ff */
[----:B-1----:R-:W-:Y:S01]  /*30b0*/  SEL R19, R18, R17, P0 ;  /* 0x0000001112137207 */ /* 0x002fe20000000000 */
[----:B------:R-:W-:-:S05]  /*30c0*/  IMAD.X R17, R16, 0x1, R37, P1 ;  /* 0x0000000110117824 */ /* 0x000fca00008e0625 */
[----:B------:R-:W-:Y:S02]  /*30d0*/  SEL R22, R17, R16, P0 ;  /* 0x0000001011167207 */ /* 0x000fe40000000000 */
        /* <DEDUP_REMOVED lines=28> */
[----:B-----5:R-:W0:Y:S04]  /*32a0*/  LDS.128 R24, [UR4+0x20] ;  /* 0x00002004ff187984 */ /* 0x020e280008000c00 */
        /* <DEDUP_REMOVED lines=8> */
[----:B------:R-:W-:Y:S01]  /*3330*/  ISETP.NE.AND P1, PT, R0, 0x3, PT ;  /* 0x000000030000780c */ /* 0x000fe20003f25270 */
[----:B------:R-:W0:Y:S01]  /*3340*/  LDS.128 R24, [UR4+0x50] ;  /* 0x00005004ff187984 */ /* 0x000e220008000c00 */
[----:B------:R-:W-:Y:S02]  /*3350*/  IADD3 R39, P0, PT, R18, R41, RZ ;  /* 0x0000002912277210 */ /* 0x000fe40007f1e0ff */
[----:B------:R-:W-:Y:S02]  /*3360*/  SEL R40, R41, R40, !P1 ;  /* 0x0000002829287207 */ /* 0x000fe40004800000 */
[----:B------:R-:W-:Y:S01]  /*3370*/  SEL R38, R17, R16, !P1 ;  /* 0x0000001011267207 */ /* 0x000fe20004800000 */
[----:B------:R-:W-:Y:S01]  /*3380*/  IMAD.X R41, R19, 0x1, R17, P0 ;  /* 0x0000000113297824 */ /* 0x000fe200000e0611 */
[----:B------:R-:W-:Y:S01]  /*3390*/  ISETP.NE.AND P1, PT, R0, 0x4, PT ;  /* 0x000000040000780c */ /* 0x000fe20003f25270 */
[----:B------:R-:W1:Y:S03]  /*33a0*/  LDS.128 R16, [UR4+0x60] ;  /* 0x00006004ff107984 */ /* 0x000e660008000c00 */
[----:B------:R-:W-:-:S02]  /*33b0*/  SEL R40, R39, R40, !P1 ;  /* 0x0000002827287207 */ /* 0x000fc40004800000 */
[----:B--2---:R-:W-:Y:S02]  /*33c0*/  IADD3 R39, P0, PT, R20, R39, RZ ;  /* 0x0000002714277210 */ /* 0x004fe40007f1e0ff */
[----:B------:R-:W2:Y:S01]  /*33d0*/  S2R R20, SR_TID.X ;  /* 0x0000000000147919 */ /* 0x000ea20000002100 */
[----:B------:R-:W-:Y:S02]  /*33e0*/  SEL R38, R41, R38, !P1 ;  /* 0x0000002629267207 */ /* 0x000fe40004800000 */
[----:B------:R-:W-:Y:S01]  /*33f0*/  SEL R40, R39, R40, !P4 ;  /* 0x0000002827287207 */ /* 0x000fe20006000000 */
[----:B------:R-:W-:Y:S01]  /*3400*/  IMAD.X R21, R21, 0x1, R41, P0 ;  /* 0x0000000115157824 */ /* 0x000fe200000e0629 */
[----:B------:R-:W-:Y:S02]  /*3410*/  IADD3 R39, P3, PT, R22, R39, RZ ;  /* 0x0000002716277210 */ /* 0x000fe40007f7e0ff */
[C---:B------:R-:W-:Y:S02]  /*3420*/  ISETP.NE.AND P1, PT, R0.reuse, 0x7, PT ;  /* 0x000000070000780c */ /* 0x040fe40003f25270 */
[----:B------:R-:W-:Y:S01]  /*3430*/  SEL R22, R39, R40, !P5 ;  /* 0x0000002827167207 */ /* 0x000fe20006800000 */
[----:B------:R-:W-:Y:S01]  /*3440*/  IMAD.X R23, R23, 0x1, R21, P3 ;  /* 0x0000000117177824 */ /* 0x000fe200018e0615 */
[----:B------:R-:W-:-:S02]  /*3450*/  ISETP.NE.AND P0, PT, R0, 0x9, PT ;  /* 0x000000090000780c */ /* 0x000fc40003f05270 */
[----:B------:R-:W-:Y:S02]  /*3460*/  SEL R0, R21, R38, !P4 ;  /* 0x0000002615007207 */ /* 0x000fe40006000000 */
[----:B------:R-:W-:Y:S02]  /*3470*/  IADD3 R36, P3, PT, R34, -R36, RZ ;  /* 0x8000002422247210 */ /* 0x000fe40007f7e0ff */
[----:B------:R-:W-:Y:S02]  /*3480*/  SEL R0, R23, R0, !P5 ;  /* 0x0000000017007207 */ /* 0x000fe40006800000 */
[----:B------:R-:W-:Y:S01]  /*3490*/  ISETP.NE.AND P5, PT, R42, RZ, PT ;  /* 0x000000ff2a00720c */ /* 0x000fe20003fa5270 */
[----:B------:R-:W-:Y:S01]  /*34a0*/  IMAD.X R34, R35, 0x1, ~R37, P3 ;  /* 0x0000000123227824 */ /* 0x000fe200018e0e25 */
[----:B0-----:R-:W-:-:S04]  /*34b0*/  IADD3 R39, P6, PT, R24, R39, RZ ;  /* 0x0000002718277210 */ /* 0x001fc80007fde0ff */
[----:B------:R-:W-:Y:S01]  /*34c0*/  SEL R22, R39, R22, !P1 ;  /* 0x0000001627167207 */ /* 0x000fe20004800000 */
[----:B------:R-:W-:Y:S01]  /*34d0*/  IMAD.X R23, R25, 0x1, R23, P6 ;  /* 0x0000000119177824 */ /* 0x000fe200030e0617 */
[----:B------:R-:W-:Y:S02]  /*34e0*/  IADD3 R39, P4, PT, R26, R39, RZ ;  /* 0x000000271a277210 */ /* 0x000fe40007f9e0ff */
[----:B--2---:R-:W-:Y:S02]  /*34f0*/  ISETP.GE.U32.AND P3, PT, R20, 0x20, PT ;  /* 0x000000201400780c */ /* 0x004fe40003f66070 */
[----:B------:R-:W-:Y:S01]  /*3500*/  SEL R22, R39, R22, !P2 ;  /* 0x0000001627167207 */ /* 0x000fe20005000000 */
[----:B------:R-:W-:Y:S01]  /*3510*/  IMAD.X R25, R27, 0x1, R23, P4 ;  /* 0x000000011b197824 */ /* 0x000fe200020e0617 */
[----:B-1----:R-:W-:Y:S02]  /*3520*/  IADD3 R39, P6, PT, R16, R39, RZ ;  /* 0x0000002710277210 */ /* 0x002fe40007fde0ff */
[----:B------:R-:W-:-:S02]  /*3530*/  SEL R16, R23, R0, !P1 ;  /* 0x0000000017107207 */ /* 0x000fc40004800000 */
[----:B------:R-:W-:Y:S02]  /*3540*/  SEL R0, R36, RZ, P5 ;  /* 0x000000ff24007207 */ /* 0x000fe40002800000 */
[----:B------:R-:W-:Y:S01]  /*3550*/  SEL R16, R25, R16, !P2 ;  /* 0x0000001019107207 */ /* 0x000fe20005000000 */
[----:B------:R-:W-:Y:S01]  /*3560*/  IMAD.X R25, R17, 0x1, R25, P6 ;  /* 0x0000000111197824 */ /* 0x000fe200030e0619 */
[----:B------:R-:W-:Y:S02]  /*3570*/  SEL R21, R39, R22, !P0 ;  /* 0x0000001627157207 */ /* 0x000fe40004000000 */
[----:B------:R-:W-:Y:S02]  /*3580*/  ISETP.GT.U32.AND P2, PT, R20, 0x1f, PT ;  /* 0x0000001f1400780c */ /* 0x000fe40003f44070 */
[----:B------:R-:W-:Y:S02]  /*3590*/  IADD3 R17, P1, PT, R0, R21, RZ ;  /* 0x0000001500117210 */ /* 0x000fe40007f3e0ff */
[----:B------:R-:W-:-:S02]  /*35a0*/  SEL R21, R34, RZ, P5 ;  /* 0x000000ff22157207 */ /* 0x000fc40002800000 */
[----:B------:R-:W-:Y:S02]  /*35b0*/  SEL R0, R25, R16, !P0 ;  /* 0x0000001019007207 */ /* 0x000fe40004000000 */
        /* <DEDUP_REMOVED lines=26> */
.L_x_78:
[----:B------:R-:W-:Y:S05]  /*3760*/  @!P0 BRA `(.L_x_23) ;  /* 0x0000000000288947 */ /* 0x000fea0003800000 */
[----:B------:R-:W-:-:S07]  /*3770*/  IMAD.MOV.U32 R22, RZ, RZ, 0x148 ;  /* 0x00000148ff167424 */ /* 0x000fce00078e00ff */
.L_x_25:
        /* <DEDUP_REMOVED lines=8> */
.L_x_81:
[----:B------:R-:W-:Y:S05]  /*3800*/  @P0 BRA `(.L_x_25) ;  /* 0xfffffffc00dc0947 */ /* 0x000fea000383ffff */
.L_x_23:
[----:B------:R-:W-:Y:S01]  /*3810*/  UMOV UR5, 0xffffffff ;  /* 0xffffffff00057882 */ /* 0x000fe20000000000 */
[----:B------:R-:W-:-:S04]  /*3820*/  ISETP.NE.U32.AND P2, PT, R16, 0x65, PT ;  /* 0x000000651000780c */ /* 0x000fc80003f45070 */
[----:B------:R-:W-:Y:S01]  /*3830*/  ISETP.NE.AND.EX P2, PT, R17, RZ, PT, P2 ;  /* 0x000000ff1100720c */ /* 0x000fe20003f45320 */
[----:B------:R-:W-:-:S12]  /*3840*/  BRA.DIV UR5, `(.L_x_26) ;  /* 0x0000002205007947 */ /* 0x000fd8000b800000 */
[----:B------:R-:W0:Y:S01]  /*3850*/  S2R R43, SR_GEMASK ;  /* 0x00000000002b7919 */ /* 0x000e220000003c00 */
[----:B------:R-:W-:-:S04]  /*3860*/  VOTE.ANY R0, PT, !P2 ;  /* 0x0000000000007806 */ /* 0x000fc800050e0100 */
[----:B0-----:R-:W-:-:S05]  /*3870*/  LOP3.LUT R0, R0, 0x80000000, R43, 0xec, !PT ;  /* 0x8000000000007812 */ /* 0x001fca00078eec2b */
[----:B------:R-:W-:-:S05]  /*3880*/  VIADD R21, R0, 0xffffffff ;  /* 0xffffffff00157836 */ /* 0x000fca0000000000 */
[----:B------:R-:W-:Y:S01]  /*3890*/  LOP3.LUT R21, R0, R21, RZ, 0xc, !PT ;  /* 0x0000001500157212 */ /* 0x000fe200078e0cff */
[----:B------:R-:W-:-:S03]  /*38a0*/  VIADD R0, R42, 0x2 ;  /* 0x000000022a007836 */ /* 0x000fc60000000000 */
[----:B------:R-:W0:Y:S02]  /*38b0*/  POPC R23, R21 ;  /* 0x0000001500177309 */ /* 0x000e240000000000 */
[----:B0-----:R-:W0:Y:S01]  /*38c0*/  SHFL.DOWN PT, R34, R18, 0x1, R23 ;  /* 0x0820000012227989 */ /* 0x001e2200000e0017 */
[----:B------:R-:W-:-:S03]  /*38d0*/  ISETP.GE.AND P0, PT, R42, R23, PT ;  /* 0x000000172a00720c */ /* 0x000fc60003f06270 */
[----:B------:R-:W1:Y:S01]  /*38e0*/  SHFL.DOWN PT, R22, R19, 0x1, R23 ;  /* 0x0820000013167989 */ /* 0x000e6200000e0017 */
[----:B0-----:R-:W-:-:S04]  /*38f0*/  SEL R35, R34, RZ, !P0 ;  /* 0x000000ff22237207 */ /* 0x001fc80004000000 */
[----:B------:R-:W-:Y:S02]  /*3900*/  IADD3 R34, P2, PT, R18, R35, RZ ;  /* 0x0000002312227210 */ /* 0x000fe40007f5e0ff */
[----:B-1----:R-:W-:Y:S02]  /*3910*/  SEL R35, R22, RZ, !P0 ;  /* 0x000000ff16237207 */ /* 0x002fe40004000000 */
[----:B------:R-:W-:Y:S01]  /*3920*/  ISETP.GT.AND P0, PT, R0, R23, PT ;  /* 0x000000170000720c */ /* 0x000fe20003f04270 */
[----:B------:R-:W0:Y:S01]  /*3930*/  SHFL.DOWN PT, R22, R34, 0x2, R23 ;  /* 0x0840000022167989 */ /* 0x000e2200000e0017 */
[----:B------:R-:W-:Y:S02]  /*3940*/  VIADD R0, R42, 0x8 ;  /* 0x000000082a007836 */ /* 0x000fe40000000000 */
[----:B------:R-:W-:-:S05]  /*3950*/  IMAD.X R38, R19, 0x1, R35, P2 ;  /* 0x0000000113267824 */ /* 0x000fca00010e0623 */
[----:B------:R-:W1:Y:S01]  /*3960*/  SHFL.DOWN PT, R35, R38, 0x2, R23 ;  /* 0x0840000026237989 */ /* 0x000e6200000e0017 */
[----:B0-----:R-:W-:-:S04]  /*3970*/  SEL R21, R22, RZ, !P0 ;  /* 0x000000ff16157207 */ /* 0x001fc80004000000 */
[----:B------:R-:W-:Y:S01]  /*3980*/  IADD3 R36, P2, PT, R21, R34, RZ ;  /* 0x0000002215247210 */ /* 0x000fe20007f5e0ff */
[----:B------:R-:W-:Y:S01]  /*3990*/  VIADD R34, R42, 0x4 ;  /* 0x000000042a227836 */ /* 0x000fe20000000000 */
        /* <DEDUP_REMOVED lines=10> */
[----:B------:R-:W-:Y:S02]  /*3a40*/  VIADD R0, R42, 0x10 ;  /* 0x000000102a007836 */ /* 0x000fe40000000000 */
        /* <DEDUP_REMOVED lines=10> */
[----:B------:R-:W-:Y:S01]  /*3af0*/  ISETP.GT.AND P2, PT, R0, R23, PT ;  /* 0x000000170000720c */ /* 0x000fe20003f44270 */
[----:B------:R-:W2:Y:S10]  /*3b00*/  SHFL.DOWN PT, R22, R36, 0x10, R23 ;  /* 0x0a00000024167989 */ /* 0x000eb400000e0017 */
[----:B------:R-:W-:-:S02]  /*3b10*/  VOTE.ALL P0, P0 ;  /* 0x0000000000ff7806 */ /* 0x000fc40000000000 */
[----:B0-----:R-:W-:-:S04]  /*3b20*/  SEL R35, R35, RZ, !P2 ;  /* 0x000000ff23237207 */ /* 0x001fc80005000000 */
[----:B------:R-:W-:Y:S02]  /*3b30*/  IADD3 R35, P3, PT, R35, R38, RZ ;  /* 0x0000002623237210 */ /* 0x000fe40007f7e0ff */
[----:B-1----:R-:W-:Y:S02]  /*3b40*/  IADD3 R37, P4, PT, R18, 0x200, RZ ;  /* 0x0000020012257810 */ /* 0x002fe40007f9e0ff */
[----:B--2---:R-:W-:-:S03]  /*3b50*/  SEL R17, R22, RZ, !P2 ;  /* 0x000000ff16117207 */ /* 0x004fc60005000000 */
[----:B------:R-:W-:Y:S02]  /*3b60*/  IMAD.X R38, RZ, RZ, R19, P4 ;  /* 0x000000ffff267224 */ /* 0x000fe400020e0613 */
[----:B------:R-:W-:-:S07]  /*3b70*/  IMAD.X R36, R17, 0x1, R36, P3 ;  /* 0x0000000111247824 */ /* 0x000fce00018e0624 */
.L_x_95:
[----:B------:R-:W-:Y:S05]  /*3b80*/  @!P0 BRA `(.L_x_27) ;  /* 0x0000000400248947 */ /* 0x000fea0003800000 */
.L_x_33:
        /* <DEDUP_REMOVED lines=10> */
.L_x_98:
[----:B------:R-:W-:Y:S05]  /*3c30*/  @!P0 BRA `(.L_x_29) ;  /* 0x0000000000288947 */ /* 0x000fea0003800000 */
[----:B------:R-:W-:-:S07]  /*3c40*/  IMAD.MOV.U32 R22, RZ, RZ, 0x148 ;  /* 0x00000148ff167424 */ /* 0x000fce00078e00ff */
.L_x_31:
        /* <DEDUP_REMOVED lines=8> */
.L_x_101:
[----:B------:R-:W-:Y:S05]  /*3cd0*/  @P0 BRA `(.L_x_31) ;  /* 0xfffffffc00dc0947 */ /* 0x000fea000383ffff */
.L_x_29:
[----:B------:R-:W-:Y:S01]  /*3ce0*/  UMOV UR5, 0xffffffff ;  /* 0xffffffff00057882 */ /* 0x000fe20000000000 */
[----:B------:R-:W-:-:S04]  /*3cf0*/  ISETP.NE.U32.AND P0, PT, R16, 0x65, PT ;  /* 0x000000651000780c */ /* 0x000fc80003f05070 */
[----:B------:R-:W-:Y:S01]  /*3d00*/  ISETP.NE.AND.EX P0, PT, R17, RZ, PT, P0 ;  /* 0x000000ff1100720c */ /* 0x000fe20003f05300 */
[----:B------:R-:W-:-:S12]  /*3d10*/  BRA.DIV UR5, `(.L_x_32) ;  /* 0x0000002205a07947 */ /* 0x000fd8000b800000 */
[----:B------:R-:W-:Y:S01]  /*3d20*/  VOTE.ANY R0, PT, !P0 ;  /* 0x0000000000007806 */ /* 0x000fe200040e0100 */
[----:B------:R-:W-:-:S03]  /*3d30*/  VIADD R24, R24, 0xffffffe0 ;  /* 0xffffffe018187836 */ /* 0x000fc60000000000 */
[----:B------:R-:W-:-:S05]  /*3d40*/  LOP3.LUT R0, R0, 0x80000000, R43, 0xec, !PT ;  /* 0x8000000000007812 */ /* 0x000fca00078eec2b */
[----:B------:R-:W-:-:S05]  /*3d50*/  VIADD R21, R0, 0xffffffff ;  /* 0xffffffff00157836 */ /* 0x000fca0000000000 */
[----:B------:R-:W-:Y:S01]  /*3d60*/  LOP3.LUT R21, R0, R21, RZ, 0xc, !PT ;  /* 0x0000001500157212 */ /* 0x000fe200078e0cff */
[----:B------:R-:W-:-:S03]  /*3d70*/  VIADD R0, R42, 0x2 ;  /* 0x000000022a007836 */ /* 0x000fc60000000000 */
[----:B------:R-:W0:Y:S02]  /*3d80*/  POPC R23, R21 ;  /* 0x0000001500177309 */ /* 0x000e240000000000 */
[----:B0-----:R-:W0:Y:S01]  /*3d90*/  SHFL.DOWN PT, R44, R18, 0x1, R23 ;  /* 0x08200000122c7989 */ /* 0x001e2200000e0017 */
[----:B------:R-:W-:-:S03]  /*3da0*/  ISETP.GE.AND P0, PT, R42, R23, PT ;  /* 0x000000172a00720c */ /* 0x000fc60003f06270 */
[----:B------:R-:W1:Y:S01]  /*3db0*/  SHFL.DOWN PT, R22, R19, 0x1, R23 ;  /* 0x0820000013167989 */ /* 0x000e6200000e0017 */
[----:B0-----:R-:W-:Y:S02]  /*3dc0*/  SEL R45, R44, RZ, !P0 ;  /* 0x000000ff2c2d7207 */ /* 0x001fe40004000000 */
[----:B-1----:R-:W-:Y:S02]  /*3dd0*/  SEL R22, R22, RZ, !P0 ;  /* 0x000000ff16167207 */ /* 0x002fe40004000000 */
[----:B------:R-:W-:-:S05]  /*3de0*/  IADD3 R45, P0, PT, R18, R45, RZ ;  /* 0x0000002d122d7210 */ /* 0x000fca0007f1e0ff */
[----:B------:R-:W-:Y:S01]  /*3df0*/  IMAD.X R44, R19, 0x1, R22, P0 ;  /* 0x00000001132c7824 */ /* 0x000fe200000e0616 */
[----:B------:R-:W-:Y:S01]  /*3e00*/  ISETP.GT.AND P0, PT, R0, R23, PT ;  /* 0x000000170000720c */ /* 0x000fe20003f04270 */
[----:B------:R-:W0:Y:S04]  /*3e10*/  SHFL.DOWN PT, R22, R45, 0x2, R23 ;  /* 0x084000002d167989 */ /* 0x000e2800000e0017 */
        /* <DEDUP_REMOVED lines=11> */
[----:B------:R-:W0:Y:S02]  /*3ed0*/  SHFL.DOWN PT, R22, R44, 0x8, R23 ;  /* 0x090000002c167989 */ /* 0x000e2400000e0017 */
[----:B------:R-:W-:Y:S02]  /*3ee0*/  IMAD.X R45, R0, 0x1, R19, P2 ;  /* 0x00000001002d7824 */ /* 0x000fe400010e0613 */
[----:B------:R-:W-:-:S03]  /*3ef0*/  VIADD R0, R42, 0x8 ;  /* 0x000000082a007836 */ /* 0x000fc60000000000 */
[----:B------:R-:W1:Y:S02]  /*3f00*/  SHFL.DOWN PT, R19, R45, 0x8, R23 ;  /* 0x090000002d137989 */ /* 0x000e6400000e0017 */
[----:B------:R-:W-:-:S04]  /*3f10*/  ISETP.GT.AND P0, PT, R0, R23, PT ;  /* 0x000000170000720c */ /* 0x000fc80003f04270 */
[----:B0-----:R-:W-:-:S04]  /*3f20*/  SEL R21, R22, RZ, !P0 ;  /* 0x000000ff16157207 */ /* 0x001fc80004000000 */
[----:B------:R-:W-:Y:S02]  /*3f30*/  IADD3 R18, P2, PT, R21, R44, RZ ;  /* 0x0000002c15127210 */ /* 0x000fe40007f5e0ff */
[----:B-1----:R-:W-:-:S03]  /*3f40*/  SEL R0, R19, RZ, !P0 ;  /* 0x000000ff13007207 */ /* 0x002fc60004000000 */
[----:B------:R-:W0:Y:S01]  /*3f50*/  SHFL.DOWN PT, R19, R18, 0x10, R23 ;  /* 0x0a00000012137989 */ /* 0x000e2200000e0017 */
[----:B------:R-:W-:Y:S01]  /*3f60*/  ISETP.NE.U32.AND P0, PT, R16, 0x65, PT ;  /* 0x000000651000780c */ /* 0x000fe20003f05070 */
[----:B------:R-:W-:Y:S02]  /*3f70*/  IMAD.X R45, R0, 0x1, R45, P2 ;  /* 0x00000001002d7824 */ /* 0x000fe400010e062d */
[----:B------:R-:W-:Y:S01]  /*3f80*/  VIADD R0, R42, 0x10 ;  /* 0x000000102a007836 */ /* 0x000fe20000000000 */
[----:B------:R-:W-:Y:S02]  /*3f90*/  ISETP.NE.AND.EX P0, PT, R17, RZ, PT, P0 ;  /* 0x000000ff1100720c */ /* 0x000fe40003f05300 */
[----:B------:R-:W1:Y:S02]  /*3fa0*/  SHFL.DOWN PT, R22, R45, 0x10, R23 ;  /* 0x0a0000002d167989 */ /* 0x000e6400000e0017 */
[----:B------:R-:W-:-:S09]  /*3fb0*/  ISETP.GT.AND P2, PT, R0, R23, PT ;  /* 0x000000170000720c */ /* 0x000fd20003f44270 */
[----:B------:R-:W-:Y:S02]  /*3fc0*/  VOTE.ALL P0, P0 ;  /* 0x0000000000ff7806 */ /* 0x000fe40000000000 */
[----:B0-----:R-:W-:-:S04]  /*3fd0*/  SEL R19, R19, RZ, !P2 ;  /* 0x000000ff13137207 */ /* 0x001fc80005000000 */
[----:B------:R-:W-:Y:S02]  /*3fe0*/  IADD3 R35, P3, P4, R19, R18, R35 ;  /* 0x0000001213237210 */ /* 0x000fe40007c7e023 */
[----:B-1----:R-:W-:-:S04]  /*3ff0*/  SEL R22, R22, RZ, !P2 ;  /* 0x000000ff16167207 */ /* 0x002fc80005000000 */
[----:B------:R-:W-:-:S07]  /*4000*/  IADD3.X R36, PT, PT, R22, R45, R36, P3, P4 ;  /* 0x0000002d16247210 */ /* 0x000fce0001fe8424 */
.L_x_115:
[----:B------:R-:W-:Y:S05]  /*4010*/  @P0 BRA `(.L_x_33) ;  /* 0xfffffff800dc0947 */ /* 0x000fea000383ffff */
.L_x_27:
[----:B------:R-:W-:Y:S01]  /*4020*/  ISETP.NE.AND P2, PT, R42, RZ, PT ;  /* 0x000000ff2a00720c */ /* 0x000fe20003f45270 */
[----:B------:R-:W-:Y:S01]  /*4030*/  BSSY.RECONVERGENT B0, `(.L_x_34) ;  /* 0x0000011000007945 */ /* 0x000fe20003800200 */
[----:B------:R-:W-:Y:S02]  /*4040*/  IMAD.MOV.U32 R37, RZ, RZ, R36 ;  /* 0x000000ffff257224 */ /* 0x000fe400078e0024 */
[----:B------:R-:W-:-:S09]  /*4050*/  IMAD.MOV.U32 R36, RZ, RZ, R35 ;  /* 0x000000ffff247224 */ /* 0x000fd200078e0023 */
[----:B------:R-:W0:Y:S01]  /*4060*/  @!P2 S2R R17, SR_CgaCtaId ;  /* 0x000000000011a919 */ /* 0x000e220000008800 */
[----:B------:R-:W-:-:S04]  /*4070*/  @!P2 MOV R0, 0x400 ;  /* 0x000004000000a802 */ /* 0x000fc80000000f00 */
[----:B0-----:R-:W-:Y:S01]  /*4080*/  @!P2 LEA R23, R17, R0, 0x18 ;  /* 0x000000001117a211 */ /* 0x001fe200078ec0ff */
[----:B------:R-:W-:Y:S06]  /*4090*/  @P1 BRA `(.L_x_35) ;  /* 0x0000000000281947 */ /* 0x000fec0003800000 */
[----:B------:R-:W0:Y:S01]  /*40a0*/  S2UR UR7, SR_CgaCtaId ;  /* 0x00000000000779c3 */ /* 0x000e220000008800 */
[----:B------:R-:W-:Y:S01]  /*40b0*/  IADD3 R18, P0, PT, R36, R39, RZ ;  /* 0x0000002724127210 */ /* 0x000fe20007f1e0ff */
[----:B------:R-:W-:Y:S01]  /*40c0*/  UMOV UR5, 0x400 ;  /* 0x0000040000057882 */ /* 0x000fe20000000000 */
[----:B------:R-:W-:Y:S02]  /*40d0*/  IMAD.MOV.U32 R16, RZ, RZ, 0x65 ;  /* 0x00000065ff107424 */ /* 0x000fe400078e00ff */
[----:B------:R-:W-:Y:S02]  /*40e0*/  IMAD.MOV.U32 R17, RZ, RZ, 0x0 ;  /* 0x00000000ff117424 */ /* 0x000fe400078e00ff */
[----:B------:R-:W-:-:S05]  /*40f0*/  IMAD.X R19, R37, 0x1, R25, P0 ;  /* 0x0000000125137824 */ /* 0x000fca00000e0619 */
[----:B------:R1:W-:Y:S01]  /*4100*/  ST.E.128.STRONG.GPU desc[UR10][R26.64+0x200], R16 ;  /* 0x000200101a007985 */ /* 0x0003e2000c10fd0a */
[----:B0-----:R-:W-:-:S09]  /*4110*/  ULEA UR5, UR7, UR5, 0x18 ;  /* 0x0000000507057291 */ /* 0x001fd2000f8ec0ff */
[----:B------:R1:W-:Y:S04]  /*4120*/  STS.64 [UR5+0x10], R18 ;  /* 0x00001012ff007988 */ /* 0x0003e80008000a05 */
[----:B------:R1:W-:Y:S02]  /*4130*/  STS.64 [UR5+0x8], R36 ;  /* 0x00000824ff007988 */ /* 0x0003e40008000a05 */
.L_x_35:
[----:B------:R-:W-:Y:S05]  /*4140*/  BSYNC.RECONVERGENT B0 ;  /* 0x0000000000007941 */ /* 0x000fea0003800200 */
.L_x_34:
[----:B------:R0:W-:Y:S01]  /*4150*/  @!P2 STS.64 [R23+0x80], R36 ;  /* 0x000080241700a388 */ /* 0x0001e20000000a00 */
[----:B-1----:R-:W-:Y:S02]  /*4160*/  IMAD.MOV.U32 R17, RZ, RZ, R41 ;  /* 0x000000ffff117224 */ /* 0x002fe400078e0029 */
[----:B------:R-:W-:Y:S02]  /*4170*/  IMAD.MOV.U32 R21, RZ, RZ, R40 ;  /* 0x000000ffff157224 */ /* 0x000fe400078e0028 */
[----:B------:R-:W-:Y:S02]  /*4180*/  @!P2 IMAD.MOV.U32 R17, RZ, RZ, R36 ;  /* 0x000000ffff11a224 */ /* 0x000fe400078e0024 */
[----:B------:R-:W-:-:S07]  /*4190*/  @!P2 IMAD.MOV.U32 R21, RZ, RZ, R37 ;  /* 0x000000ffff15a224 */ /* 0x000fce00078e0025 */
.L_x_21:
[----:B------:R-:W1:Y:S01]  /*41a0*/  S2R R0, SR_TID.X ;  /* 0x0000000000007919 */ /* 0x000e620000002100 */
[----:B------:R-:W-:Y:S05]  /*41b0*/  WARPSYNC.ALL ;  /* 0x0000000000007948 */ /* 0x000fea0003800000 */
[----:B------:R-:W-:Y:S01]  /*41c0*/  BAR.SYNC.DEFER_BLOCKING 0x0 ;  /* 0x0000000000007b1d */ /* 0x000fe20000010000 */
[----:B-1----:R-:W-:-:S13]  /*41d0*/  ISETP.NE.AND P2, PT, R0, RZ, PT ;  /* 0x000000ff0000720c */ /* 0x002fda0003f45270 */
[----:B------:R-:W1:Y:S01]  /*41e0*/  @P2 S2R R19, SR_CgaCtaId ;  /* 0x0000000000132919 */ /* 0x000e620000008800 */
[----:B------:R-:W-:-:S04]  /*41f0*/  @P2 MOV R0, 0x400 ;  /* 0x0000040000002802 */ /* 0x000fc80000000f00 */
[----:B-1----:R-:W-:-:S06]  /*4200*/  @P2 LEA R19, R19, R0, 0x18 ;  /* 0x0000000013132211 */ /* 0x002fcc00078ec0ff */
[----:B------:R-:W1:Y:S02]  /*4210*/  @P2 LDS.64 R18, [R19+0x80] ;  /* 0x0000800013122984 */ /* 0x000e640000000a00 */
[----:B-1----:R-:W-:-:S04]  /*4220*/  @P2 IADD3 R17, P0, PT, R18, R17, RZ ;  /* 0x0000001112112210 */ /* 0x002fc80007f1e0ff */
[----:B------:R-:W-:Y:S01]  /*4230*/  IADD3 R16, P1, PT, R28, R17, RZ ;  /* 0x000000111c107210 */ /* 0x000fe20007f3e0ff */
[----:B------:R-:W-:-:S04]  /*4240*/  @P2 IMAD.X R21, R19, 0x1, R21, P0 ;  /* 0x0000000113152824 */ /* 0x000fc800000e0615 */
[----:B------:R-:W-:-:S08]  /*4250*/  IMAD.X R29, R29, 0x1, R21, P1 ;  /* 0x000000011d1d7824 */ /* 0x000fd000008e0615 */
.L_x_20:
[----:B------:R-:W1:Y:S01]  /*4260*/  S2R R0, SR_TID.X ;  /* 0x0000000000007919 */ /* 0x000e620000002100 */
[----:B------:R-:W-:Y:S01]  /*4270*/  BAR.SYNC.DEFER_BLOCKING 0x0 ;  /* 0x0000000000007b1d */ /* 0x000fe20000010000 */
[----:B------:R-:W-:-:S07]  /*4280*/  IADD3 R18, P0, PT, R32, R16, RZ ;  /* 0x0000001020127210 */ /* 0x000fce0007f1e0ff */
[----:B------:R-:W2:Y:S01]  /*4290*/  S2UR UR7, SR_CgaCtaId ;  /* 0x00000000000779c3 */ /* 0x000ea20000008800 */
[----:B------:R-:W-:Y:S01]  /*42a0*/  IMAD.X R19, R33, 0x1, R29, P0 ;  /* 0x0000000121137824 */ /* 0x000fe200000e061d */
[----:B------:R-:W3:Y:S01]  /*42b0*/  S2R R27, SR_LANEID ;  /* 0x00000000001b7919 */ /* 0x000ee20000000000 */
[----:B------:R-:W-:Y:S01]  /*42c0*/  IADD3 R22, P0, PT, R30, R18, RZ ;  /* 0x000000121e167210 */ /* 0x000fe20007f1e0ff */
[----:B------:R-:W-:-:S04]  /*42d0*/  UMOV UR5, 0x400 ;  /* 0x0000040000057882 */ /* 0x000fc80000000000 */
[----:B0-----:R-:W-:Y:S01]  /*42e0*/  IMAD.X R23, R31, 0x1, R19, P0 ;  /* 0x000000011f177824 */ /* 0x001fe200000e0613 */
[----:B------:R-:W-:-:S05]  /*42f0*/  IADD3 R24, P0, PT, R14, R22, RZ ;  /* 0x000000160e187210 */ /* 0x000fca0007f1e0ff */
[----:B------:R-:W-:Y:S01]  /*4300*/  IMAD.X R25, R15, 0x1, R23, P0 ;  /* 0x000000010f197824 */ /* 0x000fe200000e0617 */
[----:B------:R-:W-:-:S05]  /*4310*/  IADD3 R12, P0, PT, R12, R24, RZ ;  /* 0x000000180c0c7210 */ /* 0x000fca0007f1e0ff */
[----:B------:R-:W-:Y:S01]  /*4320*/  IMAD.X R13, R13, 0x1, R25, P0 ;  /* 0x000000010d0d7824 */ /* 0x000fe200000e0619 */
[----:B------:R-:W-:Y:S02]  /*4330*/  IADD3 R10, P0, PT, R10, R12, RZ ;  /* 0x0000000c0a0a7210 */ /* 0x000fe40007f1e0ff */
[----:B-1----:R-:W-:Y:S01]  /*4340*/  SHF.R.U32.HI R20, RZ, 0x5, R0 ;  /* 0x00000005ff147819 */ /* 0x002fe20000011600 */
[----:B--2---:R-:W-:Y:S01]  /*4350*/  ULEA UR5, UR7, UR5, 0x18 ;  /* 0x0000000507057291 */ /* 0x004fe2000f8ec0ff */
[----:B------:R-:W-:Y:S01]  /*4360*/  LOP3.LUT R26, R0, 0x1f, RZ, 0xc0, !PT ;  /* 0x0000001f001a7812 */ /* 0x000fe200078ec0ff */
[----:B------:R-:W-:Y:S01]  /*4370*/  IMAD.X R11, R11, 0x1, R13, P0 ;  /* 0x000000010b0b7824 */ /* 0x000fe200000e060d */
[----:B------:R-:W-:-:S05]  /*4380*/  IADD3 R8, P0, PT, R8, R10, RZ ;  /* 0x0000000a08087210 */ /* 0x000fca0007f1e0ff */
[----:B------:R-:W-:Y:S01]  /*4390*/  IMAD.X R9, R9, 0x1, R11, P0 ;  /* 0x0000000109097824 */ /* 0x000fe200000e060b */
[----:B------:R-:W-:Y:S01]  /*43a0*/  IADD3 R6, P0, PT, R6, R8, RZ ;  /* 0x0000000806067210 */ /* 0x000fe20007f1e0ff */
[----:B---3--:R-:W-:-:S04]  /*43b0*/  IMAD R20, R20, 0x160, R27 ;  /* 0x0000016014147824 */ /* 0x008fc800078e021b */
[----:B------:R-:W-:Y:S01]  /*43c0*/  IMAD.X R7, R7, 0x1, R9, P0 ;  /* 0x0000000107077824 */ /* 0x000fe200000e0609 */
[----:B------:R-:W-:Y:S01]  /*43d0*/  LEA R14, R20, UR5, 0x3 ;  /* 0x00000005140e7c11 */ /* 0x000fe2000f8e18ff */
[----:B------:R-:W0:Y:S01]  /*43e0*/  LDCU UR5, c[0x0][0x3b0] ;  /* 0x00007600ff0577ac */ /* 0x000e220008000800 */
[----:B------:R-:W-:Y:S01]  /*43f0*/  IADD3 R4, P0, PT, R4, R6, RZ ;  /* 0x0000000604047210 */ /* 0x000fe20007f1e0ff */
[----:B------:R-:W-:Y:S02]  /*4400*/  IMAD.MOV.U32 R20, RZ, RZ, R17 ;  /* 0x000000ffff147224 */ /* 0x000fe400078e0011 */
[----:B------:R-:W-:Y:S02]  /*4410*/  IMAD R27, R27, 0x50, R14 ;  /* 0x000000501b1b7824 */ /* 0x000fe400078e020e */
[----:B------:R-:W-:Y:S01]  /*4420*/  IMAD.X R5, R5, 0x1, R7, P0 ;  /* 0x0000000105057824 */ /* 0x000fe200000e0607 */
[----:B------:R-:W-:Y:S01]  /*4430*/  IADD3 R2, P0, PT, R2, R4, RZ ;  /* 0x0000000402027210 */ /* 0x000fe20007f1e0ff */
[----:B------:R-:W-:Y:S01]  /*4440*/  IMAD.MOV.U32 R17, RZ, RZ, R29 ;  /* 0x000000ffff117224 */ /* 0x000fe200078e001d */
[----:B------:R-:W-:Y:S03]  /*4450*/  STS.64 [R27], R20 ;  /* 0x000000141b007388 */ /* 0x000fe60000000a00 */
[----:B------:R-:W-:Y:S01]  /*4460*/  IMAD.X R3, R3, 0x1, R5, P0 ;  /* 0x0000000103037824 */ /* 0x000fe200000e0605 */
[----:B------:R-:W-:Y:S01]  /*4470*/  ISETP.NE.AND P0, PT, R0, RZ, PT ;  /* 0x000000ff0000720c */ /* 0x000fe20003f05270 */
[----:B------:R-:W-:Y:S01]  /*4480*/  STS.64 [R27+0x8], R16 ;  /* 0x000008101b007388 */ /* 0x000fe20000000a00 */
[----:B0-----:R-:W-:-:S03]  /*4490*/  UIADD3 UR8, UPT, UPT, -UR12, UR5, URZ ;  /* 0x000000050c087290 */ /* 0x001fc6000fffe1ff */
[----:B------:R-:W-:Y:S01]  /*44a0*/  STS.64 [R27+0x10], R18 ;  /* 0x000010121b007388 */ /* 0x000fe20000000a00 */
[----:B------:R-:W-:Y:S02]  /*44b0*/  UMOV UR5, 0x400 ;  /* 0x0000040000057882 */ /* 0x000fe40000000000 */
[----:B------:R-:W-:Y:S01]  /*44c0*/  ULEA UR5, UR7, UR5, 0x18 ;  /* 0x0000000507057291 */ /* 0x000fe2000f8ec0ff */
[----:B------:R-:W-:Y:S01]  /*44d0*/  IMAD.U32 R29, RZ, RZ, UR8 ;  /* 0x00000008ff1d7e24 */ /* 0x000fe2000f8e00ff */
[----:B------:R-:W-:Y:S04]  /*44e0*/  STS.64 [R27+0x18], R22 ;  /* 0x000018161b007388 */ /* 0x000fe80000000a00 */
[----:B------:R-:W-:Y:S01]  /*44f0*/  STS.64 [R27+0x20], R24 ;  /* 0x000020181b007388 */ /* 0x000fe20000000a00 */
[----:B------:R-:W0:Y:S03]  /*4500*/  LDCU.64 UR8, c[0x0][0x388] ;  /* 0x00007100ff0877ac */ /* 0x000e260008000a00 */
[----:B------:R-:W-:Y:S04]  /*4510*/  STS.64 [R27+0x28], R12 ;  /* 0x0000280c1b007388 */ /* 0x000fe80000000a00 */
[----:B------:R-:W-:Y:S04]  /*4520*/  STS.64 [R27+0x30], R10 ;  /* 0x0000300a1b007388 */ /* 0x000fe80000000a00 */
[----:B------:R-:W-:Y:S04]  /*4530*/  STS.64 [R27+0x38], R8 ;  /* 0x000038081b007388 */ /* 0x000fe80000000a00 */
[----:B------:R-:W-:Y:S04]  /*4540*/  STS.64 [R27+0x40], R6 ;  /* 0x000040061b007388 */ /* 0x000fe80000000a00 */
[----:B------:R-:W-:Y:S04]  /*4550*/  STS.64 [R27+0x48], R4 ;  /* 0x000048041b007388 */ /* 0x000fe80000000a00 */
[----:B------:R1:W-:Y:S01]  /*4560*/  STS.64 [R27+0x50], R2 ;  /* 0x000050021b007388 */ /* 0x0003e20000000a00 */
[----:B------:R-:W-:-:S03]  /*4570*/  NOP ;  /* 0x0000000000007918 */ /* 0x000fc60000000000 */
[----:B------:R-:W-:Y:S04]  /*4580*/  LDS.64 R24, [R14] ;  /* 0x000000000e187984 */ /* 0x000fe80000000a00 */
[----:B------:R-:W-:Y:S01]  /*4590*/  LDS.64 R18, [R14+0x100] ;  /* 0x000100000e127984 */ /* 0x000fe20000000a00 */
[----:B-1----:R-:W-:-:S03]  /*45a0*/  LOP3.LUT R27, R0, 0x3e0, RZ, 0xc0, !PT ;  /* 0x000003e0001b7812 */ /* 0x002fc600078ec0ff */
[----:B------:R-:W-:Y:S02]  /*45b0*/  LDS.64 R20, [R14+0x200] ;  /* 0x000200000e147984 */ /* 0x000fe40000000a00 */
[----:B------:R-:W-:Y:S02]  /*45c0*/  IMAD R28, R27, 0xb, R26 ;  /* 0x0000000b1b1c7824 */ /* 0x000fe400078e021a */
[----:B------:R-:W-:Y:S02]  /*45d0*/  LDS.64 R16, [R14+0x300] ;  /* 0x000300000e107984 */ /* 0x000fe40000000a00 */
[C---:B------:R-:W-:Y:S02]  /*45e0*/  VIADD R30, R28.reuse, 0x40 ;  /* 0x000000401c1e7836 */ /* 0x040fe40000000000 */
[----:B------:R-:W-:Y:S01]  /*45f0*/  LDS.64 R12, [R14+0x400] ;  /* 0x000400000e0c7984 */ /* 0x000fe20000000a00 */
[----:B------:R-:W-:-:S03]  /*4600*/  VIADD R32, R28, 0x60 ;  /* 0x000000601c207836 */ /* 0x000fc60000000000 */
[----:B------:R-:W-:Y:S04]  /*4610*/  LDS.64 R10, [R14+0x500] ;  /* 0x000500000e0a7984 */ /* 0x000fe80000000a00 */
[----:B------:R-:W-:Y:S04]  /*4620*/  LDS.64 R8, [R14+0x600] ;  /* 0x000600000e087984 */ /* 0x000fe80000000a00 */
[----:B------:R-:W-:Y:S04]  /*4630*/  LDS.64 R6, [R14+0x700] ;  /* 0x000700000e067984 */ /* 0x000fe80000000a00 */
[----:B------:R-:W-:Y:S04]  /*4640*/  LDS.64 R4, [R14+0x800] ;  /* 0x000800000e047984 */ /* 0x000fe80000000a00 */
[----:B------:R-:W-:Y:S04]  /*4650*/  LDS.64 R2, [R14+0x900] ;  /* 0x000900000e027984 */ /* 0x000fe80000000a00 */
[----:B------:R1:W-:Y:S04]  /*4660*/  LDS.64 R22, [R14+0xa00] ;  /* 0x000a00000e167984 */ /* 0x0003e80000000a00 */
[----:B------:R-:W-:Y:S01]  /*4670*/  @!P0 STS [UR5+0x6e00], R29 ;  /* 0x006e001dff008988 */ /* 0x000fe20008000805 */
[----:B------:R-:W-:Y:S01]  /*4680*/  BAR.SYNC.DEFER_BLOCKING 0x0 ;  /* 0x0000000000007b1d */ /* 0x000fe20000010000 */
[C---:B------:R-:W-:Y:S01]  /*4690*/  IADD3 R0, P0, PT, R28.reuse, UR12, RZ ;  /* 0x0000000c1c007c10 */ /* 0x040fe2000ff1e0ff */
[----:B-1----:R-:W-:-:S04]  /*46a0*/  VIADD R14, R28, 0x20 ;  /* 0x000000201c0e7836 */ /* 0x002fc80000000000 */
[----:B------:R-:W-:Y:S01]  /*46b0*/  IMAD.X R27, RZ, RZ, UR13, P0 ;  /* 0x0000000dff1b7e24 */ /* 0x000fe200080e06ff */
[----:B0-----:R-:W-:-:S04]  /*46c0*/  LEA R26, P0, R0, UR8, 0x3 ;  /* 0x00000008001a7c11 */ /* 0x001fc8000f8018ff */
[----:B------:R-:W-:Y:S01]  /*46d0*/  LEA.HI.X R27, R0, UR9, R27, 0x3, P0 ;  /* 0x00000009001b7c11 */ /* 0x000fe200080f1c1b */
[C---:B------:R-:W-:Y:S01]  /*46e0*/  VIADD R0, R28.reuse, 0xc0 ;  /* 0x000000c01c007836 */ /* 0x040fe20000000000 */
[----:B------:R-:W0:Y:S02]  /*46f0*/  LDS R15, [UR5+0x6e00] ;  /* 0x006e0005ff0f7984 */ /* 0x000e240008000800 */
[-C--:B0-----:R-:W-:Y:S02]  /*4700*/  ISETP.GE.AND P5, PT, R28, R15.reuse, PT ;  /* 0x0000000f1c00720c */ /* 0x081fe40003fa6270 */
[-C--:B------:R-:W-:Y:S01]  /*4710*/  ISETP.GE.AND P6, PT, R14, R15.reuse, PT ;  /* 0x0000000f0e00720c */ /* 0x080fe20003fc6270 */
[----:B------:R-:W-:Y:S01]  /*4720*/  VIADD R14, R28, 0xa0 ;  /* 0x000000a01c0e7836 */ /* 0x000fe20000000000 */
[-C--:B------:R-:W-:Y:S01]  /*4730*/  ISETP.GE.AND P0, PT, R30, R15.reuse, PT ;  /* 0x0000000f1e00720c */ /* 0x080fe20003f06270 */
[----:B------:R-:W-:Y:S01]  /*4740*/  VIADD R30, R28, 0x80 ;  /* 0x000000801c1e7836 */ /* 0x000fe20000000000 */
[----:B------:R-:W-:-:S02]  /*4750*/  ISETP.GE.AND P1, PT, R32, R15, PT ;  /* 0x0000000f2000720c */ /* 0x000fc40003f26270 */
[-C--:B------:R-:W-:Y:S01]  /*4760*/  ISETP.GE.AND P4, PT, R0, R15.reuse, PT ;  /* 0x0000000f0000720c */ /* 0x080fe20003f86270 */
[----:B------:R-:W-:Y:S01]  /*4770*/  VIADD R0, R28, 0xe0 ;  /* 0x000000e01c007836 */ /* 0x000fe20000000000 */
[-C--:B------:R-:W-:Y:S01]  /*4780*/  ISETP.GE.AND P3, PT, R14, R15.reuse, PT ;  /* 0x0000000f0e00720c */ /* 0x080fe20003f66270 */
[----:B------:R-:W-:Y:S01]  /*4790*/  VIADD R14, R28, 0x100 ;  /* 0x000001001c0e7836 */ /* 0x000fe20000000000 */
[-C--:B------:R-:W-:Y:S01]  /*47a0*/  ISETP.GE.AND P2, PT, R30, R15.reuse, PT ;  /* 0x0000000f1e00720c */ /* 0x080fe20003f46270 */
[----:B------:R0:W-:Y:S01]  /*47b0*/  @!P5 STG.E.64 desc[UR10][R26.64], R24 ;  /* 0x000000181a00d986 */ /* 0x0001e2000c101b0a */
[-C--:B------:R-:W-:Y:S01]  /*47c0*/  ISETP.GE.AND P5, PT, R0, R15.reuse, PT ;  /* 0x0000000f0000720c */ /* 0x080fe20003fa6270 */
[C---:B------:R-:W-:Y:S02]  /*47d0*/  VIADD R0, R28.reuse, 0x120 ;  /* 0x000001201c007836 */ /* 0x040fe40000000000 */
[----:B------:R-:W-:Y:S01]  /*47e0*/  VIADD R28, R28, 0x140 ;  /* 0x000001401c1c7836 */ /* 0x000fe20000000000 */
[----:B------:R0:W-:Y:S01]  /*47f0*/  @!P6 STG.E.64 desc[UR10][R26.64+0x100], R18 ;  /* 0x000100121a00e986 */ /* 0x0001e2000c101b0a */
[----:B------:R-:W-:-:S03]  /*4800*/  ISETP.GE.AND P6, PT, R14, R15, PT ;  /* 0x0000000f0e00720c */ /* 0x000fc60003fc6270 */
[----:B------:R0:W-:Y:S01]  /*4810*/  @!P0 STG.E.64 desc[UR10][R26.64+0x200], R20 ;  /* 0x000200141a008986 */ /* 0x0001e2000c101b0a */
[----:B------:R-:W-:-:S03]  /*4820*/  ISETP.GE.AND P0, PT, R0, R15, PT ;  /* 0x0000000f0000720c */ /* 0x000fc60003f06270 */
[----:B------:R0:W-:Y:S01]  /*4830*/  @!P1 STG.E.64 desc[UR10][R26.64+0x300], R16 ;  /* 0x000300101a009986 */ /* 0x0001e2000c101b0a */
[----:B------:R-:W-:-:S03]  /*4840*/  ISETP.GE.AND P1, PT, R28, R15, PT ;  /* 0x0000000f1c00720c */ /* 0x000fc60003f26270 */
[----:B------:R0:W-:Y:S04]  /*4850*/  @!P2 STG.E.64 desc[UR10][R26.64+0x400], R12 ;  /* 0x0004000c1a00a986 */ /* 0x0001e8000c101b0a */
[----:B------:R0:W-:Y:S04]  /*4860*/  @!P3 STG.E.64 desc[UR10][R26.64+0x500], R10 ;  /* 0x0005000a1a00b986 */ /* 0x0001e8000c101b0a */
[----:B------:R0:W-:Y:S04]  /*4870*/  @!P4 STG.E.64 desc[UR10][R26.64+0x600], R8 ;  /* 0x000600081a00c986 */ /* 0x0001e8000c101b0a */
[----:B------:R0:W-:Y:S04]  /*4880*/  @!P5 STG.E.64 desc[UR10][R26.64+0x700], R6 ;  /* 0x000700061a00d986 */ /* 0x0001e8000c101b0a */
[----:B------:R0:W-:Y:S04]  /*4890*/  @!P6 STG.E.64 desc[UR10][R26.64+0x800], R4 ;  /* 0x000800041a00e986 */ /* 0x0001e8000c101b0a */
[----:B------:R0:W-:Y:S01]  /*48a0*/  @!P0 STG.E.64 desc[UR10][R26.64+0x900], R2 ;  /* 0x000900021a008986 */ /* 0x0001e2000c101b0a */
[----:B------:R-:W-:Y:S05]  /*48b0*/  @P1 EXIT ;  /* 0x000000000000194d */ /* 0x000fea0003800000 */
[----:B------:R-:W-:Y:S01]  /*48c0*/  STG.E.64 desc[UR10][R26.64+0xa00], R22 ;  /* 0x000a00161a007986 */ /* 0x000fe2000c101b0a */
[----:B------:R-:W-:Y:S05]  /*48d0*/  EXIT ;  /* 0x000000000000794d */ /* 0x000fea0003800000 */
.L_x_5:
[----:B------:R-:W-:Y:S01]  /*48e0*/  BSSY B1, `(.L_x_36) ;  /* 0x0000006000017945 */ /* 0x000fe20003800000 */
[----:B------:R-:W-:Y:S01]  /*48f0*/  PLOP3.LUT P0, PT, P0, PT, PT, 0x8, 0x80 ;  /* 0x000000000080781c */ /* 0x000fe2000070e170 */
[----:B------:R-:W-:-:S12]  /*4900*/  IMAD.MOV.U32 R0, RZ, RZ, -0x1 ;  /* 0xffffffffff007424 */ /* 0x000fd800078e00ff */
[----:B------:R-:W-:Y:S05]  /*4910*/  WARPSYNC.COLLECTIVE R0, `(.L_x_37) ;  /* 0x0000000000087348 */ /* 0x000fea0003c00000 */
[----:B------:R-:W-:Y:S01]  /*4920*/  VOTE.ANY P0, P0 ;  /* 0x0000000000ff7806 */ /* 0x000fe20000000100 */
[----:B------:R-:W-:-:S12]  /*4930*/  ENDCOLLECTIVE ;  /* 0x000000000000791b */ /* 0x000fd80003800000 */
.L_x_37:
[----:B------:R-:W-:Y:S05]  /*4940*/  BSYNC B1 ;  /* 0x0000000000017941 */ /* 0x000fea0003800000 */
.L_x_36:
[----:B------:R-:W-:Y:S05]  /*4950*/  BRA `(.L_x_38) ;  /* 0xffffffc8007c7947 */ /* 0x000fea000383ffff */
.L_x_7:
[----:B------:R-:W-:Y:S01]  /*4960*/  BSSY B1, `(.L_x_39) ;  /* 0x0000006000017945 */ /* 0x000fe20003800000 */
[----:B------:R-:W-:Y:S01]  /*4970*/  PLOP3.LUT P0, PT, P0, PT, PT, 0x8, 0x80 ;  /* 0x000000000080781c */ /* 0x000fe2000070e170 */
[----:B------:R-:W-:-:S12]  /*4980*/  IMAD.MOV.U32 R0, RZ, RZ, -0x1 ;  /* 0xffffffffff007424 */ /* 0x000fd800078e00ff */
[----:B------:R-:W-:Y:S05]  /*4990*/  WARPSYNC.COLLECTIVE R0, `(.L_x_40) ;  /* 0x0000000000087348 */ /* 0x000fea0003c00000 */
[----:B------:R-:W-:Y:S01]  /*49a0*/  VOTE.ANY P0, P0 ;  /* 0x0000000000ff7806 */ /* 0x000fe20000000100 */
[----:B------:R-:W-:-:S12]  /*49b0*/  ENDCOLLECTIVE ;  /* 0x000000000000791b */ /* 0x000fd80003800000 */
.L_x_40:
[----:B------:R-:W-:Y:S05]  /*49c0*/  BSYNC B1 ;  /* 0x0000000000017941 */ /* 0x000fea0003800000 */
.L_x_39:
[----:B------:R-:W-:Y:S05]  /*49d0*/  BRA `(.L_x_41) ;  /* 0xffffffc800847947 */ /* 0x000fea000383ffff */
.L_x_9:
[----:B------:R-:W0:Y:S01]  /*49e0*/  S2R R20, SR_GEMASK ;  /* 0x0000000000147919 */ /* 0x000e220000003c00 */
[----:B------:R-:W-:Y:S01]  /*49f0*/  ISETP.NE.U32.AND P0, PT, R12, 0x65, PT ;  /* 0x000000650c00780c */ /* 0x000fe20003f05070 */
[----:B------:R-:W-:Y:S01]  /*4a00*/  BSSY B1, `(.L_x_42) ;  /* 0x0000007000017945 */ /* 0x000fe20003800000 */
[----:B------:R-:W-:Y:S01]  /*4a10*/  PLOP3.LUT P2, PT, P1, PT, PT, 0x8, 0x80 ;  /* 0x000000000080781c */ /* 0x000fe20000f4e170 */
[----:B------:R-:W-:Y:S01]  /*4a20*/  IMAD.MOV.U32 R0, RZ, RZ, -0x1 ;  /* 0xffffffffff007424 */ /* 0x000fe200078e00ff */
[----:B------:R-:W-:-:S13]  /*4a30*/  ISETP.NE.AND.EX P0, PT, R13, RZ, PT, P0 ;  /* 0x000000ff0d00720c */ /* 0x000fda0003f05300 */
[----:B0-----:R-:W-:Y:S05]  /*4a40*/  WARPSYNC.COLLECTIVE R0, `(.L_x_43) ;  /* 0x0000000000087348 */ /* 0x001fea0003c00000 */
[----:B------:R-:W-:Y:S01]  /*4a50*/  VOTE.ANY R0, PT, P2 ;  /* 0x0000000000007806 */ /* 0x000fe200010e0100 */
[----:B0-----:R-:W-:Y:S06]  /*4a60*/  ENDCOLLECTIVE ;  /* 0x000000000000791b */ /* 0x001fec0003800000 */
.L_x_43:
[----:B------:R-:W-:Y:S05]  /*4a70*/  BSYNC B1 ;  /* 0x0000000000017941 */ /* 0x000fea0003800000 */
.L_x_42:
[----:B------:R-:W-:Y:S01]  /*4a80*/  LOP3.LUT R0, R0, 0x80000000, R20, 0xec, !PT ;  /* 0x8000000000007812 */ /* 0x000fe200078eec14 */
[----:B------:R-:W-:Y:S01]  /*4a90*/  IMAD.MOV.U32 R21, RZ, RZ, R14 ;  /* 0x000000ffff157224 */ /* 0x000fe200078e000e */
[----:B------:R-:W0:Y:S01]  /*4aa0*/  S2R R44, SR_LANEID ;  /* 0x00000000002c7919 */ /* 0x000e220000000000 */
[----:B------:R-:W-:Y:S02]  /*4ab0*/  IMAD.MOV.U32 R20, RZ, RZ, 0x1 ;  /* 0x00000001ff147424 */ /* 0x000fe400078e00ff */
[----:B------:R-:W-:-:S05]  /*4ac0*/  VIADD R13, R0, 0xffffffff ;  /* 0xffffffff000d7836 */ /* 0x000fca0000000000 */
[----:B------:R-:W-:Y:S01]  /*4ad0*/  LOP3.LUT R13, R0, R13, RZ, 0xc, !PT ;  /* 0x0000000d000d7212 */ /* 0x000fe200078e0cff */
[----:B------:R-:W-:-:S03]  /*4ae0*/  IMAD.MOV.U32 R0, RZ, RZ, -0x1 ;  /* 0xffffffffff007424 */ /* 0x000fc600078e00ff */
[----:B------:R1:W2:Y:S04]  /*4af0*/  POPC R23, R13 ;  /* 0x0000000d00177309 */ /* 0x0002a80000000000 */
[----:B012---:R-:W-:Y:S05]  /*4b00*/  WARPSYNC.COLLECTIVE R0, `(.L_x_44) ;  /* 0x0000000000087348 */ /* 0x007fea0003c00000 */
[----:B--2---:R2:W3:Y:S02]  /*4b10*/  SHFL.DOWN P2, R22, R21, R20, R23 ;  /* 0x0800001415167389 */ /* 0x0044e40000040017 */
[----:B0123--:R-:W-:Y:S05]  /*4b20*/  ENDCOLLECTIVE ;  /* 0x000000000000791b */ /* 0x00ffea0003800000 */
.L_x_44:
[C---:B------:R-:W-:Y:S01]  /*4b30*/  ISETP.GE.AND P1, PT, R44.reuse, R23, PT ;  /* 0x000000172c00720c */ /* 0x040fe20003f26270 */
[----:B------:R-:W-:Y:S02]  /*4b40*/  VIADD R27, R44, 0x2 ;  /* 0x000000022c1b7836 */ /* 0x000fe40000000000 */
[----:B------:R-:W-:Y:S02]  /*4b50*/  IMAD.MOV.U32 R21, RZ, RZ, R15 ;  /* 0x000000ffff157224 */ /* 0x000fe400078e000f */
[----:B------:R-:W-:-:S08]  /*4b60*/  IMAD.MOV.U32 R25, RZ, RZ, R22 ;  /* 0x000000ffff197224 */ /* 0x000fd000078e0016 */
[----:B------:R-:W-:Y:S05]  /*4b70*/  WARPSYNC.COLLECTIVE R0, `(.L_x_45) ;  /* 0x0000000000087348 */ /* 0x000fea0003c00000 */
[----:B------:R0:W1:Y:S02]  /*4b80*/  SHFL.DOWN P2, R22, R21, R20, R23 ;  /* 0x0800001415167389 */ /* 0x0000640000040017 */
[----:B01----:R-:W-:Y:S05]  /*4b90*/  ENDCOLLECTIVE ;  /* 0x000000000000791b */ /* 0x003fea0003800000 */
.L_x_45:
[----:B------:R-:W-:Y:S01]  /*4ba0*/  SEL R25, R25, RZ, !P1 ;  /* 0x000000ff19197207 */ /* 0x000fe20004800000 */
[----:B------:R-:W-:Y:S01]  /*4bb0*/  IMAD.MOV.U32 R20, RZ, RZ, 0x2 ;  /* 0x00000002ff147424 */ /* 0x000fe200078e00ff */
[----:B------:R-:W-:Y:S02]  /*4bc0*/  SEL R13, R22, RZ, !P1 ;  /* 0x000000ff160d7207 */ /* 0x000fe40004800000 */
[----:B------:R-:W-:-:S05]  /*4bd0*/  IADD3 R26, P1, PT, R14, R25, RZ ;  /* 0x000000190e1a7210 */ /* 0x000fca0007f3e0ff */
[----:B------:R-:W-:Y:S02]  /*4be0*/  IMAD.MOV.U32 R21, RZ, RZ, R26 ;  /* 0x000000ffff157224 */ /* 0x000fe400078e001a */
[----:B------:R-:W-:Y:S01]  /*4bf0*/  IMAD.X R34, R15, 0x1, R13, P1 ;  /* 0x000000010f227824 */ /* 0x000fe200008e060d */
[----:B------:R-:W-:-:S13]  /*4c00*/  ISETP.GT.AND P1, PT, R27, R23, PT ;  /* 0x000000171b00720c */ /* 0x000fda0003f24270 */
[----:B------:R-:W-:Y:S05]  /*4c10*/  WARPSYNC.COLLECTIVE R0, `(.L_x_46) ;  /* 0x0000000000087348 */ /* 0x000fea0003c00000 */
[----:B------:R0:W1:Y:S02]  /*4c20*/  SHFL.DOWN P2, R22, R21, R20, R23 ;  /* 0x0800001415167389 */ /* 0x0000640000040017 */
[----:B01----:R-:W-:Y:S05]  /*4c30*/  ENDCOLLECTIVE ;  /* 0x000000000000791b */ /* 0x003fea0003800000 */
.L_x_46:
[----:B------:R-:W-:Y:S02]  /*4c40*/  IMAD.MOV.U32 R21, RZ, RZ, R34 ;  /* 0x000000ffff157224 */ /* 0x000fe400078e0022 */
[----:B------:R-:W-:-:S07]  /*4c50*/  IMAD.MOV.U32 R25, RZ, RZ, R22 ;  /* 0x000000ffff197224 */ /* 0x000fce00078e0016 */
[----:B------:R-:W-:Y:S05]  /*4c60*/  WARPSYNC.COLLECTIVE R0, `(.L_x_47) ;  /* 0x0000000000087348 */ /* 0x000fea0003c00000 */
[----:B------:R0:W1:Y:S02]  /*4c70*/  SHFL.DOWN P2, R22, R21, R20, R23 ;  /* 0x0800001415167389 */ /* 0x0000640000040017 */
[----:B01----:R-:W-:Y:S05]  /*4c80*/  ENDCOLLECTIVE ;  /* 0x000000000000791b */ /* 0x003fea0003800000 */
.L_x_47:
[----:B------:R-:W-:Y:S01]  /*4c90*/  SEL R25, R25, RZ, !P1 ;  /* 0x000000ff19197207 */ /* 0x000fe20004800000 */
[----:B------:R-:W-:-:S03]  /*4ca0*/  IMAD.MOV.U32 R20, RZ, RZ, 0x4 ;  /* 0x00000004ff147424 */ /* 0x000fc600078e00ff */
[----:B------:R-:W-:Y:S01]  /*4cb0*/  IADD3 R36, P2, PT, R25, R26, RZ ;  /* 0x0000001a19247210 */ /* 0x000fe20007f5e0ff */
[----:B------:R-:W-:Y:S01]  /*4cc0*/  VIADD R26, R44, 0x4 ;  /* 0x000000042c1a7836 */ /* 0x000fe20000000000 */
[----:B------:R-:W-:Y:S01]  /*4cd0*/  SEL R13, R22, RZ, !P1 ;  /* 0x000000ff160d7207 */ /* 0x000fe20004800000 */
[----:B------:R-:W-:Y:S02]  /*4ce0*/  VIADD R25, R44, 0x8 ;  /* 0x000000082c197836 */ /* 0x000fe40000000000 */
[----:B------:R-:W-:Y:S01]  /*4cf0*/  IMAD.MOV.U32 R21, RZ, RZ, R36 ;  /* 0x000000ffff157224 */ /* 0x000fe200078e0024 */
[----:B------:R-:W-:Y:S01]  /*4d00*/  ISETP.GT.AND P1, PT, R26, R23, PT ;  /* 0x000000171a00720c */ /* 0x000fe20003f24270 */
[----:B------:R-:W-:-:S12]  /*4d10*/  IMAD.X R14, R13, 0x1, R34, P2 ;  /* 0x000000010d0e7824 */ /* 0x000fd800010e0622 */
[----:B------:R-:W-:Y:S05]  /*4d20*/  WARPSYNC.COLLECTIVE R0, `(.L_x_48) ;  /* 0x0000000000087348 */ /* 0x000fea0003c00000 */
[----:B------:R0:W1:Y:S02]  /*4d30*/  SHFL.DOWN P2, R22, R21, R20, R23 ;  /* 0x0800001415167389 */ /* 0x0000640000040017 */
[----:B01----:R-:W-:Y:S05]  /*4d40*/  ENDCOLLECTIVE ;  /* 0x000000000000791b */ /* 0x003fea0003800000 */
.L_x_48:
[----:B------:R-:W-:Y:S02]  /*4d50*/  IMAD.MOV.U32 R21, RZ, RZ, R14 ;  /* 0x000000ffff157224 */ /* 0x000fe400078e000e */
[----:B------:R-:W-:-:S07]  /*4d60*/  IMAD.MOV.U32 R15, RZ, RZ, R22 ;  /* 0x000000ffff0f7224 */ /* 0x000fce00078e0016 */
[----:B------:R-:W-:Y:S05]  /*4d70*/  WARPSYNC.COLLECTIVE R0, `(.L_x_49) ;  /* 0x0000000000087348 */ /* 0x000fea0003c00000 */
[----:B------:R0:W1:Y:S02]  /*4d80*/  SHFL.DOWN P2, R22, R21, R20, R23 ;  /* 0x0800001415167389 */ /* 0x0000640000040017 */
[----:B01----:R-:W-:Y:S05]  /*4d90*/  ENDCOLLECTIVE ;  /* 0x000000000000791b */ /* 0x003fea0003800000 */
.L_x_49:
[----:B------:R-:W-:Y:S01]  /*4da0*/  SEL R15, R15, RZ, !P1 ;  /* 0x000000ff0f0f7207 */ /* 0x000fe20004800000 */
[----:B------:R-:W-:-:S03]  /*4db0*/  IMAD.MOV.U32 R20, RZ, RZ, 0x8 ;  /* 0x00000008ff147424 */ /* 0x000fc600078e00ff */
[----:B------:R-:W-:Y:S02]  /*4dc0*/  IADD3 R38, P2, PT, R15, R36, RZ ;  /* 0x000000240f267210 */ /* 0x000fe40007f5e0ff */
[----:B------:R-:W-:Y:S02]  /*4dd0*/  SEL R13, R22, RZ, !P1 ;  /* 0x000000ff160d7207 */ /* 0x000fe40004800000 */
[----:B------:R-:W-:Y:S01]  /*4de0*/  ISETP.GT.AND P1, PT, R25, R23, PT ;  /* 0x000000171900720c */ /* 0x000fe20003f24270 */
[----:B------:R-:W-:Y:S02]  /*4df0*/  IMAD.MOV.U32 R21, RZ, RZ, R38 ;  /* 0x000000ffff157224 */ /* 0x000fe400078e0026 */
[----:B------:R-:W-:-:S10]  /*4e00*/  IMAD.X R34, R13, 0x1, R14, P2 ;  /* 0x000000010d227824 */ /* 0x000fd400010e060e */
[----:B------:R-:W-:Y:S05]  /*4e10*/  WARPSYNC.COLLECTIVE R0, `(.L_x_50) ;  /* 0x0000000000087348 */ /* 0x000fea0003c00000 */
[----:B------:R0:W1:Y:S02]  /*4e20*/  SHFL.DOWN P2, R22, R21, R20, R23 ;  /* 0x0800001415167389 */ /* 0x0000640000040017 */
[----:B01----:R-:W-:Y:S05]  /*4e30*/  ENDCOLLECTIVE ;  /* 0x000000000000791b */ /* 0x003fea0003800000 */
.L_x_50:
[----:B------:R-:W-:Y:S02]  /*4e40*/  IMAD.MOV.U32 R21, RZ, RZ, R34 ;  /* 0x000000ffff157224 */ /* 0x000fe400078e0022 */
[----:B------:R-:W-:-:S07]  /*4e50*/  IMAD.MOV.U32 R15, RZ, RZ, R22 ;  /* 0x000000ffff0f7224 */ /* 0x000fce00078e0016 */
[----:B------:R-:W-:Y:S05]  /*4e60*/  WARPSYNC.COLLECTIVE R0, `(.L_x_51) ;  /* 0x0000000000087348 */ /* 0x000fea0003c00000 */
[----:B------:R0:W1:Y:S02]  /*4e70*/  SHFL.DOWN P2, R22, R21, R20, R23 ;  /* 0x0800001415167389 */ /* 0x0000640000040017 */
[----:B01----:R-:W-:Y:S05]  /*4e80*/  ENDCOLLECTIVE ;  /* 0x000000000000791b */ /* 0x003fea0003800000 */
.L_x_51:
[----:B------:R-:W-:Y:S01]  /*4e90*/  SEL R15, R15, RZ, !P1 ;  /* 0x000000ff0f0f7207 */ /* 0x000fe20004800000 */
[----:B------:R-:W-:-:S03]  /*4ea0*/  IMAD.MOV.U32 R20, RZ, RZ, 0x10 ;  /* 0x00000010ff147424 */ /* 0x000fc600078e00ff */
[----:B------:R-:W-:Y:S02]  /*4eb0*/  IADD3 R35, P2, PT, R15, R38, RZ ;  /* 0x000000260f237210 */ /* 0x000fe40007f5e0ff */
[----:B------:R-:W-:-:S03]  /*4ec0*/  SEL R13, R22, RZ, !P1 ;  /* 0x000000ff160d7207 */ /* 0x000fc60004800000 */
[----:B------:R-:W-:Y:S02]  /*4ed0*/  IMAD.MOV.U32 R21, RZ, RZ, R35 ;  /* 0x000000ffff157224 */ /* 0x000fe400078e0023 */
[----:B------:R-:W-:Y:S02]  /*4ee0*/  IMAD.X R36, R13, 0x1, R34, P2 ;  /* 0x000000010d247824 */ /* 0x000fe400010e0622 */
[----:B------:R-:W-:-:S07]  /*4ef0*/  VIADD R34, R44, 0x10 ;  /* 0x000000102c227836 */ /* 0x000fce0000000000 */
[----:B------:R-:W-:Y:S05]  /*4f00*/  WARPSYNC.COLLECTIVE R0, `(.L_x_52) ;  /* 0x0000000000087348 */ /* 0x000fea0003c00000 */
[----:B------:R0:W1:Y:S02]  /*4f10*/  SHFL.DOWN P2, R22, R21, R20, R23 ;  /* 0x0800001415167389 */ /* 0x0000640000040017 */
[----:B01----:R-:W-:Y:S05]  /*4f20*/  ENDCOLLECTIVE ;  /* 0x000000000000791b */ /* 0x003fea0003800000 */
.L_x_52:
[----:B------:R-:W-:Y:S01]  /*4f30*/  ISETP.GT.AND P1, PT, R34, R23, PT ;  /* 0x000000172200720c */ /* 0x000fe20003f24270 */
[----:B------:R-:W-:Y:S02]  /*4f40*/  IMAD.MOV.U32 R21, RZ, RZ, R36 ;  /* 0x000000ffff157224 */ /* 0x000fe400078e0024 */
[----:B------:R-:W-:-:S10]  /*4f50*/  IMAD.MOV.U32 R37, RZ, RZ, R22 ;  /* 0x000000ffff257224 */ /* 0x000fd400078e0016 */
[----:B------:R-:W-:Y:S05]  /*4f60*/  WARPSYNC.COLLECTIVE R0, `(.L_x_53) ;  /* 0x0000000000087348 */ /* 0x000fea0003c00000 */
[----:B------:R0:W1:Y:S02]  /*4f70*/  SHFL.DOWN P2, R22, R21, R20, R23 ;  /* 0x0800001415167389 */ /* 0x0000640000040017 */
[----:B01----:R-:W-:Y:S05]  /*4f80*/  ENDCOLLECTIVE ;  /* 0x000000000000791b */ /* 0x003fea0003800000 */
.L_x_53:
[----:B------:R-:W-:Y:S05]  /*4f90*/  WARPSYNC.COLLECTIVE R0, `(.L_x_54) ;  /* 0x0000000000087348 */ /* 0x000fea0003c00000 */
[----:B------:R-:W-:Y:S01]  /*4fa0*/  VOTE.ALL P0, P0 ;  /* 0x0000000000ff7806 */ /* 0x000fe20000000000 */
[----:B------:R-:W-:-:S12]  /*4fb0*/  ENDCOLLECTIVE ;  /* 0x000000000000791b */ /* 0x000fd80003800000 */
.L_x_54:
[----:B------:R-:W-:-:S04]  /*4fc0*/  SEL R12, R37, RZ, !P1 ;  /* 0x000000ff250c7207 */ /* 0x000fc80004800000 */
[----:B------:R-:W-:Y:S02]  /*4fd0*/  IADD3 R35, P2, PT, R12, R35, RZ ;  /* 0x000000230c237210 */ /* 0x000fe40007f5e0ff */
[----:B------:R-:W-:-:S05]  /*4fe0*/  SEL R13, R22, RZ, !P1 ;  /* 0x000000ff160d7207 */ /* 0x000fca0004800000 */
[----:B------:R-:W-:Y:S02]  /*4ff0*/  IMAD.X R36, R13, 0x1, R36, P2 ;  /* 0x000000010d247824 */ /* 0x000fe400010e0624 */
[----:B------:R-:W0:Y:S02]  /*5000*/  LDC.64 R12, c[0x0][0x390] ;  /* 0x0000e400ff0c7b82 */ /* 0x000e240000000a00 */
[----:B0-----:R-:W-:-:S05]  /*5010*/  IADD3 R37, P1, PT, R12, 0x200, RZ ;  /* 0x000002000c257810 */ /* 0x001fca0007f3e0ff */
[----:B------:R-:W-:Y:S01]  /*5020*/  IMAD.X R38, RZ, RZ, R13, P1 ;  /* 0x000000ffff267224 */ /* 0x000fe200008e060d */
[----:B------:R-:W-:Y:S07]  /*5030*/  BRA `(.L_x_55) ;  /* 0xffffffc400d07947 */ /* 0x000fee000383ffff */
.L_x_11:
[----:B------:R-:W-:Y:S01]  /*5040*/  BSSY B1, `(.L_x_56) ;  /* 0x0000006000017945 */ /* 0x000fe20003800000 */
[----:B------:R-:W-:Y:S01]  /*5050*/  PLOP3.LUT P0, PT, P0, PT, PT, 0x8, 0x80 ;  /* 0x000000000080781c */ /* 0x000fe2000070e170 */
[----:B------:R-:W-:-:S12]  /*5060*/  IMAD.MOV.U32 R0, RZ, RZ, -0x1 ;  /* 0xffffffffff007424 */ /* 0x000fd800078e00ff */
[----:B------:R-:W-:Y:S05]  /*5070*/  WARPSYNC.COLLECTIVE R0, `(.L_x_57) ;  /* 0x0000000000087348 */ /* 0x000fea0003c00000 */
[----:B------:R-:W-:Y:S01]  /*5080*/  VOTE.ANY P0, P0 ;  /* 0x0000000000ff7806 */ /* 0x000fe20000000100 */
[----:B------:R-:W-:-:S12]  /*5090*/  ENDCOLLECTIVE ;  /* 0x000000000000791b */ /* 0x000fd80003800000 */
.L_x_57:
[----:B------:R-:W-:Y:S05]  /*50a0*/  BSYNC B1 ;  /* 0x0000000000017941 */ /* 0x000fea0003800000 */
.L_x_56:
[----:B------:R-:W-:Y:S05]  /*50b0*/  BRA `(.L_x_58) ;  /* 0xffffffc400dc7947 */ /* 0x000fea000383ffff */
.L_x_13:
[----:B------:R-:W-:Y:S01]  /*50c0*/  BSSY B1, `(.L_x_59) ;  /* 0x0000006000017945 */ /* 0x000fe20003800000 */
[----:B------:R-:W-:Y:S01]  /*50d0*/  PLOP3.LUT P0, PT, P0, PT, PT, 0x8, 0x80 ;  /* 0x000000000080781c */ /* 0x000fe2000070e170 */
[----:B------:R-:W-:-:S12]  /*50e0*/  IMAD.MOV.U32 R0, RZ, RZ, -0x1 ;  /* 0xffffffffff007424 */ /* 0x000fd800078e00ff */
[----:B------:R-:W-:Y:S05]  /*50f0*/  WARPSYNC.COLLECTIVE R0, `(.L_x_60) ;  /* 0x0000000000087348 */ /* 0x000fea0003c00000 */
[----:B------:R-:W-:Y:S01]  /*5100*/  VOTE.ANY P0, P0 ;  /* 0x0000000000ff7806 */ /* 0x000fe20000000100 */
[----:B------:R-:W-:-:S12]  /*5110*/  ENDCOLLECTIVE ;  /* 0x000000000000791b */ /* 0x000fd80003800000 */
.L_x_60:
[----:B------:R-:W-:Y:S05]  /*5120*/  BSYNC B1 ;  /* 0x0000000000017941 */ /* 0x000fea0003800000 */
.L_x_59:
[----:B------:R-:W-:Y:S05]  /*5130*/  BRA `(.L_x_61) ;  /* 0xffffffc400e47947 */ /* 0x000fea000383ffff */
.L_x_15:
[----:B------:R-:W-:Y:S01]  /*5140*/  BSSY B1, `(.L_x_62) ;  /* 0x0000006000017945 */ /* 0x000fe20003800000 */
[----:B------:R-:W-:Y:S01]  /*5150*/  PLOP3.LUT P2, PT, P1, PT, PT, 0x8, 0x80 ;  /* 0x000000000080781c */ /* 0x000fe20000f4e170 */
[----:B------:R-:W-:-:S12]  /*5160*/  IMAD.MOV.U32 R0, RZ, RZ, -0x1 ;  /* 0xffffffffff007424 */ /* 0x000fd800078e00ff */
[----:B------:R-:W-:Y:S05]  /*5170*/  WARPSYNC.COLLECTIVE R0, `(.L_x_63) ;  /* 0x0000000000087348 */ /* 0x000fea0003c00000 */
[----:B------:R-:W-:Y:S01]  /*5180*/  VOTE.ANY R0, PT, P2 ;  /* 0x0000000000007806 */ /* 0x000fe200010e0100 */
[----:B------:R-:W-:Y:S06]  /*5190*/  ENDCOLLECTIVE ;  /* 0x000000000000791b */ /* 0x000fec0003800000 */
.L_x_63:
[----:B------:R-:W-:Y:S05]  /*51a0*/  BSYNC B1 ;  /* 0x0000000000017941 */ /* 0x000fea0003800000 */
.L_x_62:
[----:B------:R-:W0:Y:S01]  /*51b0*/  S2R R20, SR_GEMASK ;  /* 0x0000000000147919 */ /* 0x000e220000003c00 */
[----:B------:R-:W-:Y:S01]  /*51c0*/  VIADD R24, R24, 0xffffffe0 ;  /* 0xffffffe018187836 */ /* 0x000fe20000000000 */
[----:B0-----:R-:W-:Y:S01]  /*51d0*/  LOP3.LUT R0, R0, 0x80000000, R20, 0xec, !PT ;  /* 0x8000000000007812 */ /* 0x001fe200078eec14 */
[----:B------:R-:W-:-:S04]  /*51e0*/  IMAD.MOV.U32 R20, RZ, RZ, 0x1 ;  /* 0x00000001ff147424 */ /* 0x000fc800078e00ff */
[----:B------:R-:W-:-:S05]  /*51f0*/  VIADD R21, R0, 0xffffffff ;  /* 0xffffffff00157836 */ /* 0x000fca0000000000 */
[----:B------:R-:W-:Y:S01]  /*5200*/  LOP3.LUT R22, R0, R21, RZ, 0xc, !PT ;  /* 0x0000001500167212 */ /* 0x000fe200078e0cff */
[----:B------:R-:W-:Y:S02]  /*5210*/  IMAD.MOV.U32 R21, RZ, RZ, R14 ;  /* 0x000000ffff157224 */ /* 0x000fe400078e000e */
[----:B------:R-:W-:Y:S01]  /*5220*/  IMAD.MOV.U32 R0, RZ, RZ, -0x1 ;  /* 0xffffffffff007424 */ /* 0x000fe200078e00ff */
[----:B------:R0:W1:Y:S06]  /*5230*/  POPC R23, R22 ;  /* 0x0000001600177309 */ /* 0x00006c0000000000 */
[----:B01----:R-:W-:Y:S05]  /*5240*/  WARPSYNC.COLLECTIVE R0, `(.L_x_64) ;  /* 0x0000000000087348 */ /* 0x003fea0003c00000 */
[----:B01----:R0:W1:Y:S02]  /*5250*/  SHFL.DOWN P2, R22, R21, R20, R23 ;  /* 0x0800001415167389 */ /* 0x0030640000040017 */
[----:B01----:R-:W-:Y:S05]  /*5260*/  ENDCOLLECTIVE ;  /* 0x000000000000791b */ /* 0x003fea0003800000 */
.L_x_64:
[----:B------:R-:W-:Y:S02]  /*5270*/  IMAD.MOV.U32 R21, RZ, RZ, R15 ;  /* 0x000000ffff157224 */ /* 0x000fe400078e000f */
[----:B------:R-:W-:-:S07]  /*5280*/  IMAD.MOV.U32 R44, RZ, RZ, R22 ;  /* 0x000000ffff2c7224 */ /* 0x000fce00078e0016 */
[----:B------:R-:W-:Y:S05]  /*5290*/  WARPSYNC.COLLECTIVE R0, `(.L_x_65) ;  /* 0x0000000000087348 */ /* 0x000fea0003c00000 */
[----:B------:R0:W1:Y:S02]  /*52a0*/  SHFL.DOWN P2, R22, R21, R20, R23 ;  /* 0x0800001415167389 */ /* 0x0000640000040017 */
[----:B01----:R-:W-:Y:S05]  /*52b0*/  ENDCOLLECTIVE ;  /* 0x000000000000791b */ /* 0x003fea0003800000 */
.L_x_65:
[----:B------:R-:W0:Y:S01]  /*52c0*/  S2R R0, SR_LANEID ;  /* 0x0000000000007919 */ /* 0x000e220000000000 */
[----:B------:R-:W-:Y:S01]  /*52d0*/  IMAD.MOV.U32 R20, RZ, RZ, 0x2 ;  /* 0x00000002ff147424 */ /* 0x000fe200078e00ff */
[----:B0-----:R-:W-:Y:S01]  /*52e0*/  ISETP.GE.AND P0, PT, R0, R23, PT ;  /* 0x000000170000720c */ /* 0x001fe20003f06270 */
[----:B------:R-:W-:-:S03]  /*52f0*/  IMAD.MOV.U32 R0, RZ, RZ, -0x1 ;  /* 0xffffffffff007424 */ /* 0x000fc600078e00ff */
[----:B------:R-:W-:Y:S02]  /*5300*/  SEL R44, R44, RZ, !P0 ;  /* 0x000000ff2c2c7207 */ /* 0x000fe40004000000 */
        /* <DEDUP_REMOVED lines=8> */
.L_x_66:
[----:B------:R-:W-:Y:S02]  /*5390*/  IMAD.MOV.U32 R21, RZ, RZ, R15 ;  /* 0x000000ffff157224 */ /* 0x000fe400078e000f */
[----:B------:R-:W-:-:S07]  /*53a0*/  IMAD.MOV.U32 R44, RZ, RZ, R22 ;  /* 0x000000ffff2c7224 */ /* 0x000fce00078e0016 */
[----:B------:R-:W-:Y:S05]  /*53b0*/  WARPSYNC.COLLECTIVE R0, `(.L_x_67) ;  /* 0x0000000000087348 */ /* 0x000fea0003c00000 */
[----:B------:R0:W1:Y:S02]  /*53c0*/  SHFL.DOWN P2, R22, R21, R20, R23 ;  /* 0x0800001415167389 */ /* 0x0000640000040017 */
[----:B01----:R-:W-:Y:S05]  /*53d0*/  ENDCOLLECTIVE ;  /* 0x000000000000791b */ /* 0x003fea0003800000 */
.L_x_67:
[----:B------:R-:W-:-:S04]  /*53e0*/  SEL R44, R44, RZ, !P0 ;  /* 0x000000ff2c2c7207 */ /* 0x000fc80004000000 */
[----:B------:R-:W-:-:S05]  /*53f0*/  IADD3 R14, P1, PT, R44, R14, RZ ;  /* 0x0000000e2c0e7210 */ /* 0x000fca0007f3e0ff */
[----:B------:R-:W-:Y:S02]  /*5400*/  IMAD.MOV.U32 R21, RZ, RZ, R14 ;  /* 0x000000ffff157224 */ /* 0x000fe400078e000e */
[----:B------:R-:W-:Y:S01]  /*5410*/  IMAD.MOV.U32 R20, RZ, RZ, 0x4 ;  /* 0x00000004ff147424 */ /* 0x000fe200078e00ff */
[----:B------:R-:W-:Y:S02]  /*5420*/  SEL R22, R22, RZ, !P0 ;  /* 0x000000ff16167207 */ /* 0x000fe40004000000 */
[----:B------:R-:W-:-:S03]  /*5430*/  ISETP.GT.AND P0, PT, R26, R23, PT ;  /* 0x000000171a00720c */ /* 0x000fc60003f04270 */
[----:B------:R-:W-:-:S10]  /*5440*/  IMAD.X R15, R22, 0x1, R15, P1 ;  /* 0x00000001160f7824 */ /* 0x000fd400008e060f */
[----:B------:R-:W-:Y:S05]  /*5450*/  WARPSYNC.COLLECTIVE R0, `(.L_x_68) ;  /* 0x0000000000087348 */ /* 0x000fea0003c00000 */
[----:B------:R0:W1:Y:S02]  /*5460*/  SHFL.DOWN P2, R22, R21, R20, R23 ;  /* 0x0800001415167389 */ /* 0x0000640000040017 */
[----:B01----:R-:W-:Y:S05]  /*5470*/  ENDCOLLECTIVE ;  /* 0x000000000000791b */ /* 0x003fea0003800000 */
.L_x_68:
[----:B------:R-:W-:Y:S02]  /*5480*/  IMAD.MOV.U32 R21, RZ, RZ, R15 ;  /* 0x000000ffff157224 */ /* 0x000fe400078e000f */
[----:B------:R-:W-:-:S07]  /*5490*/  IMAD.MOV.U32 R44, RZ, RZ, R22 ;  /* 0x000000ffff2c7224 */ /* 0x000fce00078e0016 */
[----:B------:R-:W-:Y:S05]  /*54a0*/  WARPSYNC.COLLECTIVE R0, `(.L_x_69) ;  /* 0x0000000000087348 */ /* 0x000fea0003c00000 */
[----:B------:R0:W1:Y:S02]  /*54b0*/  SHFL.DOWN P2, R22, R21, R20, R23 ;  /* 0x0800001415167389 */ /* 0x0000640000040017 */
[----:B01----:R-:W-:Y:S05]  /*54c0*/  ENDCOLLECTIVE ;  /* 0x000000000000791b */ /* 0x003fea0003800000 */
.L_x_69:
        /* <DEDUP_REMOVED lines=10> */
.L_x_70:
[----:B------:R-:W-:Y:S02]  /*5570*/  IMAD.MOV.U32 R21, RZ, RZ, R15 ;  /* 0x000000ffff157224 */ /* 0x000fe400078e000f */
[----:B------:R-:W-:-:S07]  /*5580*/  IMAD.MOV.U32 R44, RZ, RZ, R22 ;  /* 0x000000ffff2c7224 */ /* 0x000fce00078e0016 */
[----:B------:R-:W-:Y:S05]  /*5590*/  WARPSYNC.COLLECTIVE R0, `(.L_x_71) ;  /* 0x0000000000087348 */ /* 0x000fea0003c00000 */
[----:B------:R0:W1:Y:S02]  /*55a0*/  SHFL.DOWN P2, R22, R21, R20, R23 ;  /* 0x0800001415167389 */ /* 0x0000640000040017 */
[----:B01----:R-:W-:Y:S05]  /*55b0*/  ENDCOLLECTIVE ;  /* 0x000000000000791b */ /* 0x003fea0003800000 */
.L_x_71:
        /* <DEDUP_REMOVED lines=10> */
.L_x_72:
[----:B------:R-:W-:Y:S02]  /*5660*/  IMAD.MOV.U32 R21, RZ, RZ, R15 ;  /* 0x000000ffff157224 */ /* 0x000fe400078e000f */
[----:B------:R-:W-:-:S07]  /*5670*/  IMAD.MOV.U32 R44, RZ, RZ, R22 ;  /* 0x000000ffff2c7224 */ /* 0x000fce00078e0016 */
[----:B------:R-:W-:Y:S05]  /*5680*/  WARPSYNC.COLLECTIVE R0, `(.L_x_73) ;  /* 0x0000000000087348 */ /* 0x000fea0003c00000 */
[----:B------:R0:W1:Y:S02]  /*5690*/  SHFL.DOWN P2, R22, R21, R20, R23 ;  /* 0x0800001415167389 */ /* 0x0000640000040017 */
[----:B01----:R-:W-:Y:S05]  /*56a0*/  ENDCOLLECTIVE ;  /* 0x000000000000791b */ /* 0x003fea0003800000 */
.L_x_73:
[----:B------:R-:W-:Y:S02]  /*56b0*/  SEL R44, R44, RZ, !P0 ;  /* 0x000000ff2c2c7207 */ /* 0x000fe40004000000 */
[----:B------:R-:W-:Y:S02]  /*56c0*/  SEL R22, R22, RZ, !P0 ;  /* 0x000000ff16167207 */ /* 0x000fe40004000000 */
[----:B------:R-:W-:Y:S02]  /*56d0*/  ISETP.NE.U32.AND P0, PT, R12, 0x65, PT ;  /* 0x000000650c00780c */ /* 0x000fe40003f05070 */
[----:B------:R-:W-:Y:S02]  /*56e0*/  IADD3 R35, P2, P1, R44, R14, R35 ;  /* 0x0000000e2c237210 */ /* 0x000fe4000795e023 */
[----:B------:R-:W-:Y:S02]  /*56f0*/  ISETP.NE.AND.EX P0, PT, R13, RZ, PT, P0 ;  /* 0x000000ff0d00720c */ /* 0x000fe40003f05300 */
[----:B------:R-:W-:-:S11]  /*5700*/  IADD3.X R36, PT, PT, R22, R15, R36, P2, P1 ;  /* 0x0000000f16247210 */ /* 0x000fd600017e2424 */
[----:B------:R-:W-:Y:S05]  /*5710*/  WARPSYNC.COLLECTIVE R0, `(.L_x_74) ;  /* 0x0000000000087348 */ /* 0x000fea0003c00000 */
[----:B------:R-:W-:Y:S01]  /*5720*/  VOTE.ALL P0, P0 ;  /* 0x0000000000ff7806 */ /* 0x000fe20000000000 */
[----:B------:R-:W-:-:S12]  /*5730*/  ENDCOLLECTIVE ;  /* 0x000000000000791b */ /* 0x000fd80003800000 */
.L_x_74:
[----:B------:R-:W-:Y:S05]  /*5740*/  BRA `(.L_x_75) ;  /* 0xffffffc4002c7947 */ /* 0x000fea000383ffff */
.L_x_22:
[----:B------:R-:W-:Y:S01]  /*5750*/  BSSY B0, `(.L_x_76) ;  /* 0x0000006000007945 */ /* 0x000fe20003800000 */
[----:B------:R-:W-:Y:S01]  /*5760*/  PLOP3.LUT P0, PT, P0, PT, PT, 0x8, 0x80 ;  /* 0x000000000080781c */ /* 0x000fe2000070e170 */
[----:B------:R-:W-:-:S12]  /*5770*/  IMAD.MOV.U32 R0, RZ, RZ, -0x1 ;  /* 0xffffffffff007424 */ /* 0x000fd800078e00ff */
[----:B------:R-:W-:Y:S05]  /*5780*/  WARPSYNC.COLLECTIVE R0, `(.L_x_77) ;  /* 0x0000000000087348 */ /* 0x000fea0003c00000 */
[----:B------:R-:W-:Y:S01]  /*5790*/  VOTE.ANY P0, P0 ;  /* 0x0000000000ff7806 */ /* 0x000fe20000000100 */
[----:B------:R-:W-:-:S12]  /*57a0*/  ENDCOLLECTIVE ;  /* 0x000000000000791b */ /* 0x000fd80003800000 */
.L_x_77:
[----:B------:R-:W-:Y:S05]  /*57b0*/  BSYNC B0 ;  /* 0x0000000000007941 */ /* 0x000fea0003800000 */
.L_x_76:
[----:B------:R-:W-:Y:S05]  /*57c0*/  BRA `(.L_x_78) ;  /* 0xffffffdc00e47947 */ /* 0x000fea000383ffff */
.L_x_24:
[----:B------:R-:W-:Y:S01]  /*57d0*/  BSSY B0, `(.L_x_79) ;  /* 0x0000006000007945 */ /* 0x000fe20003800000 */
[----:B------:R-:W-:Y:S01]  /*57e0*/  PLOP3.LUT P0, PT, P0, PT, PT, 0x8, 0x80 ;  /* 0x000000000080781c */ /* 0x000fe2000070e170 */
[----:B------:R-:W-:-:S12]  /*57f0*/  IMAD.MOV.U32 R0, RZ, RZ, -0x1 ;  /* 0xffffffffff007424 */ /* 0x000fd800078e00ff */
[----:B------:R-:W-:Y:S05]  /*5800*/  WARPSYNC.COLLECTIVE R0, `(.L_x_80) ;  /* 0x0000000000087348 */ /* 0x000fea0003c00000 */
[----:B------:R-:W-:Y:S01]  /*5810*/  VOTE.ANY P0, P0 ;  /* 0x0000000000ff7806 */ /* 0x000fe20000000100 */
[----:B------:R-:W-:-:S12]  /*5820*/  ENDCOLLECTIVE ;  /* 0x000000000000791b */ /* 0x000fd80003800000 */
.L_x_80:
[----:B------:R-:W-:Y:S05]  /*5830*/  BSYNC B0 ;  /* 0x0000000000007941 */ /* 0x000fea0003800000 */
.L_x_79:
[----:B------:R-:W-:Y:S05]  /*5840*/  BRA `(.L_x_81) ;  /* 0xffffffdc00ec7947 */ /* 0x000fea000383ffff */
.L_x_26:
        /* <DEDUP_REMOVED lines=9> */
.L_x_83:
[----:B------:R-:W-:Y:S05]  /*58e0*/  BSYNC B0 ;  /* 0x0000000000007941 */ /* 0x000fea0003800000 */
.L_x_82:
[----:B------:R-:W-:Y:S01]  /*58f0*/  LOP3.LUT R0, R0, 0x80000000, R43, 0xec, !PT ;  /* 0x8000000000007812 */ /* 0x000fe200078eec2b */
[----:B------:R-:W-:Y:S02]  /*5900*/  IMAD.MOV.U32 R21, RZ, RZ, R18 ;  /* 0x000000ffff157224 */ /* 0x000fe400078e0012 */
[----:B------:R-:W-:Y:S02]  /*5910*/  IMAD.MOV.U32 R20, RZ, RZ, 0x1 ;  /* 0x00000001ff147424 */ /* 0x000fe400078e00ff */
[----:B------:R-:W-:Y:S02]  /*5920*/  VIADD R17, R0, 0xffffffff ;  /* 0xffffffff00117836 */ /* 0x000fe40000000000 */
[----:B------:R-:W-:-:S03]  /*5930*/  VIADD R16, R42, 0x2 ;  /* 0x000000022a107836 */ /* 0x000fc60000000000 */
[----:B------:R-:W-:Y:S01]  /*5940*/  LOP3.LUT R17, R0, R17, RZ, 0xc, !PT ;  /* 0x0000001100117212 */ /* 0x000fe200078e0cff */
[----:B------:R-:W-:-:S03]  /*5950*/  IMAD.MOV.U32 R0, RZ, RZ, -0x1 ;  /* 0xffffffffff007424 */ /* 0x000fc600078e00ff */
[----:B------:R0:W1:Y:S04]  /*5960*/  POPC R23, R17 ;  /* 0x0000001100177309 */ /* 0x0000680000000000 */
[----:B01----:R-:W-:Y:S05]  /*5970*/  WARPSYNC.COLLECTIVE R0, `(.L_x_84) ;  /* 0x0000000000087348 */ /* 0x003fea0003c00000 */
[----:B-1----:R1:W2:Y:S02]  /*5980*/  SHFL.DOWN P2, R22, R21, R20, R23 ;  /* 0x0800001415167389 */ /* 0x0022a40000040017 */
[----:B012---:R-:W-:Y:S05]  /*5990*/  ENDCOLLECTIVE ;  /* 0x000000000000791b */ /* 0x007fea0003800000 */
.L_x_84:
[----:B------:R-:W-:Y:S01]  /*59a0*/  ISETP.GT.AND P3, PT, R16, R23, PT ;  /* 0x000000171000720c */ /* 0x000fe20003f64270 */
[----:B------:R-:W-:Y:S02]  /*59b0*/  VIADD R16, R42, 0x8 ;  /* 0x000000082a107836 */ /* 0x000fe40000000000 */
[----:B------:R-:W-:Y:S02]  /*59c0*/  IMAD.MOV.U32 R21, RZ, RZ, R19 ;  /* 0x000000ffff157224 */ /* 0x000fe400078e0013 */
[----:B------:R-:W-:-:S08]  /*59d0*/  IMAD.MOV.U32 R34, RZ, RZ, R22 ;  /* 0x000000ffff227224 */ /* 0x000fd000078e0016 */
[----:B------:R-:W-:Y:S05]  /*59e0*/  WARPSYNC.COLLECTIVE R0, `(.L_x_85) ;  /* 0x0000000000087348 */ /* 0x000fea0003c00000 */
[----:B------:R0:W1:Y:S02]  /*59f0*/  SHFL.DOWN P2, R22, R21, R20, R23 ;  /* 0x0800001415167389 */ /* 0x0000640000040017 */
[----:B01----:R-:W-:Y:S05]  /*5a00*/  ENDCOLLECTIVE ;  /* 0x000000000000791b */ /* 0x003fea0003800000 */
.L_x_85:
[----:B------:R-:W-:Y:S01]  /*5a10*/  IMAD.MOV.U32 R20, RZ, RZ, 0x2 ;  /* 0x00000002ff147424 */ /* 0x000fe200078e00ff */
[----:B------:R-:W-:-:S04]  /*5a20*/  ISETP.GE.AND P2, PT, R42, R23, PT ;  /* 0x000000172a00720c */ /* 0x000fc80003f46270 */
[----:B------:R-:W-:Y:S02]  /*5a30*/  SEL R17, R34, RZ, !P2 ;  /* 0x000000ff22117207 */ /* 0x000fe40005000000 */
[----:B------:R-:W-:Y:S02]  /*5a40*/  SEL R35, R22, RZ, !P2 ;  /* 0x000000ff16237207 */ /* 0x000fe40005000000 */
[----:B------:R-:W-:-:S05]  /*5a50*/  IADD3 R34, P2, PT, R18, R17, RZ ;  /* 0x0000001112227210 */ /* 0x000fca0007f5e0ff */
[----:B------:R-:W-:Y:S02]  /*5a60*/  IMAD.MOV.U32 R21, RZ, RZ, R34 ;  /* 0x000000ffff157224 */ /* 0x000fe400078e0022 */
[----:B------:R-:W-:-:S07]  /*5a70*/  IMAD.X R38, R19, 0x1, R35, P2 ;  /* 0x0000000113267824 */ /* 0x000fce00010e0623 */
[----:B------:R-:W-:Y:S05]  /*5a80*/  WARPSYNC.COLLECTIVE R0, `(.L_x_86) ;  /* 0x0000000000087348 */ /* 0x000fea0003c00000 */
[----:B------:R0:W1:Y:S02]  /*5a90*/  SHFL.DOWN P2, R22, R21, R20, R23 ;  /* 0x0800001415167389 */ /* 0x0000640000040017 */
[----:B01----:R-:W-:Y:S05]  /*5aa0*/  ENDCOLLECTIVE ;  /* 0x000000000000791b */ /* 0x003fea0003800000 */
.L_x_86:
[----:B------:R-:W-:Y:S01]  /*5ab0*/  IMAD.MOV.U32 R21, RZ, RZ, R38 ;  /* 0x000000ffff157224 */ /* 0x000fe200078e0026 */
[----:B------:R-:W-:-:S07]  /*5ac0*/  SEL R17, R22, RZ, !P3 ;  /* 0x000000ff16117207 */ /* 0x000fce0005800000 */
[----:B------:R-:W-:Y:S05]  /*5ad0*/  WARPSYNC.COLLECTIVE R0, `(.L_x_87) ;  /* 0x0000000000087348 */ /* 0x000fea0003c00000 */
[----:B------:R0:W1:Y:S02]  /*5ae0*/  SHFL.DOWN P2, R22, R21, R20, R23 ;  /* 0x0800001415167389 */ /* 0x0000640000040017 */
[----:B01----:R-:W-:Y:S05]  /*5af0*/  ENDCOLLECTIVE ;  /* 0x000000000000791b */ /* 0x003fea0003800000 */
.L_x_87:
[----:B------:R-:W-:Y:S01]  /*5b00*/  IADD3 R36, P4, PT, R17, R34, RZ ;  /* 0x0000002211247210 */ /* 0x000fe20007f9e0ff */
[----:B------:R-:W-:-:S04]  /*5b10*/  VIADD R34, R42, 0x4 ;  /* 0x000000042a227836 */ /* 0x000fc80000000000 */
[----:B------:R-:W-:Y:S02]  /*5b20*/  IMAD.MOV.U32 R21, RZ, RZ, R36 ;  /* 0x000000ffff157224 */ /* 0x000fe400078e0024 */
[----:B------:R-:W-:Y:S02]  /*5b30*/  IMAD.MOV.U32 R20, RZ, RZ, 0x4 ;  /* 0x00000004ff147424 */ /* 0x000fe400078e00ff */
[----:B------:R-:W-:-:S07]  /*5b40*/  IMAD.MOV.U32 R35, RZ, RZ, R22 ;  /* 0x000000ffff237224 */ /* 0x000fce00078e0016 */
[----:B------:R-:W-:Y:S05]  /*5b50*/  WARPSYNC.COLLECTIVE R0, `(.L_x_88) ;  /* 0x0000000000087348 */ /* 0x000fea0003c00000 */
[----:B------:R0:W1:Y:S02]  /*5b60*/  SHFL.DOWN P2, R22, R21, R20, R23 ;  /* 0x0800001415167389 */ /* 0x0000640000040017 */
[----:B01----:R-:W-:Y:S05]  /*5b70*/  ENDCOLLECTIVE ;  /* 0x000000000000791b */ /* 0x003fea0003800000 */
.L_x_88:
[----:B------:R-:W-:-:S05]  /*5b80*/  SEL R35, R35, RZ, !P3 ;  /* 0x000000ff23237207 */ /* 0x000fca0005800000 */
[----:B------:R-:W-:-:S04]  /*5b90*/  IMAD.X R18, R35, 0x1, R38, P4 ;  /* 0x0000000123127824 */ /* 0x000fc800020e0626 */
[----:B------:R-:W-:Y:S02]  /*5ba0*/  IMAD.MOV.U32 R21, RZ, RZ, R18 ;  /* 0x000000ffff157224 */ /* 0x000fe400078e0012 */
[----:B------:R-:W-:-:S07]  /*5bb0*/  IMAD.MOV.U32 R19, RZ, RZ, R22 ;  /* 0x000000ffff137224 */ /* 0x000fce00078e0016 */
[----:B------:R-:W-:Y:S05]  /*5bc0*/  WARPSYNC.COLLECTIVE R0, `(.L_x_89) ;  /* 0x0000000000087348 */ /* 0x000fea0003c00000 */
[----:B------:R0:W1:Y:S02]  /*5bd0*/  SHFL.DOWN P2, R22, R21, R20, R23 ;  /* 0x0800001415167389 */ /* 0x0000640000040017 */
[----:B01----:R-:W-:Y:S05]  /*5be0*/  ENDCOLLECTIVE ;  /* 0x000000000000791b */ /* 0x003fea0003800000 */
.L_x_89:
[----:B------:R-:W-:Y:S01]  /*5bf0*/  IMAD.MOV.U32 R20, RZ, RZ, 0x8 ;  /* 0x00000008ff147424 */ /* 0x000fe200078e00ff */
[----:B------:R-:W-:-:S04]  /*5c00*/  ISETP.GT.AND P2, PT, R34, R23, PT ;  /* 0x000000172200720c */ /* 0x000fc80003f44270 */
[----:B------:R-:W-:Y:S02]  /*5c10*/  SEL R19, R19, RZ, !P2 ;  /* 0x000000ff13137207 */ /* 0x000fe40005000000 */
[----:B------:R-:W-:Y:S02]  /*5c20*/  SEL R17, R22, RZ, !P2 ;  /* 0x000000ff16117207 */ /* 0x000fe40005000000 */
[----:B------:R-:W-:-:S05]  /*5c30*/  IADD3 R37, P3, PT, R19, R36, RZ ;  /* 0x0000002413257210 */ /* 0x000fca0007f7e0ff */
[----:B------:R-:W-:Y:S02]  /*5c40*/  IMAD.MOV.U32 R21, RZ, RZ, R37 ;  /* 0x000000ffff157224 */ /* 0x000fe400078e0025 */
[----:B------:R-:W-:Y:S01]  /*5c50*/  IMAD.X R44, R17, 0x1, R18, P3 ;  /* 0x00000001112c7824 */ /* 0x000fe200018e0612 */
[----:B------:R-:W-:Y:S01]  /*5c60*/  ISETP.GT.AND P3, PT, R16, R23, PT ;  /* 0x000000171000720c */ /* 0x000fe20003f64270 */
[----:B------:R-:W-:-:S12]  /*5c70*/  VIADD R16, R42, 0x10 ;  /* 0x000000102a107836 */ /* 0x000fd80000000000 */
[----:B------:R-:W-:Y:S05]  /*5c80*/  WARPSYNC.COLLECTIVE R0, `(.L_x_90) ;  /* 0x0000000000087348 */ /* 0x000fea0003c00000 */
[----:B------:R0:W1:Y:S02]  /*5c90*/  SHFL.DOWN P2, R22, R21, R20, R23 ;  /* 0x0800001415167389 */ /* 0x0000640000040017 */
[----:B01----:R-:W-:Y:S05]  /*5ca0*/  ENDCOLLECTIVE ;  /* 0x000000000000791b */ /* 0x003fea0003800000 */
.L_x_90:
[----:B------:R-:W-:Y:S01]  /*5cb0*/  IMAD.MOV.U32 R21, RZ, RZ, R44 ;  /* 0x000000ffff157224 */ /* 0x000fe200078e002c */
[----:B------:R-:W-:-:S04]  /*5cc0*/  SEL R22, R22, RZ, !P3 ;  /* 0x000000ff16167207 */ /* 0x000fc80005800000 */
[----:B------:R-:W-:-:S13]  /*5cd0*/  IADD3 R38, P4, PT, R22, R37, RZ ;  /* 0x0000002516267210 */ /* 0x000fda0007f9e0ff */
[----:B------:R-:W-:Y:S05]  /*5ce0*/  WARPSYNC.COLLECTIVE R0, `(.L_x_91) ;  /* 0x0000000000087348 */ /* 0x000fea0003c00000 */
[----:B------:R0:W1:Y:S02]  /*5cf0*/  SHFL.DOWN P2, R22, R21, R20, R23 ;  /* 0x0800001415167389 */ /* 0x0000640000040017 */
[----:B01----:R-:W-:Y:S05]  /*5d00*/  ENDCOLLECTIVE ;  /* 0x000000000000791b */ /* 0x003fea0003800000 */
.L_x_91:
[----:B------:R-:W-:Y:S02]  /*5d10*/  IMAD.MOV.U32 R21, RZ, RZ, R38 ;  /* 0x000000ffff157224 */ /* 0x000fe400078e0026 */
[----:B------:R-:W-:Y:S02]  /*5d20*/  IMAD.MOV.U32 R20, RZ, RZ, 0x10 ;  /* 0x00000010ff147424 */ /* 0x000fe400078e00ff */
[----:B------:R-:W-:-:S07]  /*5d30*/  IMAD.MOV.U32 R19, RZ, RZ, R22 ;  /* 0x000000ffff137224 */ /* 0x000fce00078e0016 */
[----:B------:R-:W-:Y:S05]  /*5d40*/  WARPSYNC.COLLECTIVE R0, `(.L_x_92) ;  /* 0x0000000000087348 */ /* 0x000fea0003c00000 */
[----:B------:R0:W1:Y:S02]  /*5d50*/  SHFL.DOWN P2, R22, R21, R20, R23 ;  /* 0x0800001415167389 */ /* 0x0000640000040017 */
[----:B01----:R-:W-:Y:S05]  /*5d60*/  ENDCOLLECTIVE ;  /* 0x000000000000791b */ /* 0x003fea0003800000 */
.L_x_92:
[----:B------:R-:W-:-:S05]  /*5d70*/  SEL R19, R19, RZ, !P3 ;  /* 0x000000ff13137207 */ /* 0x000fca0005800000 */
[----:B------:R-:W-:-:S04]  /*5d80*/  IMAD.X R36, R19, 0x1, R44, P4 ;  /* 0x0000000113247824 */ /* 0x000fc800020e062c */
[----:B------:R-:W-:Y:S02]  /*5d90*/  IMAD.MOV.U32 R21, RZ, RZ, R36 ;  /* 0x000000ffff157224 */ /* 0x000fe400078e0024 */
[----:B------:R-:W-:-:S07]  /*5da0*/  IMAD.MOV.U32 R35, RZ, RZ, R22 ;  /* 0x000000ffff237224 */ /* 0x000fce00078e0016 */
[----:B------:R-:W-:Y:S05]  /*5db0*/  WARPSYNC.COLLECTIVE R0, `(.L_x_93) ;  /* 0x0000000000087348 */ /* 0x000fea0003c00000 */
[----:B------:R0:W1:Y:S02]  /*5dc0*/  SHFL.DOWN P2, R22, R21, R20, R23 ;  /* 0x0800001415167389 */ /* 0x0000640000040017 */
[----:B01----:R-:W-:Y:S05]  /*5dd0*/  ENDCOLLECTIVE ;  /* 0x000000000000791b */ /* 0x003fea0003800000 */
.L_x_93:
[----:B------:R-:W-:Y:S05]  /*5de0*/  WARPSYNC.COLLECTIVE R0, `(.L_x_94) ;  /* 0x0000000000087348 */ /* 0x000fea0003c00000 */
[----:B------:R-:W-:Y:S01]  /*5df0*/  VOTE.ALL P0, P0 ;  /* 0x0000000000ff7806 */ /* 0x000fe20000000000 */
[----:B------:R-:W-:-:S12]  /*5e00*/  ENDCOLLECTIVE ;  /* 0x000000000000791b */ /* 0x000fd80003800000 */
.L_x_94:
[----:B------:R-:W-:-:S04]  /*5e10*/  ISETP.GT.AND P2, PT, R16, R23, PT ;  /* 0x000000171000720c */ /* 0x000fc80003f44270 */
[----:B------:R-:W-:Y:S02]  /*5e20*/  SEL R35, R35, RZ, !P2 ;  /* 0x000000ff23237207 */ /* 0x000fe40005000000 */
[----:B------:R-:W-:Y:S02]  /*5e30*/  SEL R17, R22, RZ, !P2 ;  /* 0x000000ff16117207 */ /* 0x000fe40005000000 */
[----:B------:R-:W-:-:S05]  /*5e40*/  IADD3 R35, P3, PT, R35, R38, RZ ;  /* 0x0000002623237210 */ /* 0x000fca0007f7e0ff */
[----:B------:R-:W-:Y:S02]  /*5e50*/  IMAD.X R36, R17, 0x1, R36, P3 ;  /* 0x0000000111247824 */ /* 0x000fe400018e0624 */
[----:B------:R-:W0:Y:S02]  /*5e60*/  LDC.64 R16, c[0x0][0x390] ;  /* 0x0000e400ff107b82 */ /* 0x000e240000000a00 */
[----:B0-----:R-:W-:-:S05]  /*5e70*/  IADD3 R37, P2, PT, R16, 0x200, RZ ;  /* 0x0000020010257810 */ /* 0x001fca0007f5e0ff */
[----:B------:R-:W-:Y:S01]  /*5e80*/  IMAD.X R38, RZ, RZ, R17, P2 ;  /* 0x000000ffff267224 */ /* 0x000fe200010e0611 */
[----:B------:R-:W-:Y:S07]  /*5e90*/  BRA `(.L_x_95) ;  /* 0xffffffdc00387947 */ /* 0x000fee000383ffff */
.L_x_28:
[----:B------:R-:W-:Y:S01]  /*5ea0*/  BSSY B0, `(.L_x_96) ;  /* 0x0000006000007945 */ /* 0x000fe20003800000 */
[----:B------:R-:W-:Y:S01]  /*5eb0*/  PLOP3.LUT P0, PT, P0, PT, PT, 0x8, 0x80 ;  /* 0x000000000080781c */ /* 0x000fe2000070e170 */
[----:B------:R-:W-:-:S12]  /*5ec0*/  IMAD.MOV.U32 R0, RZ, RZ, -0x1 ;  /* 0xffffffffff007424 */ /* 0x000fd800078e00ff */
[----:B------:R-:W-:Y:S05]  /*5ed0*/  WARPSYNC.COLLECTIVE R0, `(.L_x_97) ;  /* 0x0000000000087348 */ /* 0x000fea0003c00000 */
[----:B------:R-:W-:Y:S01]  /*5ee0*/  VOTE.ANY P0, P0 ;  /* 0x0000000000ff7806 */ /* 0x000fe20000000100 */
[----:B------:R-:W-:-:S12]  /*5ef0*/  ENDCOLLECTIVE ;  /* 0x000000000000791b */ /* 0x000fd80003800000 */
.L_x_97:
[----:B------:R-:W-:Y:S05]  /*5f00*/  BSYNC B0 ;  /* 0x0000000000007941 */ /* 0x000fea0003800000 */
.L_x_96:
[----:B------:R-:W-:Y:S05]  /*5f10*/  BRA `(.L_x_98) ;  /* 0xffffffdc00447947 */ /* 0x000fea000383ffff */
.L_x_30:
[----:B------:R-:W-:Y:S01]  /*5f20*/  BSSY B0, `(.L_x_99) ;  /* 0x0000006000007945 */ /* 0x000fe20003800000 */
[----:B------:R-:W-:Y:S01]  /*5f30*/  PLOP3.LUT P0, PT, P0, PT, PT, 0x8, 0x80 ;  /* 0x000000000080781c */ /* 0x000fe2000070e170 */
[----:B------:R-:W-:-:S12]  /*5f40*/  IMAD.MOV.U32 R0, RZ, RZ, -0x1 ;  /* 0xffffffffff007424 */ /* 0x000fd800078e00ff */
[----:B------:R-:W-:Y:S05]  /*5f50*/  WARPSYNC.COLLECTIVE R0, `(.L_x_100) ;  /* 0x0000000000087348 */ /* 0x000fea0003c00000 */
[----:B------:R-:W-:Y:S01]  /*5f60*/  VOTE.ANY P0, P0 ;  /* 0x0000000000ff7806 */ /* 0x000fe20000000100 */
[----:B------:R-:W-:-:S12]  /*5f70*/  ENDCOLLECTIVE ;  /* 0x000000000000791b */ /* 0x000fd80003800000 */
.L_x_100:
[----:B------:R-:W-:Y:S05]  /*5f80*/  BSYNC B0 ;  /* 0x0000000000007941 */ /* 0x000fea0003800000 */
.L_x_99:
[----:B------:R-:W-:Y:S05]  /*5f90*/  BRA `(.L_x_101) ;  /* 0xffffffdc004c7947 */ /* 0x000fea000383ffff */
.L_x_32:
[----:B------:R-:W-:Y:S01]  /*5fa0*/  BSSY B0, `(.L_x_102) ;  /* 0x0000006000007945 */ /* 0x000fe20003800000 */
[----:B------:R-:W-:Y:S01]  /*5fb0*/  PLOP3.LUT P2, PT, P0, PT, PT, 0x8, 0x80 ;  /* 0x000000000080781c */ /* 0x000fe2000074e170 */
[----:B------:R-:W-:-:S12]  /*5fc0*/  IMAD.MOV.U32 R0, RZ, RZ, -0x1 ;  /* 0xffffffffff007424 */ /* 0x000fd800078e00ff */
[----:B------:R-:W-:Y:S05]  /*5fd0*/  WARPSYNC.COLLECTIVE R0, `(.L_x_103) ;  /* 0x0000000000087348 */ /* 0x000fea0003c00000 */
[----:B------:R-:W-:Y:S01]  /*5fe0*/  VOTE.ANY R0, PT, P2 ;  /* 0x0000000000007806 */ /* 0x000fe200010e0100 */
[----:B------:R-:W-:Y:S06]  /*5ff0*/  ENDCOLLECTIVE ;  /* 0x000000000000791b */ /* 0x000fec0003800000 */
.L_x_103:
[----:B------:R-:W-:Y:S05]  /*6000*/  BSYNC B0 ;  /* 0x0000000000007941 */ /* 0x000fea0003800000 */
.L_x_102:
[----:B------:R-:W-:Y:S01]  /*6010*/  LOP3.LUT R0, R0, 0x80000000, R43, 0xec, !PT ;  /* 0x8000000000007812 */ /* 0x000fe200078eec2b */
[----:B------:R-:W-:Y:S02]  /*6020*/  IMAD.MOV.U32 R20, RZ, RZ, 0x1 ;  /* 0x00000001ff147424 */ /* 0x000fe400078e00ff */
[----:B------:R-:W-:Y:S02]  /*6030*/  VIADD R24, R24, 0xffffffe0 ;  /* 0xffffffe018187836 */ /* 0x000fe40000000000 */
[----:B------:R-:W-:-:S05]  /*6040*/  VIADD R21, R0, 0xffffffff ;  /* 0xffffffff00157836 */ /* 0x000fca0000000000 */
[----:B------:R-:W-:Y:S01]  /*6050*/  LOP3.LUT R45, R0, R21, RZ, 0xc, !PT ;  /* 0x00000015002d7212 */ /* 0x000fe200078e0cff */
[----:B------:R-:W-:Y:S02]  /*6060*/  IMAD.MOV.U32 R21, RZ, RZ, R18 ;  /* 0x000000ffff157224 */ /* 0x000fe400078e0012 */
[----:B------:R-:W-:Y:S01]  /*6070*/  IMAD.MOV.U32 R0, RZ, RZ, -0x1 ;  /* 0xffffffffff007424 */ /* 0x000fe200078e00ff */
[----:B------:R0:W1:Y:S06]  /*6080*/  POPC R23, R45 ;  /* 0x0000002d00177309 */ /* 0x00006c0000000000 */
[----:B01----:R-:W-:Y:S05]  /*6090*/  WARPSYNC.COLLECTIVE R0, `(.L_x_104) ;  /* 0x0000000000087348 */ /* 0x003fea0003c00000 */
[----:B-1----:R1:W2:Y:S02]  /*60a0*/  SHFL.DOWN P2, R22, R21, R20, R23 ;  /* 0x0800001415167389 */ /* 0x0022a40000040017 */
[----:B012---:R-:W-:Y:S05]  /*60b0*/  ENDCOLLECTIVE ;  /* 0x000000000000791b */ /* 0x007fea0003800000 */
.L_x_104:
[----:B------:R-:W-:Y:S01]  /*60c0*/  ISETP.GE.AND P0, PT, R42, R23, PT ;  /* 0x000000172a00720c */ /* 0x000fe20003f06270 */
[----:B------:R-:W-:Y:S02]  /*60d0*/  IMAD.MOV.U32 R21, RZ, RZ, R19 ;  /* 0x000000ffff157224 */ /* 0x000fe400078e0013 */
[----:B------:R-:W-:-:S10]  /*60e0*/  IMAD.MOV.U32 R44, RZ, RZ, R22 ;  /* 0x000000ffff2c7224 */ /* 0x000fd400078e0016 */
[----:B------:R-:W-:Y:S05]  /*60f0*/  WARPSYNC.COLLECTIVE R0, `(.L_x_105) ;  /* 0x0000000000087348 */ /* 0x000fea0003c00000 */
[----:B------:R0:W1:Y:S02]  /*6100*/  SHFL.DOWN P2, R22, R21, R20, R23 ;  /* 0x0800001415167389 */ /* 0x0000640000040017 */
[----:B01----:R-:W-:Y:S05]  /*6110*/  ENDCOLLECTIVE ;  /* 0x000000000000791b */ /* 0x003fea0003800000 */
.L_x_105:
[----:B------:R-:W-:Y:S01]  /*6120*/  SEL R45, R44, RZ, !P0 ;  /* 0x000000ff2c2d7207 */ /* 0x000fe20004000000 */
[----:B------:R-:W-:Y:S01]  /*6130*/  IMAD.MOV.U32 R20, RZ, RZ, 0x2 ;  /* 0x00000002ff147424 */ /* 0x000fe200078e00ff */
[----:B------:R-:W-:Y:S02]  /*6140*/  SEL R22, R22, RZ, !P0 ;  /* 0x000000ff16167207 */ /* 0x000fe40004000000 */
[----:B------:R-:W-:Y:S01]  /*6150*/  IADD3 R45, P0, PT, R18, R45, RZ ;  /* 0x0000002d122d7210 */ /* 0x000fe20007f1e0ff */
[----:B------:R-:W-:-:S04]  /*6160*/  VIADD R18, R42, 0x2 ;  /* 0x000000022a127836 */ /* 0x000fc80000000000 */
[----:B------:R-:W-:Y:S02]  /*6170*/  IMAD.MOV.U32 R21, RZ, RZ, R45 ;  /* 0x000000ffff157224 */ /* 0x000fe400078e002d */
[----:B------:R-:W-:Y:S01]  /*6180*/  IMAD.X R44, R19, 0x1, R22, P0 ;  /* 0x00000001132c7824 */ /* 0x000fe200000e0616 */
[----:B------:R-:W-:-:S13]  /*6190*/  ISETP.GT.AND P0, PT, R18, R23, PT ;  /* 0x000000171200720c */ /* 0x000fda0003f04270 */
[----:B------:R-:W-:Y:S05]  /*61a0*/  WARPSYNC.COLLECTIVE R0, `(.L_x_106) ;  /* 0x0000000000087348 */ /* 0x000fea0003c00000 */
[----:B------:R0:W1:Y:S02]  /*61b0*/  SHFL.DOWN P2, R22, R21, R20, R23 ;  /* 0x0800001415167389 */ /* 0x0000640000040017 */
[----:B01----:R-:W-:Y:S05]  /*61c0*/  ENDCOLLECTIVE ;  /* 0x000000000000791b */ /* 0x003fea0003800000 */
.L_x_106:
[----:B------:R-:W-:Y:S01]  /*61d0*/  IMAD.MOV.U32 R21, RZ, RZ, R44 ;  /* 0x000000ffff157224 */ /* 0x000fe200078e002c */
[----:B------:R-:W-:-:S07]  /*61e0*/  SEL R18, R22, RZ, !P0 ;  /* 0x000000ff16127207 */ /* 0x000fce0004000000 */
[----:B------:R-:W-:Y:S05]  /*61f0*/  WARPSYNC.COLLECTIVE R0, `(.L_x_107) ;  /* 0x0000000000087348 */ /* 0x000fea0003c00000 */
[----:B------:R0:W1:Y:S02]  /*6200*/  SHFL.DOWN P2, R22, R21, R20, R23 ;  /* 0x0800001415167389 */ /* 0x0000640000040017 */
[----:B01----:R-:W-:Y:S05]  /*6210*/  ENDCOLLECTIVE ;  /* 0x000000000000791b */ /* 0x003fea0003800000 */
.L_x_107:
[----:B------:R-:W-:-:S05]  /*6220*/  IADD3 R18, P3, PT, R18, R45, RZ ;  /* 0x0000002d12127210 */ /* 0x000fca0007f7e0ff */
[----:B------:R-:W-:Y:S02]  /*6230*/  IMAD.MOV.U32 R21, RZ, RZ, R18 ;  /* 0x000000ffff157224 */ /* 0x000fe400078e0012 */
[----:B------:R-:W-:Y:S02]  /*6240*/  IMAD.MOV.U32 R20, RZ, RZ, 0x4 ;  /* 0x00000004ff147424 */ /* 0x000fe400078e00ff */
[----:B------:R-:W-:-:S07]  /*6250*/  IMAD.MOV.U32 R19, RZ, RZ, R22 ;  /* 0x000000ffff137224 */ /* 0x000fce00078e0016 */
[----:B------:R-:W-:Y:S05]  /*6260*/  WARPSYNC.COLLECTIVE R0, `(.L_x_108) ;  /* 0x0000000000087348 */ /* 0x000fea0003c00000 */
[----:B------:R0:W1:Y:S02]  /*6270*/  SHFL.DOWN P2, R22, R21, R20, R23 ;  /* 0x0800001415167389 */ /* 0x0000640000040017 */
[----:B01----:R-:W-:Y:S05]  /*6280*/  ENDCOLLECTIVE ;  /* 0x000000000000791b */ /* 0x003fea0003800000 */
.L_x_108:
[----:B------:R-:W-:Y:S02]  /*6290*/  SEL R19, R19, RZ, !P0 ;  /* 0x000000ff13137207 */ /* 0x000fe40004000000 */
[----:B------:R-:W-:-:S03]  /*62a0*/  ISETP.GT.AND P0, PT, R34, R23, PT ;  /* 0x000000172200720c */ /* 0x000fc60003f04270 */
[----:B------:R-:W-:-:S04]  /*62b0*/  IMAD.X R19, R19, 0x1, R44, P3 ;  /* 0x0000000113137824 */ /* 0x000fc800018e062c */
[----:B------:R-:W-:Y:S01]  /*62c0*/  IMAD.MOV.U32 R21, RZ, RZ, R19 ;  /* 0x000000ffff157224 */ /* 0x000fe200078e0013 */
[----:B------:R-:W-:-:S07]  /*62d0*/  SEL R45, R22, RZ, !P0 ;  /* 0x000000ff162d7207 */ /* 0x000fce0004000000 */
[----:B------:R-:W-:Y:S05]  /*62e0*/  WARPSYNC.COLLECTIVE R0, `(.L_x_109) ;  /* 0x0000000000087348 */ /* 0x000fea0003c00000 */
[----:B------:R0:W1:Y:S02]  /*62f0*/  SHFL.DOWN P2, R22, R21, R20, R23 ;  /* 0x0800001415167389 */ /* 0x0000640000040017 */
[----:B01----:R-:W-:Y:S05]  /*6300*/  ENDCOLLECTIVE ;  /* 0x000000000000791b */ /* 0x003fea0003800000 */
.L_x_109:
[----:B------:R-:W-:-:S05]  /*6310*/  IADD3 R44, P3, PT, R45, R18, RZ ;  /* 0x000000122d2c7210 */ /* 0x000fca0007f7e0ff */
[----:B------:R-:W-:Y:S02]  /*6320*/  IMAD.MOV.U32 R21, RZ, RZ, R44 ;  /* 0x000000ffff157224 */ /* 0x000fe400078e002c */
[----:B------:R-:W-:Y:S02]  /*6330*/  IMAD.MOV.U32 R20, RZ, RZ, 0x8 ;  /* 0x00000008ff147424 */ /* 0x000fe400078e00ff */
[----:B------:R-:W-:-:S07]  /*6340*/  IMAD.MOV.U32 R45, RZ, RZ, R22 ;  /* 0x000000ffff2d7224 */ /* 0x000fce00078e0016 */
[----:B------:R-:W-:Y:S05]  /*6350*/  WARPSYNC.COLLECTIVE R0, `(.L_x_110) ;  /* 0x0000000000087348 */ /* 0x000fea0003c00000 */
[----:B------:R0:W1:Y:S02]  /*6360*/  SHFL.DOWN P2, R22, R21, R20, R23 ;  /* 0x0800001415167389 */ /* 0x0000640000040017 */
[----:B01----:R-:W-:Y:S05]  /*6370*/  ENDCOLLECTIVE ;  /* 0x000000000000791b */ /* 0x003fea0003800000 */
.L_x_110:
[----:B------:R-:W-:-:S05]  /*6380*/  SEL R18, R45, RZ, !P0 ;  /* 0x000000ff2d127207 */ /* 0x000fca0004000000 */
[----:B------:R-:W-:Y:S02]  /*6390*/  IMAD.X R45, R18, 0x1, R19, P3 ;  /* 0x00000001122d7824 */ /* 0x000fe400018e0613 */
[----:B------:R-:W-:Y:S02]  /*63a0*/  VIADD R18, R42, 0x8 ;  /* 0x000000082a127836 */ /* 0x000fe40000000000 */
[----:B------:R-:W-:-:S03]  /*63b0*/  IMAD.MOV.U32 R21, RZ, RZ, R45 ;  /* 0x000000ffff157224 */ /* 0x000fc600078e002d */
[----:B------:R-:W-:-:S04]  /*63c0*/  ISETP.GT.AND P0, PT, R18, R23, PT ;  /* 0x000000171200720c */ /* 0x000fc80003f04270 */
[----:B------:R-:W-:-:S09]  /*63d0*/  SEL R19, R22, RZ, !P0 ;  /* 0x000000ff16137207 */ /* 0x000fd20004000000 */
[----:B------:R-:W-:Y:S05]  /*63e0*/  WARPSYNC.COLLECTIVE R0, `(.L_x_111) ;  /* 0x0000000000087348 */ /* 0x000fea0003c00000 */
[----:B------:R0:W1:Y:S02]  /*63f0*/  SHFL.DOWN P2, R22, R21, R20, R23 ;  /* 0x0800001415167389 */ /* 0x0000640000040017 */
[----:B01----:R-:W-:Y:S05]  /*6400*/  ENDCOLLECTIVE ;  /* 0x000000000000791b */ /* 0x003fea0003800000 */
.L_x_111:
[----:B------:R-:W-:Y:S01]  /*6410*/  IADD3 R18, P3, PT, R19, R44, RZ ;  /* 0x0000002c13127210 */ /* 0x000fe20007f7e0ff */
[----:B------:R-:W-:-:S04]  /*6420*/  VIADD R44, R42, 0x10 ;  /* 0x000000102a2c7836 */ /* 0x000fc80000000000 */
[----:B------:R-:W-:Y:S02]  /*6430*/  IMAD.MOV.U32 R21, RZ, RZ, R18 ;  /* 0x000000ffff157224 */ /* 0x000fe400078e0012 */
[----:B------:R-:W-:Y:S02]  /*6440*/  IMAD.MOV.U32 R20, RZ, RZ, 0x10 ;  /* 0x00000010ff147424 */ /* 0x000fe400078e00ff */
[----:B------:R-:W-:-:S05]  /*6450*/  IMAD.MOV.U32 R19, RZ, RZ, R22 ;  /* 0x000000ffff137224 */ /* 0x000fca00078e0016 */
[----:B------:R-:W-:Y:S02]  /*6460*/  SEL R22, R19, RZ, !P0 ;  /* 0x000000ff13167207 */ /* 0x000fe40004000000 */
[----:B------:R-:W-:-:S03]  /*6470*/  ISETP.GT.AND P0, PT, R44, R23, PT ;  /* 0x000000172c00720c */ /* 0x000fc60003f04270 */
[----:B------:R-:W-:-:S10]  /*6480*/  IMAD.X R45, R22, 0x1, R45, P3 ;  /* 0x00000001162d7824 */ /* 0x000fd400018e062d */
[----:B------:R-:W-:Y:S05]  /*6490*/  WARPSYNC.COLLECTIVE R0, `(.L_x_112) ;  /* 0x0000000000087348 */ /* 0x000fea0003c00000 */
[----:B------:R0:W1:Y:S02]  /*64a0*/  SHFL.DOWN P2, R22, R21, R20, R23 ;  /* 0x0800001415167389 */ /* 0x0000640000040017 */
[----:B01----:R-:W-:Y:S05]  /*64b0*/  ENDCOLLECTIVE ;  /* 0x000000000000791b */ /* 0x003fea0003800000 */
.L_x_112:
[----:B------:R-:W-:Y:S02]  /*64c0*/  IMAD.MOV.U32 R21, RZ, RZ, R45 ;  /* 0x000000ffff157224 */ /* 0x000fe400078e002d */
[----:B------:R-:W-:-:S07]  /*64d0*/  IMAD.MOV.U32 R19, RZ, RZ, R22 ;  /* 0x000000ffff137224 */ /* 0x000fce00078e0016 */
[----:B------:R-:W-:Y:S05]  /*64e0*/  WARPSYNC.COLLECTIVE R0, `(.L_x_113) ;  /* 0x0000000000087348 */ /* 0x000fea0003c00000 */
[----:B------:R0:W1:Y:S02]  /*64f0*/  SHFL.DOWN P2, R22, R21, R20, R23 ;  /* 0x0800001415167389 */ /* 0x0000640000040017 */
[----:B01----:R-:W-:Y:S05]  /*6500*/  ENDCOLLECTIVE ;  /* 0x000000000000791b */ /* 0x003fea0003800000 */
.L_x_113:
        /* <DEDUP_REMOVED lines=9> */
.L_x_114:
[----:B------:R-:W-:Y:S05]  /*65a0*/  BRA `(.L_x_115) ;  /* 0xffffffd800987947 */ /* 0x000fea000383ffff */
.L_x_116:
[----:B------:R-:W-:-:S00]  /*65b0*/  BRA `(.L_x_116) ;  /* 0xfffffffc00fc7947 */ /* 0x000fc0000383ffff */
[----:B------:R-:W-:-:S00]  /*65c0*/  NOP ;  /* 0x0000000000007918 */ /* 0x000fc00000000000 */
        /* <DEDUP_REMOVED lines=11> */
.L_x_689:


//--------------------- .text._ZN3cub18CUB_300001_SM_10006detail4scan16DeviceScanKernelINS2_10policy_hubIxxxjN4cuda3std3__44plusIvEEE10Policy1000EN6thrust24THRUST_300001_SM_1000_NS6detail15normal_iteratorINSD_10device_ptrIxEEEESI_NS0_13ScanTileStateIxLb1EEES9_NS1_10InputValueIxPxEEjxLb0ExEEvT0_T1_T2_iT3_T4_T5_ --------------------------
	.section	.text._ZN3cub18CUB_300001_SM_10006detail4scan16DeviceScanKernelINS2_10policy_hubIxxxjN4cuda3std3__44plusIvEEE10Policy1000EN6thrust24THRUST_300001_SM_1000_NS6detail15normal_iteratorINSD_10device_ptrIxEEEESI_NS0_13ScanTileStateIxLb1EEES9_NS1_10InputValueIxPxEEjxLb0ExEEvT0_T1_T2_iT3_T4_T5_,"ax",@progbits
	.align	128
        .global         _ZN3cub18CUB_300001_SM_10006detail4scan16DeviceScanKernelINS2_10policy_hubIxxxjN4cuda3std3__44plusIvEEE10Policy1000EN6thrust24THRUST_300001_SM_1000_NS6detail15normal_iteratorINSD_10device_ptrIxEEEESI_NS0_13ScanTileStateIxLb1EEES9_NS1_10InputValueIxPxEEjxLb0ExEEvT0_T1_T2_iT3_T4_T5_
        .type           _ZN3cub18CUB_300001_SM_10006detail4scan16DeviceScanKernelINS2_10policy_hubIxxxjN4cuda3std3__44plusIvEEE10Policy1000EN6thrust24THRUST_300001_SM_1000_NS6detail15normal_iteratorINSD_10device_ptrIxEEEESI_NS0_13ScanTileStateIxLb1EEES9_NS1_10InputValueIxPxEEjxLb0ExEEvT0_T1_T2_iT3_T4_T5_,@function
        .size           _ZN3cub18CUB_300001_SM_10006detail4scan16DeviceScanKernelINS2_10policy_hubIxxxjN4cuda3std3__44plusIvEEE10Policy1000EN6thrust24THRUST_300001_SM_1000_NS6detail15normal_iteratorINSD_10device_ptrIxEEEESI_NS0_13ScanTileStateIxLb1EEES9_NS1_10InputValueIxPxEEjxLb0ExEEvT0_T1_T2_iT3_T4_T5_,(.L_x_690 - _ZN3cub18CUB_300001_SM_10006detail4scan16DeviceScanKernelINS2_10policy_hubIxxxjN4cuda3std3__44plusIvEEE10Policy1000EN6thrust24THRUST_300001_SM_1000_NS6detail15normal_iteratorINSD_10device_ptrIxEEEESI_NS0_13ScanTileStateIxLb1EEES9_NS1_10InputValueIxPxEEjxLb0ExEEvT0_T1_T2_iT3_T4_T5_)
        .other          _ZN3cub18CUB_300001_SM_10006detail4scan16DeviceScanKernelINS2_10policy_hubIxxxjN4cuda3std3__44plusIvEEE10Policy1000EN6thrust24THRUST_300001_SM_1000_NS6detail15normal_iteratorINSD_10device_ptrIxEEEESI_NS0_13ScanTileStateIxLb1EEES9_NS1_10InputValueIxPxEEjxLb0ExEEvT0_T1_T2_iT3_T4_T5_,@"STO_CUDA_ENTRY STV_DEFAULT"
_ZN3cub18CUB_300001_SM_10006detail4scan16DeviceScanKernelINS2_10policy_hubIxxxjN4cuda3std3__44plusIvEEE10Policy1000EN6thrust24THRUST_300001_SM_1000_NS6detail15normal_iteratorINSD_10device_ptrIxEEEESI_NS0_13ScanTileStateIxLb1EEES9_NS1_10InputValueIxPxEEjxLb0ExEEvT0_T1_T2_iT3_T4_T5_:
.text._ZN3cub18CUB_300001_SM_10006detail4scan16DeviceScanKernelINS2_10policy_hubIxxxjN4cuda3std3__44plusIvEEE10Policy1000EN6thrust24THRUST_300001_SM_1000_NS6detail15normal_iteratorINSD_10device_ptrIxEEEESI_NS0_13ScanTileStateIxLb1EEES9_NS1_10InputValueIxPxEEjxLb0ExEEvT0_T1_T2_iT3_T4_T5_:
[----:B------:R-:W-:Y:S01]  /*0000*/  LDC R1, c[0x0][0x37c] ;  /* 0x0000df00ff017b82 */ /* 0x000fe20000000800 */
[----:B------:R-:W0:Y:S07]  /*0010*/  LDCU UR4, c[0x0][0x3a0] ;  /* 0x00007400ff0477ac */ /* 0x000e2e0008000800 */
[----:B------:R-:W1:Y:S01]  /*0020*/  S2UR UR10, SR_CTAID.X ;  /* 0x00000000000a79c3 */ /* 0x000e620000002500 */
[----:B------:R-:W2:Y:S01]  /*0030*/  LDCU.64 UR6, c[0x0][0x3a8] ;  /* 0x00007500ff0677ac */ /* 0x000ea20008000a00 */
[----:B------:R-:W3:Y:S06]  /*0040*/  LDCU.64 UR8, c[0x0][0x358] ;  /* 0x00006b00ff0877ac */ /* 0x000eec0008000a00 */
[----:B------:R-:W1:Y:S01]  /*0050*/  LDC R44, c[0x0][0x398] ;  /* 0x0000e600ff2c7b82 */ /* 0x000e620000000800 */
[----:B0-----:R-:W-:Y:S01]  /*0060*/  UPRMT UR4, UR4, 0x7770, URZ ;  /* 0x0000777004047896 */ /* 0x001fe200080000ff */
[----:B--2---:R-:W-:-:S05]  /*0070*/  IMAD.U32 R26, RZ, RZ, UR6 ;  /* 0x00000006ff1a7e24 */ /* 0x004fca000f8e00ff */
[----:B------:R-:W-:Y:S01]  /*0080*/  ISETP.NE.AND P0, PT, RZ, UR4, PT ;  /* 0x00000004ff007c0c */ /* 0x000fe2000bf05270 */
[----:B------:R-:W-:-:S04]  /*0090*/  IMAD.U32 R27, RZ, RZ, UR7 ;  /* 0x00000007ff1b7e24 */ /* 0x000fc8000f8e00ff */
[----:B------:R-:W0:Y:S01]  /*00a0*/  LDCU UR4, c[0x0][0x3b0] ;  /* 0x00007600ff0477ac */ /* 0x000e220008000800 */
[----:B-1----:R-:W-:-:S04]  /*00b0*/  VIADD R2, R44, UR10 ;  /* 0x0000000a2c027c36 */ /* 0x002fc80008000000 */
[----:B------:R-:W-:-:S03]  /*00c0*/  IMAD R3, R2, 0x11e0, RZ ;  /* 0x000011e002037824 */ /* 0x000fc600078e02ff */
[----:B---3--:R-:W5:Y:S02]  /*00d0*/  @P0 LDG.E.64 R26, desc[UR8][R26.64] ;  /* 0x000000081a1a0981 */ /* 0x008f64000c1e1b00 */
[----:B0-----:R-:W-:-:S04]  /*00e0*/  IADD3 R0, PT, PT, -R3, UR4, RZ ;  /* 0x0000000403007c10 */ /* 0x001fc8000fffe1ff */
[----:B------:R-:W-:-:S13]  /*00f0*/  ISETP.GE.U32.AND P0, PT, R0, 0x11e1, PT ;  /* 0x000011e10000780c */ /* 0x000fda0003f06070 */
[----:B------:R-:W-:Y:S05]  /*0100*/  @!P0 BRA `(.L_x_117) ;  /* 0x0000002400b08947 */ /* 0x000fea0003800000 */
[----:B------:R-:W0:Y:S01]  /*0110*/  S2R R37, SR_TID.X ;  /* 0x0000000000257919 */ /* 0x000e220000002100 */
[----:B------:R-:W1:Y:S01]  /*0120*/  LDCU.64 UR4, c[0x0][0x380] ;  /* 0x00007000ff0477ac */ /* 0x000e620008000a00 */
[C---:B0-----:R-:W-:Y:S02]  /*0130*/  LOP3.LUT R0, R37.reuse, 0x1f, RZ, 0xc0, !PT ;  /* 0x0000001f25007812 */ /* 0x041fe400078ec0ff */
[----:B------:R-:W-:-:S05]  /*0140*/  LOP3.LUT R5, R37, 0x3e0, RZ, 0xc0, !PT ;  /* 0x000003e025057812 */ /* 0x000fca00078ec0ff */
[----:B------:R-:W-:-:S05]  /*0150*/  IMAD R0, R5, 0xb, R0 ;  /* 0x0000000b05007824 */ /* 0x000fca00078e0200 */
[----:B------:R-:W-:-:S05]  /*0160*/  IADD3 R0, P0, PT, R3, R0, RZ ;  /* 0x0000000003007210 */ /* 0x000fca0007f1e0ff */
[----:B------:R-:W-:Y:S01]  /*0170*/  IMAD.X R3, RZ, RZ, RZ, P0 ;  /* 0x000000ffff037224 */ /* 0x000fe200000e06ff */
[----:B-1----:R-:W-:-:S04]  /*0180*/  LEA R4, P0, R0, UR4, 0x3 ;  /* 0x0000000400047c11 */ /* 0x002fc8000f8018ff */
[----:B------:R-:W-:-:S05]  /*0190*/  LEA.HI.X R5, R0, UR5, R3, 0x3, P0 ;  /* 0x0000000500057c11 */ /* 0x000fca00080f1c03 */
        /* <DEDUP_REMOVED lines=15> */
[----:B------:R-:W-:Y:S01]  /*0290*/  ISETP.NE.AND P0, PT, R2, RZ, PT ;  /* 0x000000ff0200720c */ /* 0x000fe20003f05270 */
        /* <DEDUP_REMOVED lines=29> */
[----:B-1----:R-:W-:Y:S05]  /*0470*/  @P0 BRA `(.L_x_119) ;  /* 0x0000000400f80947 */ /* 0x002fea0003800000 */
        /* <DEDUP_REMOVED lines=8> */
[----:B------:R-:W-:-:S04]  /*0500*/  IADD3 R35, P0, P1, R16, R14, R35 ;  /* 0x0000000e10237210 */ /* 0x000fc8000791e023 */
[----:B------:R-:W-:Y:S02]  /*0510*/  IADD3.X R3, PT, PT, R17, R15, R3, P0, P1 ;  /* 0x0000000f11037210 */ /* 0x000fe400007e2403 */
[----:B------:R-:W-:-:S04]  /*0520*/  IADD3 R35, P0, P1, R8, R18, R35 ;  /* 0x0000001208237210 */ /* 0x000fc8000791e023 */
[----:B------:R-:W-:Y:S01]  /*0530*/  IADD3.X R34, PT, PT, R9, R19, R3, P0, P1 ;  /* 0x0000001309227210 */ /* 0x000fe200007e2403 */
[----:B------:R-:W0:Y:S07]  /*0540*/  SHFL.UP PT, R2, R35, 0x1, RZ ;  /* 0x0420000023027989 */ /* 0x000e2e00000e00ff */
        /* <DEDUP_REMOVED lines=29> */
[----:B------:R-:W-:Y:S02]  /*0720*/  SEL R2, R9, R2, P0 ;  /* 0x0000000209027207 */ /* 0x000fe40000000000 */
[----:B------:R-:W-:Y:S02]  /*0730*/  ISETP.NE.AND P2, PT, R36, 0x9, PT ;  /* 0x000000092400780c */ /* 0x000fe40003f45270 */
        /* <DEDUP_REMOVED lines=8> */
[----:B------:R-:W-:-:S05]  /*07c0*/  IMAD.X R42, R9, 0x1, R11, P1 ;  /* 0x00000001092a7824 */ /* 0x000fca00008e060b */
[----:B------:R-:W-:Y:S02]  /*07d0*/  SEL R40, R42, R9, !P0 ;  /* 0x000000092a287207 */ /* 0x000fe40004000000 */
[----:B------:R-:W0:Y:S01]  /*07e0*/  LDS.128 R8, [UR4+0x40] ;  /* 0x00004004ff087984 */ /* 0x000e220008000c00 */
[----:B-1----:R-:W-:-:S04]  /*07f0*/  IADD3 R43, P0, PT, R20, R39, RZ ;  /* 0x00000027142b7210 */ /* 0x002fc80007f1e0ff */
[----:B------:R-:W-:Y:S01]  /*0800*/  IADD3 R39, P1, PT, R22, R43, RZ ;  /* 0x0000002b16277210 */ /* 0x000fe20007f3e0ff */
[----:B------:R-:W-:Y:S01]  /*0810*/  IMAD.X R21, R21, 0x1, R42, P0 ;  /* 0x0000000115157824 */ /* 0x000fe200000e062a */
[----:B------:R-:W-:-:S03]  /*0820*/  ISETP.NE.AND P0, PT, R36, 0x3, PT ;  /* 0x000000032400780c */ /* 0x000fc60003f05270 */
[----:B------:R-:W-:Y:S01]  /*0830*/  IMAD.X R41, R23, 0x1, R21, P1 ;  /* 0x0000000117297824 */ /* 0x000fe200008e0615 */
[----:B------:R-:W-:Y:S02]  /*0840*/  SEL R42, R21, R40, !P0 ;  /* 0x00000028152a7207 */ /* 0x000fe40004000000 */
[----:B------:R-:W1:Y:S01]  /*0850*/  LDS.128 R20, [UR4+0x50] ;  /* 0x00005004ff147984 */ /* 0x000e620008000c00 */
[----:B------:R-:W-:Y:S02]  /*0860*/  SEL R38, R43, R38, !P0 ;  /* 0x000000262b267207 */ /* 0x000fe40004000000 */
[----:B------:R-:W-:-:S04]  /*0870*/  ISETP.NE.AND P0, PT, R36, 0x4, PT ;  /* 0x000000042400780c */ /* 0x000fc80003f05270 */
[----:B------:R-:W-:Y:S02]  /*0880*/  SEL R40, R39, R38, !P0 ;  /* 0x0000002627287207 */ /* 0x000fe40004000000 */
[----:B------:R-:W-:Y:S02]  /*0890*/  SEL R38, R41, R42, !P0 ;  /* 0x0000002a29267207 */ /* 0x000fe40004000000 */
[----:B------:R-:W-:Y:S02]  /*08a0*/  ISETP.NE.AND P0, PT, R36, 0x5, PT ;  /* 0x000000052400780c */ /* 0x000fe40003f05270 */
[----:B0-----:R-:W-:-:S04]  /*08b0*/  IADD3 R43, P1, PT, R8, R39, RZ ;  /* 0x00000027082b7210 */ /* 0x001fc80007f3e0ff */
[----:B------:R-:W-:Y:S01]  /*08c0*/  SEL R40, R43, R40, !P0 ;  /* 0x000000282b287207 */ /* 0x000fe20004000000 */
[----:B------:R-:W-:Y:S01]  /*08d0*/  IMAD.X R9, R9, 0x1, R41, P1 ;  /* 0x0000000109097824 */ /* 0x000fe200008e0629 */
[----:B------:R-:W-:-:S04]  /*08e0*/  IADD3 R39, P1, PT, R10, R43, RZ ;  /* 0x0000002b0a277210 */ /* 0x000fc80007f3e0ff */
[----:B------:R-:W-:Y:S01]  /*08f0*/  SEL R38, R9, R38, !P0 ;  /* 0x0000002609267207 */ /* 0x000fe20004000000 */
[----:B------:R-:W-:Y:S01]  /*0900*/  IMAD.X R41, R11, 0x1, R9, P1 ;  /* 0x000000010b297824 */ /* 0x000fe200008e0609 */
[----:B------:R-:W-:Y:S01]  /*0910*/  ISETP.NE.AND P0, PT, R36, 0x6, PT ;  /* 0x000000062400780c */ /* 0x000fe20003f05270 */
[----:B------:R-:W0:Y:S03]  /*0920*/  LDS.128 R8, [UR4+0x60] ;  /* 0x00006004ff087984 */ /* 0x000e260008000c00 */
[----:B------:R-:W-:Y:S02]  /*0930*/  SEL R40, R39, R40, !P0 ;  /* 0x0000002827287207 */ /* 0x000fe40004000000 */
[----:B-1----:R-:W-:Y:S02]  /*0940*/  IADD3 R39, P1, PT, R20, R39, RZ ;  /* 0x0000002714277210 */ /* 0x002fe40007f3e0ff */
[----:B------:R-:W-:-:S02]  /*0950*/  SEL R38, R41, R38, !P0 ;  /* 0x0000002629267207 */ /* 0x000fc40004000000 */
[----:B------:R-:W-:Y:S01]  /*0960*/  ISETP.NE.AND P0, PT, R36, 0x7, PT ;  /* 0x000000072400780c */ /* 0x000fe20003f05270 */
[----:B------:R-:W-:Y:S01]  /*0970*/  IMAD.X R21, R21, 0x1, R41, P1 ;  /* 0x0000000115157824 */ /* 0x000fe200008e0629 */
[----:B------:R-:W-:Y:S02]  /*0980*/  IADD3 R43, P1, PT, R22, R39, RZ ;  /* 0x00000027162b7210 */ /* 0x000fe40007f3e0ff */
[----:B------:R-:W-:Y:S02]  /*0990*/  SEL R40, R39, R40, !P0 ;  /* 0x0000002827287207 */ /* 0x000fe40004000000 */
[----:B------:R-:W-:Y:S01]  /*09a0*/  SEL R38, R21, R38, !P0 ;  /* 0x0000002615267207 */ /* 0x000fe20004000000 */
[----:B------:R-:W-:Y:S01]  /*09b0*/  IMAD.X R41, R23, 0x1, R21, P1 ;  /* 0x0000000117297824 */ /* 0x000fe200008e0615 */
[C---:B------:R-:W-:Y:S01]  /*09c0*/  ISETP.NE.AND P1, PT, R36.reuse, 0x8, PT ;  /* 0x000000082400780c */ /* 0x040fe20003f25270 */
[----:B------:R-:W1:Y:S01]  /*09d0*/  LDS.128 R20, [UR4+0x70] ;  /* 0x00007004ff147984 */ /* 0x000e620008000c00 */
[----:B------:R-:W-:-:S02]  /*09e0*/  ISETP.NE.AND P0, PT, R36, 0xc, PT ;  /* 0x0000000c2400780c */ /* 0x000fc40003f05270 */
[----:B------:R-:W-:Y:S02]  /*09f0*/  SEL R39, R43, R40, !P1 ;  /* 0x000000282b277207 */ /* 0x000fe40004800000 */
[----:B------:R-:W-:Y:S02]  /*0a00*/  SEL R38, R41, R38, !P1 ;  /* 0x0000002629267207 */ /* 0x000fe40004800000 */
[----:B------:R-:W-:Y:S02]  /*0a10*/  ISETP.NE.AND P1, PT, R45, RZ, PT ;  /* 0x000000ff2d00720c */ /* 0x000fe40003f25270 */
[----:B0-----:R-:W-:-:S04]  /*0a20*/  IADD3 R40, P4, PT, R8, R43, RZ ;  /* 0x0000002b08287210 */ /* 0x001fc80007f9e0ff */
[----:B------:R-:W-:Y:S01]  /*0a30*/  SEL R36, R40, R39, !P2 ;  /* 0x0000002728247207 */ /* 0x000fe20005000000 */
[----:B------:R-:W-:Y:S01]  /*0a40*/  IMAD.X R43, R9, 0x1, R41, P4 ;  /* 0x00000001092b7824 */ /* 0x000fe200020e0629 */
[----:B------:R-:W-:Y:S01]  /*0a50*/  IADD3 R41, P4, PT, R10, R40, RZ ;  /* 0x000000280a297210 */ /* 0x000fe20007f9e0ff */
[----:B------:R-:W0:Y:S03]  /*0a60*/  LDS.64 R8, [UR4+0x80] ;  /* 0x00008004ff087984 */ /* 0x000e260008000a00 */
[----:B------:R-:W-:Y:S01]  /*0a70*/  SEL R10, R41, R36, !P5 ;  /* 0x00000024290a7207 */ /* 0x000fe20006800000 */
[----:B------:R-:W-:Y:S01]  /*0a80*/  IMAD.X R39, R11, 0x1, R43, P4 ;  /* 0x000000010b277824 */ /* 0x000fe200020e062b */
[----:B------:R-:W-:Y:S02]  /*0a90*/  SEL R38, R43, R38, !P2 ;  /* 0x000000262b267207 */ /* 0x000fe40005000000 */
[----:B------:R-:W-:-:S02]  /*0aa0*/  IADD3 R35, P2, PT, R2, -R35, RZ ;  /* 0x8000002302237210 */ /* 0x000fc40007f5e0ff */
[----:B-1----:R-:W-:-:S03]  /*0ab0*/  IADD3 R11, P6, PT, R20, R41, RZ ;  /* 0x00000029140b7210 */ /* 0x002fc60007fde0ff */
[----:B------:R-:W-:Y:S01]  /*0ac0*/  IMAD.X R3, R3, 0x1, ~R34, P2 ;  /* 0x0000000103037824 */ /* 0x000fe200010e0e22 */
[----:B------:R-:W-:Y:S02]  /*0ad0*/  SEL R2, R11, R10, !P3 ;  /* 0x0000000a0b027207 */ /* 0x000fe40005800000 */
[----:B------:R-:W-:Y:S02]  /*0ae0*/  IADD3 R11, P4, PT, R22, R11, RZ ;  /* 0x0000000b160b7210 */ /* 0x000fe40007f9e0ff */
[----:B------:R-:W-:Y:S01]  /*0af0*/  SEL R10, R39, R38, !P5 ;  /* 0x00000026270a7207 */ /* 0x000fe20006800000 */
[----:B------:R-:W-:Y:S01]  /*0b00*/  IMAD.X R39, R21, 0x1, R39, P6 ;  /* 0x0000000115277824 */ /* 0x000fe200030e0627 */
[----:B------:R-:W-:Y:S02]  /*0b10*/  SEL R2, R11, R2, !P0 ;  /* 0x000000020b027207 */ /* 0x000fe40004000000 */
[----:B------:R-:W-:Y:S01]  /*0b20*/  ISETP.GE.U32.AND P5, PT, R37, 0x20, PT ;  /* 0x000000202500780c */ /* 0x000fe20003fa6070 */
[----:B------:R-:W-:Y:S01]  /*0b30*/  IMAD.X R23, R23, 0x1, R39, P4 ;  /* 0x0000000117177824 */ /* 0x000fe200020e0627 */
[----:B------:R-:W-:-:S02]  /*0b40*/  SEL R10, R39, R10, !P3 ;  /* 0x0000000a270a7207 */ /* 0x000fc40005800000 */
[----:B------:R-:W-:Y:S02]  /*0b50*/  SEL R21, R35, RZ, P1 ;  /* 0x000000ff23157207 */ /* 0x000fe40000800000 */
[----:B------:R-:W-:Y:S02]  /*0b60*/  SEL R10, R23, R10, !P0 ;  /* 0x0000000a170a7207 */ /* 0x000fe40004000000 */
[----:B------:R-:W-:Y:S02]  /*0b70*/  ISETP.NE.AND P0, PT, R37, RZ, PT ;  /* 0x000000ff2500720c */ /* 0x000fe40003f05270 */
[----:B------:R-:W-:Y:S02]  /*0b80*/  SEL R2, R2, RZ, P5 ;  /* 0x000000ff02027207 */ /* 0x000fe40002800000 */
[----:B------:R-:W-:Y:S02]  /*0b90*/  SEL R3, R3, RZ, P1 ;  /* 0x000000ff03037207 */ /* 0x000fe40000800000 */
[----:B-----5:R-:W-:-:S02]  /*0ba0*/  IADD3 R2, P2, P3, R2, R21, R26 ;  /* 0x0000001502027210 */ /* 0x020fc40007b5e01a */
[----:B0-----:R-:W-:Y:S02]  /*0bb0*/  IADD3 R22, P4, P6, R11, R8, R26 ;  /* 0x000000080b167210 */ /* 0x001fe40007e9e01a */
[----:B------:R-:W-:Y:S02]  /*0bc0*/  SEL R26, R10, RZ, P5 ;  /* 0x000000ff0a1a7207 */ /* 0x000fe40002800000 */
[--C-:B------:R-:W-:Y:S02]  /*0bd0*/  IADD3.X R11, PT, PT, R23, R9, R27.reuse, P4, P6 ;  /* 0x00000009170b7210 */ /* 0x100fe400027ec41b */
[----:B------:R-:W-:Y:S01]  /*0be0*/  IADD3.X R3, PT, PT, R26, R3, R27, P2, P3 ;  /* 0x000000031a037210 */ /* 0x000fe200017e641b */
[----:B------:R-:W-:Y:S06]  /*0bf0*/  @P0 BRA `(.L_x_120) ;  /* 0x0000001400d80947 */ /* 0x000fec0003800000 */
[----:B------:R-:W0:Y:S01]  /*0c00*/  LDC.64 R20, c[0x0][0x390] ;  /* 0x0000e400ff147b82 */ /* 0x000e220000000a00 */
[----:B------:R-:W-:Y:S02]  /*0c10*/  IMAD.MOV.U32 R8, RZ, RZ, 0x65 ;  /* 0x00000065ff087424 */ /* 0x000fe400078e00ff */
[----:B------:R-:W-:Y:S02]  /*0c20*/  IMAD.MOV.U32 R9, RZ, RZ, 0x0 ;  /* 0x00000000ff097424 */ /* 0x000fe400078e00ff */
[----:B------:R-:W-:-:S05]  /*0c30*/  IMAD.MOV.U32 R10, RZ, RZ, R22 ;  /* 0x000000ffff0a7224 */ /* 0x000fca00078e0016 */
[----:B0-----:R0:W-:Y:S01]  /*0c40*/  ST.E.128.STRONG.GPU desc[UR8][R20.64+0x200], R8 ;  /* 0x0002000814007985 */ /* 0x0011e2000c10fd08 */
[----:B------:R-:W-:Y:S05]  /*0c50*/  BRA `(.L_x_120) ;  /* 0x0000001400c07947 */ /* 0x000fea0003800000 */
.L_x_119:
        /* <DEDUP_REMOVED lines=37> */
[----:B-----5:R-:W0:Y:S01]  /*0eb0*/  SHFL.UP PT, R26, R21, 0x10, RZ ;  /* 0x06000000151a7989 */ /* 0x020e2200000e00ff */
        /* <DEDUP_REMOVED lines=18> */
[----:B------:R-:W0:Y:S01]  /*0fe0*/  LDS.128 R8, [UR4+0x40] ;  /* 0x00004004ff087984 */ /* 0x000e220008000c00 */
[----:B------:R-:W-:Y:S02]  /*0ff0*/  ISETP.NE.AND P1, PT, R36, 0x3, PT ;  /* 0x000000032400780c */ /* 0x000fe40003f25270 */
[----:B------:R-:W-:Y:S02]  /*1000*/  IADD3 R35, P0, PT, R22, R39, RZ ;  /* 0x0000002716237210 */ /* 0x000fe40007f1e0ff */
[----:B------:R-:W-:Y:S02]  /*1010*/  SEL R38, R39, R38, !P1 ;  /* 0x0000002627267207 */ /* 0x000fe40004800000 */
[----:B------:R-:W-:Y:S01]  /*1020*/  SEL R40, R21, R40, !P1 ;  /* 0x0000002815287207 */ /* 0x000fe20004800000 */
[----:B------:R-:W-:Y:S01]  /*1030*/  IMAD.X R39, R23, 0x1, R21, P0 ;  /* 0x0000000117277824 */ /* 0x000fe200000e0615 */
[----:B------:R-:W-:Y:S01]  /*1040*/  ISETP.NE.AND P1, PT, R36, 0x4, PT ;  /* 0x000000042400780c */ /* 0x000fe20003f25270 */
[----:B------:R-:W1:Y:S03]  /*1050*/  LDS.128 R20, [UR4+0x50] ;  /* 0x00005004ff147984 */ /* 0x000e660008000c00 */
[----:B------:R-:W-:-:S02]  /*1060*/  SEL R38, R35, R38, !P1 ;  /* 0x0000002623267207 */ /* 0x000fc40004800000 */
        /* <DEDUP_REMOVED lines=19> */
[----:B------:R-:W-:Y:S01]  /*11a0*/  SEL R38, R41, R38, !P5 ;  /* 0x0000002629267207 */ /* 0x000fe20006800000 */
[----:B------:R-:W1:Y:S01]  /*11b0*/  LDS.128 R20, [UR4+0x70] ;  /* 0x00007004ff147984 */ /* 0x000e620008000c00 */
[----:B------:R-:W-:-:S02]  /*11c0*/  ISETP.NE.AND P0, PT, R36, 0xa, PT ;  /* 0x0000000a2400780c */ /* 0x000fc40003f05270 */
[----:B------:R-:W-:Y:S02]  /*11d0*/  ISETP.NE.AND P1, PT, R36, 0xb, PT ;  /* 0x0000000b2400780c */ /* 0x000fe40003f25270 */
[----:B------:R-:W-:Y:S02]  /*11e0*/  SEL R36, R39, R35, !P5 ;  /* 0x0000002327247207 */ /* 0x000fe40006800000 */
[----:B0-----:R-:W-:-:S04]  /*11f0*/  IADD3 R41, P4, PT, R8, R41, RZ ;  /* 0x0000002908297210 */ /* 0x001fc80007f9e0ff */
[----:B------:R-:W-:Y:S01]  /*1200*/  SEL R38, R41, R38, !P3 ;  /* 0x0000002629267207 */ /* 0x000fe20005800000 */
[----:B------:R-:W-:Y:S01]  /*1210*/  IMAD.X R43, R9, 0x1, R39, P4 ;  /* 0x00000001092b7824 */ /* 0x000fe200020e0627 */
[----:B------:R-:W-:Y:S01]  /*1220*/  IADD3 R41, P5, PT, R10, R41, RZ ;  /* 0x000000290a297210 */ /* 0x000fe20007fbe0ff */
[----:B------:R-:W0:Y:S01]  /*1230*/  LDS.64 R8, [UR4+0x80] ;  /* 0x00008004ff087984 */ /* 0x000e220008000a00 */
[----:B------:R-:W-:Y:S02]  /*1240*/  IADD3 R34, P4, PT, R26, -R34, RZ ;  /* 0x800000221a227210 */ /* 0x000fe40007f9e0ff */
[----:B------:R-:W-:Y:S01]  /*1250*/  SEL R10, R41, R38, !P0 ;  /* 0x00000026290a7207 */ /* 0x000fe20004000000 */
[----:B------:R-:W-:Y:S02]  /*1260*/  IMAD.X R11, R11, 0x1, R43, P5 ;  /* 0x000000010b0b7824 */ /* 0x000fe400028e062b */
[----:B------:R-:W-:Y:S01]  /*1270*/  IMAD.X R27, R27, 0x1, ~R3, P4 ;  /* 0x000000011b1b7824 */ /* 0x000fe200020e0e03 */
[----:B-1----:R-:W-:-:S02]  /*1280*/  IADD3 R41, P5, PT, R20, R41, RZ ;  /* 0x0000002914297210 */ /* 0x002fc40007fbe0ff */
[----:B------:R-:W-:Y:S02]  /*1290*/  SEL R20, R43, R36, !P3 ;  /* 0x000000242b147207 */ /* 0x000fe40005800000 */
[----:B------:R-:W-:Y:S01]  /*12a0*/  SEL R10, R41, R10, !P1 ;  /* 0x0000000a290a7207 */ /* 0x000fe20004800000 */
[----:B------:R-:W-:Y:S01]  /*12b0*/  IMAD.X R21, R21, 0x1, R11, P5 ;  /* 0x0000000115157824 */ /* 0x000fe200028e060b */
[----:B------:R-:W-:Y:S02]  /*12c0*/  IADD3 R41, P6, PT, R22, R41, RZ ;  /* 0x0000002916297210 */ /* 0x000fe40007fde0ff */
[----:B------:R-:W-:Y:S02]  /*12d0*/  ISETP.NE.AND P3, PT, R45, RZ, PT ;  /* 0x000000ff2d00720c */ /* 0x000fe40003f65270 */
[----:B------:R-:W-:Y:S01]  /*12e0*/  SEL R20, R11, R20, !P0 ;  /* 0x000000140b147207 */ /* 0x000fe20004000000 */
[----:B------:R-:W-:Y:S01]  /*12f0*/  IMAD.X R23, R23, 0x1, R21, P6 ;  /* 0x0000000117177824 */ /* 0x000fe200030e0615 */
[----:B------:R-:W-:-:S02]  /*1300*/  SEL R11, R34, RZ, P3 ;  /* 0x000000ff220b7207 */ /* 0x000fc40001800000 */
[----:B------:R-:W-:Y:S02]  /*1310*/  SEL R10, R41, R10, !P2 ;  /* 0x0000000a290a7207 */ /* 0x000fe40005000000 */
[----:B------:R-:W-:Y:S02]  /*1320*/  ISETP.GT.U32.AND P0, PT, R37, 0x1f, PT ;  /* 0x0000001f2500780c */ /* 0x000fe40003f04070 */
[----:B------:R-:W-:Y:S02]  /*1330*/  SEL R20, R21, R20, !P1 ;  /* 0x0000001415147207 */ /* 0x000fe40004800000 */
[----:B------:R-:W-:Y:S02]  /*1340*/  IADD3 R11, P4, PT, R11, R10, RZ ;  /* 0x0000000a0b0b7210 */ /* 0x000fe40007f9e0ff */
[----:B------:R-:W-:Y:S02]  /*1350*/  SEL R3, R27, RZ, P3 ;  /* 0x000000ff1b037207 */ /* 0x000fe40001800000 */
[----:B------:R-:W-:-:S02]  /*1360*/  SEL R10, R23, R20, !P2 ;  /* 0x00000014170a7207 */ /* 0x000fc40005000000 */
[----:B------:R-:W-:Y:S02]  /*1370*/  ISETP.GE.U32.AND P5, PT, R37, 0x20, PT ;  /* 0x000000202500780c */ /* 0x000fe40003fa6070 */
[----:B0-----:R-:W-:Y:S01]  /*1380*/  IADD3 R41, P1, PT, R8, R41, RZ ;  /* 0x0000002908297210 */ /* 0x001fe20007f3e0ff */
[----:B------:R-:W-:Y:S01]  /*1390*/  IMAD.X R8, R3, 0x1, R10, P4 ;  /* 0x0000000103087824 */ /* 0x000fe200020e060a */
[----:B------:R-:W-:-:S03]  /*13a0*/  SEL R43, R34, R11, !P5 ;  /* 0x0000000b222b7207 */ /* 0x000fc60006800000 */
[----:B------:R-:W-:Y:S01]  /*13b0*/  IMAD.X R40, R9, 0x1, R23, P1 ;  /* 0x0000000109287824 */ /* 0x000fe200008e0617 */
[----:B------:R-:W-:Y:S01]  /*13c0*/  SEL R42, R27, R8, !P5 ;  /* 0x000000081b2a7207 */ /* 0x000fe20006800000 */
[----:B------:R-:W-:Y:S06]  /*13d0*/  @P0 BRA `(.L_x_121) ;  /* 0x0000000c00b40947 */ /* 0x000fec0003800000 */
[----:B------:R-:W0:Y:S01]  /*13e0*/  LDC.64 R22, c[0x0][0x390] ;  /* 0x0000e400ff167b82 */ /* 0x000e220000000a00 */
[----:B------:R-:W-:Y:S02]  /*13f0*/  ISETP.NE.AND P0, PT, R37, RZ, PT ;  /* 0x000000ff2500720c */ /* 0x000fe40003f05270 */
[----:B------:R-:W-:-:S05]  /*1400*/  LOP3.LUT R37, RZ, R37, RZ, 0x33, !PT ;  /* 0x00000025ff257212 */ /* 0x000fca00078e33ff */
[----:B------:R-:W-:-:S06]  /*1410*/  IMAD.IADD R21, R2, 0x1, R37 ;  /* 0x0000000102157824 */ /* 0x000fcc00078e0225 */
        /* <DEDUP_REMOVED lines=15> */
.L_x_155:
[----:B------:R-:W-:Y:S05]  /*1510*/  @!P0 BRA `(.L_x_123) ;  /* 0x0000000000888947 */ /* 0x000fea0003800000 */
[----:B------:R-:W-:Y:S01]  /*1520*/  IADD3 R21, PT, PT, R37, UR10, R44 ;  /* 0x0000000a25157c10 */ /* 0x000fe2000fffe02c */
[----:B------:R-:W-:-:S04]  /*1530*/  IMAD.MOV.U32 R27, RZ, RZ, 0x182 ;  /* 0x00000182ff1b7424 */ /* 0x000fc800078e00ff */
[----:B------:R-:W-:-:S07]  /*1540*/  IMAD.WIDE R20, R21, 0x10, R22 ;  /* 0x0000001015147825 */ /* 0x000fce00078e0216 */
.L_x_125:
[----:B------:R-:W-:Y:S01]  /*1550*/  SHF.R.U32.HI R22, RZ, 0x1, R27 ;  /* 0x00000001ff167819 */ /* 0x000fe2000001161b */
[----:B------:R-:W-:Y:S02]  /*1560*/  IMAD R8, R2, 0x41a7, RZ ;  /* 0x000041a702087824 */ /* 0x000fe400078e02ff */
[----:B------:R-:W-:Y:S01]  /*1570*/  IMAD.MOV.U32 R2, RZ, RZ, RZ ;  /* 0x000000ffff027224 */ /* 0x000fe200078e00ff */
[----:B------:R-:W-:-:S04]  /*1580*/  IADD3 R9, PT, PT, R27, 0x1, -R22 ;  /* 0x000000011b097810 */ /* 0x000fc80007ffe816 */
[----:B------:R-:W0:Y:S01]  /*1590*/  I2F.U32.RP R10, R9 ;  /* 0x00000009000a7306 */ /* 0x000e220000209000 */
[----:B------:R-:W-:Y:S01]  /*15a0*/  IMAD.MOV R11, RZ, RZ, -R9 ;  /* 0x000000ffff0b7224 */ /* 0x000fe200078e0a09 */
[----:B------:R-:W-:-:S06]  /*15b0*/  ISETP.NE.U32.AND P1, PT, R9, RZ, PT ;  /* 0x000000ff0900720c */ /* 0x000fcc0003f25070 */
[----:B0-----:R-:W0:Y:S02]  /*15c0*/  MUFU.RCP R10, R10 ;  /* 0x0000000a000a7308 */ /* 0x001e240000001000 */
[----:B0-----:R-:W-:-:S06]  /*15d0*/  VIADD R3, R10, 0xffffffe ;  /* 0x0ffffffe0a037836 */ /* 0x001fcc0000000000 */
[----:B------:R-:W0:Y:S02]  /*15e0*/  F2I.FTZ.U32.TRUNC.NTZ R3, R3 ;  /* 0x0000000300037305 */ /* 0x000e24000021f000 */
[----:B0-----:R-:W-:-:S04]  /*15f0*/  IMAD R11, R11, R3, RZ ;  /* 0x000000030b0b7224 */ /* 0x001fc800078e02ff */
[----:B------:R-:W-:Y:S01]  /*1600*/  IMAD.HI.U32 R11, R3, R11, R2 ;  /* 0x0000000b030b7227 */ /* 0x000fe200078e0002 */
[----:B------:R-:W-:-:S05]  /*1610*/  LOP3.LUT R2, R8, 0x7fffffff, RZ, 0xc0, !PT ;  /* 0x7fffffff08027812 */ /* 0x000fca00078ec0ff */
[----:B------:R-:W-:-:S04]  /*1620*/  IMAD.HI.U32 R11, R11, R2, RZ ;  /* 0x000000020b0b7227 */ /* 0x000fc800078e00ff */
[----:B------:R-:W-:-:S04]  /*1630*/  IMAD.MOV R11, RZ, RZ, -R11 ;  /* 0x000000ffff0b7224 */ /* 0x000fc800078e0a0b */
[----:B------:R-:W-:-:S05]  /*1640*/  IMAD R8, R9, R11, R2 ;  /* 0x0000000b09087224 */ /* 0x000fca00078e0202 */
[----:B------:R-:W-:-:S13]  /*1650*/  ISETP.GE.U32.AND P0, PT, R8, R9, PT ;  /* 0x000000090800720c */ /* 0x000fda0003f06070 */
[----:B------:R-:W-:-:S05]  /*1660*/  @P0 IMAD.IADD R8, R8, 0x1, -R9 ;  /* 0x0000000108080824 */ /* 0x000fca00078e0a09 */
[----:B------:R-:W-:-:S13]  /*1670*/  ISETP.GE.U32.AND P0, PT, R8, R9, PT ;  /* 0x000000090800720c */ /* 0x000fda0003f06070 */
[----:B------:R-:W-:Y:S01]  /*1680*/  @P0 IMAD.IADD R8, R8, 0x1, -R9 ;  /* 0x0000000108080824 */ /* 0x000fe200078e0a09 */
[----:B------:R-:W-:-:S05]  /*1690*/  @!P1 LOP3.LUT R8, RZ, R9, RZ, 0x33, !PT ;  /* 0x00000009ff089212 */ /* 0x000fca00078e33ff */
[----:B------:R-:W-:-:S04]  /*16a0*/  IMAD.IADD R8, R22, 0x1, R8 ;  /* 0x0000000116087824 */ /* 0x000fc800078e0208 */
[----:B------:R-:W-:Y:S05]  /*16b0*/  NANOSLEEP R8 ;  /* 0x000000080000735d */ /* 0x000fea0003800000 */
[----:B------:R-:W2:Y:S01]  /*16c0*/  LD.E.128.STRONG.GPU R8, desc[UR8][R20.64+0x200] ;  /* 0x0002000814087980 */ /* 0x000ea2000c10fd00 */
[----:B------:R-:W-:Y:S01]  /*16d0*/  UMOV UR5, 0xffffffff ;  /* 0xffffffff00057882 */ /* 0x000fe20000000000 */
[----:B------:R-:W-:Y:S01]  /*16e0*/  IMAD.MOV.U32 R27, RZ, RZ, R22 ;  /* 0x000000ffff1b7224 */ /* 0x000fe200078e0016 */
[----:B--2---:R-:W-:-:S04]  /*16f0*/  ISETP.NE.U32.AND P0, PT, R8, 0x63, PT ;  /* 0x000000630800780c */ /* 0x004fc80003f05070 */
[----:B------:R-:W-:Y:S01]  /*1700*/  ISETP.NE.AND.EX P0, PT, R9, RZ, PT, P0 ;  /* 0x000000ff0900720c */ /* 0x000fe20003f05300 */
[----:B------:R-:W-:-:S12]  /*1710*/  BRA.DIV UR5, `(.L_x_124) ;  /* 0x0000003a05e07947 */ /* 0x000fd8000b800000 */
[----:B------:R-:W-:-:S13]  /*1720*/  VOTE.ANY P0, !P0 ;  /* 0x0000000000ff7806 */ /* 0x000fda0004000100 */
.L_x_158:
[----:B------:R-:W-:Y:S05]  /*1730*/  @P0 BRA `(.L_x_125) ;  /* 0xfffffffc00840947 */ /* 0x000fea000383ffff */
.L_x_123:
[----:B------:R-:W-:Y:S01]  /*1740*/  UMOV UR5, 0xffffffff ;  /* 0xffffffff00057882 */ /* 0x000fe20000000000 */
[----:B------:R-:W-:Y:S02]  /*1750*/  ISETP.NE.U32.AND P0, PT, R8, 0x65, PT ;  /* 0x000000650800780c */ /* 0x000fe40003f05070 */
[----:B------:R-:W-:Y:S02]  /*1760*/  IADD3 R36, PT, PT, R37, UR10, R44 ;  /* 0x0000000a25247c10 */ /* 0x000fe4000fffe02c */
[----:B------:R-:W-:Y:S01]  /*1770*/  ISETP.NE.AND.EX P0, PT, R9, RZ, PT, P0 ;  /* 0x000000ff0900720c */ /* 0x000fe20003f05300 */
[----:B------:R-:W-:-:S12]  /*1780*/  BRA.DIV UR5, `(.L_x_126) ;  /* 0x0000003a05e47947 */ /* 0x000fd8000b800000 */
[----:B------:R-:W0:Y:S01]  /*1790*/  S2R R20, SR_GEMASK ;  /* 0x0000000000147919 */ /* 0x000e220000003c00 */
[----:B------:R-:W-:Y:S01]  /*17a0*/  VOTE.ANY R3, PT, !P0 ;  /* 0x0000000000037806 */ /* 0x000fe200040e0100 */
[----:B------:R-:W1:Y:S02]  /*17b0*/  LDCU.64 UR6, c[0x0][0x390] ;  /* 0x00007200ff0677ac */ /* 0x000e640008000a00 */
[----:B-1----:R-:W-:-:S04]  /*17c0*/  UIADD3 UR5, UP0, UPT, UR6, 0x200, URZ ;  /* 0x0000020006057890 */ /* 0x002fc8000ff1e0ff */
[----:B------:R-:W-:Y:S01]  /*17d0*/  UIADD3.X UR6, UPT, UPT, URZ, UR7, URZ, UP0, !UPT ;  /* 0x00000007ff067290 */ /* 0x000fe200087fe4ff */
        /* <DEDUP_REMOVED lines=22> */
[----:B------:R-:W-:Y:S02]  /*1940*/  IMAD.X R11, R26, 0x1, R35, P1 ;  /* 0x000000011a0b7824 */ /* 0x000fe400008e0623 */
[----:B------:R-:W-:-:S03]  /*1950*/  IMAD.U32 R26, RZ, RZ, UR5 ;  /* 0x00000005ff1a7e24 */ /* 0x000fc6000f8e00ff */
        /* <DEDUP_REMOVED lines=16> */
[----:B------:R-:W-:Y:S01]  /*1a60*/  IMAD.U32 R27, RZ, RZ, UR6 ;  /* 0x00000006ff1b7e24 */ /* 0x000fe2000f8e00ff */
[----:B------:R-:W-:Y:S01]  /*1a70*/  ISETP.GT.AND P1, PT, R3, R22, PT ;  /* 0x000000160300720c */ /* 0x000fe20003f24270 */
[----:B------:R-:W1:Y:S10]  /*1a80*/  SHFL.DOWN PT, R23, R37, 0x10, R22 ;  /* 0x0a00000025177989 */ /* 0x000e7400000e0016 */
[----:B------:R-:W-:-:S02]  /*1a90*/  VOTE.ALL P0, P0 ;  /* 0x0000000000ff7806 */ /* 0x000fc40000000000 */
[----:B0-----:R-:W-:-:S04]  /*1aa0*/  SEL R10, R10, RZ, !P1 ;  /* 0x000000ff0a0a7207 */ /* 0x001fc80004800000 */
[----:B------:R-:W-:Y:S02]  /*1ab0*/  IADD3 R35, P2, PT, R10, R11, RZ ;  /* 0x0000000b0a237210 */ /* 0x000fe40007f5e0ff */
[----:B-1----:R-:W-:-:S05]  /*1ac0*/  SEL R34, R23, RZ, !P1 ;  /* 0x000000ff17227207 */ /* 0x002fca0004800000 */
[----:B------:R-:W-:-:S07]  /*1ad0*/  IMAD.X R34, R34, 0x1, R37, P2 ;  /* 0x0000000122227824 */ /* 0x000fce00010e0625 */
.L_x_172:
[----:B------:R-:W-:Y:S05]  /*1ae0*/  @!P0 BRA `(.L_x_127) ;  /* 0x0000000400848947 */ /* 0x000fea0003800000 */
[----:B------:R-:W-:-:S07]  /*1af0*/  IMAD.MOV.U32 R37, RZ, RZ, 0x182 ;  /* 0x00000182ff257424 */ /* 0x000fce00078e00ff */
.L_x_133:
[----:B------:R-:W-:-:S05]  /*1b00*/  IMAD.WIDE R20, R36, 0x10, R26 ;  /* 0x0000001024147825 */ /* 0x000fca00078e021a */
[----:B------:R-:W2:Y:S01]  /*1b10*/  LD.E.128.STRONG.GPU R8, desc[UR8][R20.64+-0x200] ;  /* 0xfffe000814087980 */ /* 0x000ea2000c10fd00 */
[----:B------:R-:W-:Y:S05]  /*1b20*/  YIELD ;  /* 0x0000000000007946 */ /* 0x000fea0003800000 */
[----:B------:R-:W-:Y:S01]  /*1b30*/  UMOV UR5, 0xffffffff ;  /* 0xffffffff00057882 */ /* 0x000fe20000000000 */
[----:B------:R-:W-:Y:S02]  /*1b40*/  SHF.R.U32.HI R37, RZ, 0x1, R37 ;  /* 0x00000001ff257819 */ /* 0x000fe40000011625 */
[----:B--2---:R-:W-:-:S04]  /*1b50*/  ISETP.NE.U32.AND P0, PT, R8, 0x63, PT ;  /* 0x000000630800780c */ /* 0x004fc80003f05070 */
[----:B------:R-:W-:Y:S01]  /*1b60*/  ISETP.NE.AND.EX P0, PT, R9, RZ, PT, P0 ;  /* 0x000000ff0900720c */ /* 0x000fe20003f05300 */
[----:B------:R-:W-:-:S12]  /*1b70*/  BRA.DIV UR5, `(.L_x_128) ;  /* 0x0000003e05847947 */ /* 0x000fd8000b800000 */
[----:B------:R-:W-:-:S13]  /*1b80*/  VOTE.ANY P0, !P0 ;  /* 0x0000000000ff7806 */ /* 0x000fda0004000100 */
.L_x_175:
[----:B------:R-:W-:Y:S05]  /*1b90*/  @!P0 BRA `(.L_x_129) ;  /* 0x0000000000808947 */ /* 0x000fea0003800000 */
[----:B------:R-:W-:-:S07]  /*1ba0*/  IMAD.MOV.U32 R22, RZ, RZ, R37 ;  /* 0x000000ffff167224 */ /* 0x000fce00078e0025 */
.L_x_131:
[----:B------:R-:W-:Y:S01]  /*1bb0*/  SHF.R.U32.HI R3, RZ, 0x1, R22 ;  /* 0x00000001ff037819 */ /* 0x000fe20000011616 */
[----:B------:R-:W-:-:S03]  /*1bc0*/  IMAD R2, R2, 0x41a7, RZ ;  /* 0x000041a702027824 */ /* 0x000fc600078e02ff */
[----:B------:R-:W-:Y:S02]  /*1bd0*/  IADD3 R11, PT, PT, R22, 0x1, -R3 ;  /* 0x00000001160b7810 */ /* 0x000fe40007ffe803 */
[----:B------:R-:W-:Y:S02]  /*1be0*/  LOP3.LUT R2, R2, 0x7fffffff, RZ, 0xc0, !PT ;  /* 0x7fffffff02027812 */ /* 0x000fe400078ec0ff */
[----:B------:R-:W0:Y:S01]  /*1bf0*/  I2F.U32.RP R10, R11 ;  /* 0x0000000b000a7306 */ /* 0x000e220000209000 */
[----:B------:R-:W-:Y:S01]  /*1c00*/  IMAD.MOV R23, RZ, RZ, -R11 ;  /* 0x000000ffff177224 */ /* 0x000fe200078e0a0b */
[----:B------:R-:W-:-:S06]  /*1c10*/  ISETP.NE.U32.AND P1, PT, R11, RZ, PT ;  /* 0x000000ff0b00720c */ /* 0x000fcc0003f25070 */
[----:B0-----:R-:W0:Y:S02]  /*1c20*/  MUFU.RCP R10, R10 ;  /* 0x0000000a000a7308 */ /* 0x001e240000001000 */
[----:B0-----:R-:W-:-:S06]  /*1c30*/  VIADD R8, R10, 0xffffffe ;  /* 0x0ffffffe0a087836 */ /* 0x001fcc0000000000 */
[----:B------:R0:W1:Y:S02]  /*1c40*/  F2I.FTZ.U32.TRUNC.NTZ R9, R8 ;  /* 0x0000000800097305 */ /* 0x000064000021f000 */
[----:B0-----:R-:W-:Y:S02]  /*1c50*/  IMAD.MOV.U32 R8, RZ, RZ, RZ ;  /* 0x000000ffff087224 */ /* 0x001fe400078e00ff */
[----:B-1----:R-:W-:-:S04]  /*1c60*/  IMAD R23, R23, R9, RZ ;  /* 0x0000000917177224 */ /* 0x002fc800078e02ff */
[----:B------:R-:W-:-:S06]  /*1c70*/  IMAD.HI.U32 R9, R9, R23, R8 ;  /* 0x0000001709097227 */ /* 0x000fcc00078e0008 */
        /* <DEDUP_REMOVED lines=17> */
.L_x_178:
[----:B------:R-:W-:Y:S05]  /*1d90*/  @P0 BRA `(.L_x_131) ;  /* 0xfffffffc00840947 */ /* 0x000fea000383ffff */
.L_x_129:
[----:B------:R-:W-:Y:S01]  /*1da0*/  UMOV UR5, 0xffffffff ;  /* 0xffffffff00057882 */ /* 0x000fe20000000000 */
[----:B------:R-:W-:-:S04]  /*1db0*/  ISETP.NE.U32.AND P0, PT, R8, 0x65, PT ;  /* 0x000000650800780c */ /* 0x000fc80003f05070 */
[----:B------:R-:W-:Y:S01]  /*1dc0*/  ISETP.NE.AND.EX P0, PT, R9, RZ, PT, P0 ;  /* 0x000000ff0900720c */ /* 0x000fe20003f05300 */
[----:B------:R-:W-:-:S12]  /*1dd0*/  BRA.DIV UR5, `(.L_x_132) ;  /* 0x0000003e052c7947 */ /* 0x000fd8000b800000 */
[----:B------:R-:W0:Y:S01]  /*1de0*/  S2R R20, SR_GEMASK ;  /* 0x0000000000147919 */ /* 0x000e220000003c00 */
[----:B------:R-:W-:Y:S01]  /*1df0*/  VOTE.ANY R3, PT, !P0 ;  /* 0x0000000000037806 */ /* 0x000fe200040e0100 */
[----:B------:R-:W-:-:S03]  /*1e00*/  VIADD R36, R36, 0xffffffe0 ;  /* 0xffffffe024247836 */ /* 0x000fc60000000000 */
[----:B0-----:R-:W-:-:S05]  /*1e10*/  LOP3.LUT R3, R3, 0x80000000, R20, 0xec, !PT ;  /* 0x8000000003037812 */ /* 0x001fca00078eec14 */
[----:B------:R-:W-:-:S05]  /*1e20*/  VIADD R20, R3, 0xffffffff ;  /* 0xffffffff03147836 */ /* 0x000fca0000000000 */
[----:B------:R-:W-:-:S04]  /*1e30*/  LOP3.LUT R20, R3, R20, RZ, 0xc, !PT ;  /* 0x0000001403147212 */ /* 0x000fc800078e0cff */
[----:B------:R-:W0:Y:S02]  /*1e40*/  POPC R22, R20 ;  /* 0x0000001400167309 */ /* 0x000e240000000000 */
[----:B0-----:R-:W0:Y:S01]  /*1e50*/  SHFL.DOWN PT, R44, R10, 0x1, R22 ;  /* 0x082000000a2c7989 */ /* 0x001e2200000e0016 */
[----:B------:R-:W-:-:S03]  /*1e60*/  ISETP.GE.AND P0, PT, R45, R22, PT ;  /* 0x000000162d00720c */ /* 0x000fc60003f06270 */
[----:B------:R-:W1:Y:S01]  /*1e70*/  SHFL.DOWN PT, R23, R11, 0x1, R22 ;  /* 0x082000000b177989 */ /* 0x000e6200000e0016 */
[----:B0-----:R-:W-:Y:S02]  /*1e80*/  SEL R3, R44, RZ, !P0 ;  /* 0x000000ff2c037207 */ /* 0x001fe40004000000 */
[----:B-1----:R-:W-:Y:S02]  /*1e90*/  SEL R23, R23, RZ, !P0 ;  /* 0x000000ff17177207 */ /* 0x002fe40004000000 */
[----:B------:R-:W-:Y:S01]  /*1ea0*/  IADD3 R10, P0, PT, R10, R3, RZ ;  /* 0x000000030a0a7210 */ /* 0x000fe20007f1e0ff */
[----:B------:R-:W-:-:S04]  /*1eb0*/  VIADD R3, R45, 0x2 ;  /* 0x000000022d037836 */ /* 0x000fc80000000000 */
[----:B------:R-:W-:Y:S01]  /*1ec0*/  IMAD.X R11, R11, 0x1, R23, P0 ;  /* 0x000000010b0b7824 */ /* 0x000fe200000e0617 */
[----:B------:R-:W-:Y:S01]  /*1ed0*/  ISETP.GT.AND P0, PT, R3, R22, PT ;  /* 0x000000160300720c */ /* 0x000fe20003f04270 */
[----:B------:R-:W0:Y:S01]  /*1ee0*/  SHFL.DOWN PT, R23, R10, 0x2, R22 ;  /* 0x084000000a177989 */ /* 0x000e2200000e0016 */
[----:B------:R-:W-:-:S03]  /*1ef0*/  VIADD R3, R45, 0x4 ;  /* 0x000000042d037836 */ /* 0x000fc60000000000 */
        /* <DEDUP_REMOVED lines=11> */
[----:B-1----:R-:W-:Y:S02]  /*1fb0*/  SEL R44, R44, RZ, !P0 ;  /* 0x000000ff2c2c7207 */ /* 0x002fe40004000000 */
[----:B------:R-:W-:-:S03]  /*1fc0*/  ISETP.GT.AND P0, PT, R3, R22, PT ;  /* 0x000000160300720c */ /* 0x000fc60003f04270 */
[----:B------:R-:W-:Y:S02]  /*1fd0*/  IMAD.X R11, R44, 0x1, R11, P1 ;  /* 0x000000012c0b7824 */ /* 0x000fe400008e060b */
[----:B------:R-:W0:Y:S04]  /*1fe0*/  SHFL.DOWN PT, R44, R10, 0x8, R22 ;  /* 0x090000000a2c7989 */ /* 0x000e2800000e0016 */
[----:B------:R-:W1:Y:S01]  /*1ff0*/  SHFL.DOWN PT, R23, R11, 0x8, R22 ;  /* 0x090000000b177989 */ /* 0x000e6200000e0016 */
[----:B0-----:R-:W-:-:S04]  /*2000*/  SEL R3, R44, RZ, !P0 ;  /* 0x000000ff2c037207 */ /* 0x001fc80004000000 */
[----:B------:R-:W-:Y:S01]  /*2010*/  IADD3 R10, P1, PT, R3, R10, RZ ;  /* 0x0000000a030a7210 */ /* 0x000fe20007f3e0ff */
[----:B------:R-:W-:Y:S01]  /*2020*/  VIADD R3, R45, 0x10 ;  /* 0x000000102d037836 */ /* 0x000fe20000000000 */
[----:B-1----:R-:W-:Y:S02]  /*2030*/  SEL R20, R23, RZ, !P0 ;  /* 0x000000ff17147207 */ /* 0x002fe40004000000 */
[----:B------:R-:W-:Y:S01]  /*2040*/  ISETP.NE.U32.AND P0, PT, R8, 0x65, PT ;  /* 0x000000650800780c */ /* 0x000fe20003f05070 */
[----:B------:R-:W0:Y:S02]  /*2050*/  SHFL.DOWN PT, R44, R10, 0x10, R22 ;  /* 0x0a0000000a2c7989 */ /* 0x000e2400000e0016 */
[----:B------:R-:W-:Y:S01]  /*2060*/  IMAD.X R11, R20, 0x1, R11, P1 ;  /* 0x00000001140b7824 */ /* 0x000fe200008e060b */
[----:B------:R-:W-:Y:S02]  /*2070*/  ISETP.NE.AND.EX P0, PT, R9, RZ, PT, P0 ;  /* 0x000000ff0900720c */ /* 0x000fe40003f05300 */
[----:B------:R-:W-:-:S02]  /*2080*/  ISETP.GT.AND P1, PT, R3, R22, PT ;  /* 0x000000160300720c */ /* 0x000fc40003f24270 */
[----:B------:R-:W1:Y:S09]  /*2090*/  SHFL.DOWN PT, R23, R11, 0x10, R22 ;  /* 0x0a0000000b177989 */ /* 0x000e7200000e0016 */
[----:B------:R-:W-:Y:S02]  /*20a0*/  VOTE.ALL P0, P0 ;  /* 0x0000000000ff7806 */ /* 0x000fe40000000000 */
[----:B0-----:R-:W-:-:S04]  /*20b0*/  SEL R44, R44, RZ, !P1 ;  /* 0x000000ff2c2c7207 */ /* 0x001fc80004800000 */
[----:B------:R-:W-:Y:S02]  /*20c0*/  IADD3 R35, P2, P3, R44, R10, R35 ;  /* 0x0000000a2c237210 */ /* 0x000fe40007b5e023 */
[----:B-1----:R-:W-:-:S04]  /*20d0*/  SEL R23, R23, RZ, !P1 ;  /* 0x000000ff17177207 */ /* 0x002fc80004800000 */
[----:B------:R-:W-:-:S07]  /*20e0*/  IADD3.X R34, PT, PT, R23, R11, R34, P2, P3 ;  /* 0x0000000b17227210 */ /* 0x000fce00017e6422 */
.L_x_192:
[----:B------:R-:W-:Y:S05]  /*20f0*/  @P0 BRA `(.L_x_133) ;  /* 0xfffffff800800947 */ /* 0x000fea000383ffff */
.L_x_127:
[----:B------:R-:W0:Y:S01]  /*2100*/  S2R R37, SR_TID.X ;  /* 0x0000000000257919 */ /* 0x000e220000002100 */
[----:B------:R-:W-:Y:S01]  /*2110*/  ISETP.NE.AND P0, PT, R45, RZ, PT ;  /* 0x000000ff2d00720c */ /* 0x000fe20003f05270 */
[----:B------:R-:W-:Y:S01]  /*2120*/  BSSY.RECONVERGENT B1, `(.L_x_134) ;  /* 0x0000013000017945 */ /* 0x000fe20003800200 */
[----:B------:R-:W-:-:S04]  /*2130*/  LOP3.LUT R35, R35, R34, RZ, 0x3c, !PT ;  /* 0x0000002223237212 */ /* 0x000fc800078e3cff */
[----:B------:R-:W-:-:S04]  /*2140*/  LOP3.LUT R34, R35, R34, RZ, 0x3c, !PT ;  /* 0x0000002223227212 */ /* 0x000fc800078e3cff */
[----:B------:R-:W-:-:S03]  /*2150*/  LOP3.LUT R35, R35, R34, RZ, 0x3c, !PT ;  /* 0x0000002223237212 */ /* 0x000fc600078e3cff */
[----:B------:R-:W1:Y:S01]  /*2160*/  @!P0 S2R R3, SR_CgaCtaId ;  /* 0x0000000000038919 */ /* 0x000e620000008800 */
[----:B------:R-:W-:Y:S02]  /*2170*/  @!P0 MOV R2, 0x400 ;  /* 0x0000040000028802 */ /* 0x000fe40000000f00 */
[----:B0-----:R-:W-:Y:S02]  /*2180*/  ISETP.NE.AND P1, PT, R37, RZ, PT ;  /* 0x000000ff2500720c */ /* 0x001fe40003f25270 */
[----:B-1----:R-:W-:-:S11]  /*2190*/  @!P0 LEA R3, R3, R2, 0x18 ;  /* 0x0000000203038211 */ /* 0x002fd600078ec0ff */
[----:B------:R-:W-:Y:S05]  /*21a0*/  @P1 BRA `(.L_x_135) ;  /* 0x0000000000281947 */ /* 0x000fea0003800000 */
        /* <DEDUP_REMOVED lines=10> */
.L_x_135:
[----:B------:R-:W-:Y:S05]  /*2250*/  BSYNC.RECONVERGENT B1 ;  /* 0x0000000000017941 */ /* 0x000fea0003800200 */
.L_x_134:
[----:B------:R0:W-:Y:S01]  /*2260*/  @!P0 STS.64 [R3+0x98], R34 ;  /* 0x0000982203008388 */ /* 0x0001e20000000a00 */
[----:B-1----:R-:W-:Y:S02]  /*2270*/  IMAD.MOV.U32 R11, RZ, RZ, R43 ;  /* 0x000000ffff0b7224 */ /* 0x002fe400078e002b */
[----:B------:R-:W-:Y:S02]  /*2280*/  IMAD.MOV.U32 R8, RZ, RZ, R42 ;  /* 0x000000ffff087224 */ /* 0x000fe400078e002a */
[----:B------:R-:W-:Y:S02]  /*2290*/  @!P0 IMAD.MOV.U32 R11, RZ, RZ, R34 ;  /* 0x000000ffff0b8224 */ /* 0x000fe400078e0022 */
[----:B------:R-:W-:-:S07]  /*22a0*/  @!P0 IMAD.MOV.U32 R8, RZ, RZ, R35 ;  /* 0x000000ffff088224 */ /* 0x000fce00078e0023 */
.L_x_121:
[----:B------:R-:W-:Y:S05]  /*22b0*/  WARPSYNC.ALL ;  /* 0x0000000000007948 */ /* 0x000fea0003800000 */
[----:B------:R-:W1:Y:S08]  /*22c0*/  S2UR UR6, SR_CgaCtaId ;  /* 0x00000000000679c3 */ /* 0x000e700000008800 */
[----:B------:R-:W-:Y:S01]  /*22d0*/  BAR.SYNC.DEFER_BLOCKING 0x0 ;  /* 0x0000000000007b1d */ /* 0x000fe20000010000 */
[----:B------:R-:W-:-:S05]  /*22e0*/  ISETP.NE.AND P0, PT, R37, RZ, PT ;  /* 0x000000ff2500720c */ /* 0x000fca0003f05270 */
[----:B------:R-:W-:Y:S02]  /*22f0*/  UMOV UR5, 0x400 ;  /* 0x0000040000057882 */ /* 0x000fe40000000000 */
[----:B-1----:R-:W-:-:S09]  /*2300*/  ULEA UR5, UR6, UR5, 0x18 ;  /* 0x0000000506057291 */ /* 0x002fd2000f8ec0ff */
[----:B0-----:R-:W0:Y:S02]  /*2310*/  LDS.64 R2, [UR5+0x98] ;  /* 0x00009805ff027984 */ /* 0x001e240008000a00 */
[----:B0-----:R-:W-:Y:S02]  /*2320*/  SEL R2, R2, RZ, P0 ;  /* 0x000000ff02027207 */ /* 0x001fe40000000000 */
[----:B------:R-:W-:Y:S02]  /*2330*/  SEL R3, R3, RZ, P0 ;  /* 0x000000ff03037207 */ /* 0x000fe40000000000 */
[----:B------:R-:W-:-:S05]  /*2340*/  IADD3 R2, P1, PT, R11, R2, RZ ;  /* 0x000000020b027210 */ /* 0x000fca0007f3e0ff */
[----:B------:R-:W-:-:S08]  /*2350*/  IMAD.X R3, R8, 0x1, R3, P1 ;  /* 0x0000000108037824 */ /* 0x000fd000008e0603 */
.L_x_120:
[----:B------:R-:W-:Y:S05]  /*2360*/  BSYNC.RECONVERGENT B0 ;  /* 0x0000000000007941 */ /* 0x000fea0003800200 */
.L_x_118:
[----:B------:R-:W-:Y:S01]  /*2370*/  BAR.SYNC.DEFER_BLOCKING 0x0 ;  /* 0x0000000000007b1d */ /* 0x000fe20000010000 */
[----:B0-----:R-:W-:-:S05]  /*2380*/  IADD3 R8, P0, PT, R32, R2, RZ ;  /* 0x0000000220087210 */ /* 0x001fca0007f1e0ff */
[----:B------:R-:W-:Y:S01]  /*2390*/  IMAD.X R9, R33, 0x1, R3, P0 ;  /* 0x0000000121097824 */ /* 0x000fe200000e0603 */
[----:B------:R-:W-:Y:S01]  /*23a0*/  IADD3 R10, P0, PT, R30, R8, RZ ;  /* 0x000000081e0a7210 */ /* 0x000fe20007f1e0ff */
[----:B------:R-:W0:Y:S01]  /*23b0*/  S2R R27, SR_LANEID ;  /* 0x00000000001b7919 */ /* 0x000e220000000000 */
[----:B------:R-:W1:Y:S01]  /*23c0*/  S2UR UR5, SR_CTAID.X ;  /* 0x00000000000579c3 */ /* 0x000e620000002500 */
[----:B------:R-:W2:Y:S02]  /*23d0*/  LDCU.64 UR6, c[0x0][0x388] ;  /* 0x00007100ff0677ac */ /* 0x000ea40008000a00 */
[----:B------:R-:W-:Y:S01]  /*23e0*/  IMAD.X R11, R31, 0x1, R9, P0 ;  /* 0x000000011f0b7824 */ /* 0x000fe200000e0609 */
[----:B------:R-:W-:-:S04]  /*23f0*/  IADD3 R20, P0, PT, R28, R10, RZ ;  /* 0x0000000a1c147210 */ /* 0x000fc80007f1e0ff */
[----:B------:R-:W1:Y:S01]  /*2400*/  LDC R26, c[0x0][0x398] ;  /* 0x0000e600ff1a7b82 */ /* 0x000e620000000800 */
[----:B------:R-:W-:Y:S01]  /*2410*/  IMAD.X R21, R29, 0x1, R11, P0 ;  /* 0x000000011d157824 */ /* 0x000fe200000e060b */
[----:B------:R-:W-:-:S05]  /*2420*/  IADD3 R22, P0, PT, R24, R20, RZ ;  /* 0x0000001418167210 */ /* 0x000fca0007f1e0ff */
[----:B------:R-:W-:Y:S01]  /*2430*/  IMAD.X R23, R25, 0x1, R21, P0 ;  /* 0x0000000119177824 */ /* 0x000fe200000e0615 */
[----:B------:R-:W-:-:S05]  /*2440*/  IADD3 R4, P0, PT, R4, R22, RZ ;  /* 0x0000001604047210 */ /* 0x000fca0007f1e0ff */
[----:B------:R-:W-:Y:S01]  /*2450*/  IMAD.X R5, R5, 0x1, R23, P0 ;  /* 0x0000000105057824 */ /* 0x000fe200000e0617 */
[----:B------:R-:W-:-:S05]  /*2460*/  IADD3 R6, P0, PT, R6, R4, RZ ;  /* 0x0000000406067210 */ /* 0x000fca0007f1e0ff */
[----:B------:R-:W-:Y:S01]  /*2470*/  IMAD.X R7, R7, 0x1, R5, P0 ;  /* 0x0000000107077824 */ /* 0x000fe200000e0605 */
[----:B------:R-:W-:Y:S01]  /*2480*/  IADD3 R12, P0, PT, R12, R6, RZ ;  /* 0x000000060c0c7210 */ /* 0x000fe20007f1e0ff */
[----:B0-----:R-:W-:-:S04]  /*2490*/  IMAD R27, R27, 0x50, R0 ;  /* 0x000000501b1b7824 */ /* 0x001fc800078e0200 */
[----:B------:R-:W-:Y:S01]  /*24a0*/  IMAD.X R13, R13, 0x1, R7, P0 ;  /* 0x000000010d0d7824 */ /* 0x000fe200000e0607 */
[----:B------:R-:W-:Y:S01]  /*24b0*/  IADD3 R14, P0, PT, R14, R12, RZ ;  /* 0x0000000c0e0e7210 */ /* 0x000fe20007f1e0ff */
[----:B-1----:R-:W-:Y:S01]  /*24c0*/  VIADD R26, R26, UR5 ;  /* 0x000000051a1a7c36 */ /* 0x002fe20008000000 */
[----:B------:R-:W-:Y:S03]  /*24d0*/  STS.64 [R27], R2 ;  /* 0x000000021b007388 */ /* 0x000fe60000000a00 */
        /* <DEDUP_REMOVED lines=11> */
[----:B------:R-:W-:Y:S04]  /*2590*/  STS.64 [R27+0x38], R12 ;  /* 0x0000380c1b007388 */ /* 0x000fe80000000a00 */
[----:B------:R-:W-:Y:S04]  /*25a0*/  STS.64 [R27+0x40], R14 ;  /* 0x0000400e1b007388 */ /* 0x000fe80000000a00 */
[----:B------:R-:W-:Y:S04]  /*25b0*/  STS.64 [R27+0x48], R16 ;  /* 0x000048101b007388 */ /* 0x000fe80000000a00 */
[----:B------:R0:W-:Y:S01]  /*25c0*/  STS.64 [R27+0x50], R24 ;  /* 0x000050181b007388 */ /* 0x0001e20000000a00 */
[----:B------:R-:W-:-:S03]  /*25d0*/  NOP ;  /* 0x0000000000007918 */ /* 0x000fc60000000000 */
[----:B------:R-:W1:Y:S04]  /*25e0*/  LDS.64 R2, [R0] ;  /* 0x0000000000027984 */ /* 0x000e680000000a00 */
[----:B------:R-:W3:Y:S01]  /*25f0*/  LDS.64 R4, [R0+0x100] ;  /* 0x0001000000047984 */ /* 0x000ee20000000a00 */
[C---:B0-----:R-:W-:Y:S01]  /*2600*/  LOP3.LUT R24, R37.reuse, 0x3e0, RZ, 0xc0, !PT ;  /* 0x000003e025187812 */ /* 0x041fe200078ec0ff */
[----:B------:R-:W-:Y:S01]  /*2610*/  IMAD R25, R26, 0x11e0, RZ ;  /* 0x000011e01a197824 */ /* 0x000fe200078e02ff */
[----:B------:R-:W-:Y:S01]  /*2620*/  LOP3.LUT R37, R37, 0x1f, RZ, 0xc0, !PT ;  /* 0x0000001f25257812 */ /* 0x000fe200078ec0ff */
[----:B------:R-:W0:Y:S04]  /*2630*/  LDS.64 R6, [R0+0x200] ;  /* 0x0002000000067984 */ /* 0x000e280000000a00 */
[----:B------:R-:W4:Y:S01]  /*2640*/  LDS.64 R8, [R0+0x300] ;  /* 0x0003000000087984 */ /* 0x000f220000000a00 */
[----:B------:R-:W-:-:S03]  /*2650*/  IMAD R24, R24, 0xb, R37 ;  /* 0x0000000b18187824 */ /* 0x000fc600078e0225 */
[----:B------:R-:W5:Y:S02]  /*2660*/  LDS.64 R10, [R0+0x400] ;  /* 0x00040000000a7984 */ /* 0x000f640000000a00 */
[----:B------:R-:W-:Y:S02]  /*2670*/  IADD3 R25, P0, PT, R25, R24, RZ ;  /* 0x0000001819197210 */ /* 0x000fe40007f1e0ff */
[----:B------:R-:W5:Y:S03]  /*2680*/  LDS.64 R12, [R0+0x500] ;  /* 0x00050000000c7984 */ /* 0x000f660000000a00 */
[----:B------:R-:W-:Y:S01]  /*2690*/  IMAD.X R26, RZ, RZ, RZ, P0 ;  /* 0x000000ffff1a7224 */ /* 0x000fe200000e06ff */
[----:B------:R-:W5:Y:S01]  /*26a0*/  LDS.64 R14, [R0+0x600] ;  /* 0x00060000000e7984 */ /* 0x000f620000000a00 */
[----:B--2---:R-:W-:-:S03]  /*26b0*/  LEA R24, P0, R25, UR6, 0x3 ;  /* 0x0000000619187c11 */ /* 0x004fc6000f8018ff */
[----:B------:R-:W2:Y:S01]  /*26c0*/  LDS.64 R16, [R0+0x700] ;  /* 0x0007000000107984 */ /* 0x000ea20000000a00 */
[----:B------:R-:W-:-:S03]  /*26d0*/  LEA.HI.X R25, R25, UR7, R26, 0x3, P0 ;  /* 0x0000000719197c11 */ /* 0x000fc600080f1c1a */
[----:B------:R-:W2:Y:S04]  /*26e0*/  LDS.64 R18, [R0+0x800] ;  /* 0x0008000000127984 */ /* 0x000ea80000000a00 */
[----:B------:R-:W2:Y:S04]  /*26f0*/  LDS.64 R20, [R0+0x900] ;  /* 0x0009000000147984 */ /* 0x000ea80000000a00 */
[----:B------:R-:W2:Y:S04]  /*2700*/  LDS.64 R22, [R0+0xa00] ;  /* 0x000a000000167984 */ /* 0x000ea80000000a00 */
[----:B-1----:R-:W-:Y:S04]  /*2710*/  STG.E.64 desc[UR8][R24.64], R2 ;  /* 0x0000000218007986 */ /* 0x002fe8000c101b08 */
[----:B---3--:R-:W-:Y:S04]  /*2720*/  STG.E.64 desc[UR8][R24.64+0x100], R4 ;  /* 0x0001000418007986 */ /* 0x008fe8000c101b08 */
[----:B0-----:R-:W-:Y:S04]  /*2730*/  STG.E.64 desc[UR8][R24.64+0x200], R6 ;  /* 0x0002000618007986 */ /* 0x001fe8000c101b08 */
[----:B----4-:R-:W-:Y:S04]  /*2740*/  STG.E.64 desc[UR8][R24.64+0x300], R8 ;  /* 0x0003000818007986 */ /* 0x010fe8000c101b08 */
[----:B-----5:R-:W-:Y:S04]  /*2750*/  STG.E.64 desc[UR8][R24.64+0x400], R10 ;  /* 0x0004000a18007986 */ /* 0x020fe8000c101b08 */
[----:B------:R-:W-:Y:S04]  /*2760*/  STG.E.64 desc[UR8][R24.64+0x500], R12 ;  /* 0x0005000c18007986 */ /* 0x000fe8000c101b08 */
[----:B------:R-:W-:Y:S04]  /*2770*/  STG.E.64 desc[UR8][R24.64+0x600], R14 ;  /* 0x0006000e18007986 */ /* 0x000fe8000c101b08 */
[----:B--2---:R-:W-:Y:S04]  /*2780*/  STG.E.64 desc[UR8][R24.64+0x700], R16 ;  /* 0x0007001018007986 */ /* 0x004fe8000c101b08 */
[----:B------:R-:W-:Y:S04]  /*2790*/  STG.E.64 desc[UR8][R24.64+0x800], R18 ;  /* 0x0008001218007986 */ /* 0x000fe8000c101b08 */
[----:B------:R-:W-:Y:S04]  /*27a0*/  STG.E.64 desc[UR8][R24.64+0x900], R20 ;  /* 0x0009001418007986 */ /* 0x000fe8000c101b08 */
[----:B------:R-:W-:Y:S01]  /*27b0*/  STG.E.64 desc[UR8][R24.64+0xa00], R22 ;  /* 0x000a001618007986 */ /* 0x000fe2000c101b08 */
[----:B------:R-:W-:Y:S05]  /*27c0*/  EXIT ;  /* 0x000000000000794d */ /* 0x000fea0003800000 */
.L_x_117:
[----:B------:R-:W-:-:S13]  /*27d0*/  ISETP.NE.AND P0, PT, R0, RZ, PT ;  /* 0x000000ff0000720c */ /* 0x000fda0003f05270 */
[----:B------:R-:W-:Y:S05]  /*27e0*/  @!P0 EXIT ;  /* 0x000000000000894d */ /* 0x000fea0003800000 */
[----:B------:R-:W0:Y:S02]  /*27f0*/  LDC.64 R6, c[0x0][0x380] ;  /* 0x0000e000ff067b82 */ /* 0x000e240000000a00 */
[----:B0-----:R-:W-:-:S05]  /*2800*/  IMAD.WIDE.U32 R6, R3, 0x8, R6 ;  /* 0x0000000803067825 */ /* 0x001fca00078e0006 */
[----:B------:R-:W2:Y:S01]  /*2810*/  LDG.E.64 R4, desc[UR8][R6.64] ;  /* 0x0000000806047981 */ /* 0x000ea2000c1e1b00 */
[----:B------:R-:W0:Y:S02]  /*2820*/  S2R R37, SR_TID.X ;  /* 0x0000000000257919 */ /* 0x000e240000002100 */
[C---:B0-----:R-:W-:Y:S02]  /*2830*/  LOP3.LUT R3, R37.reuse, 0x1f, RZ, 0xc0, !PT ;  /* 0x0000001f25037812 */ /* 0x041fe400078ec0ff */
[----:B------:R-:W-:-:S05]  /*2840*/  LOP3.LUT R8, R37, 0x3e0, RZ, 0xc0, !PT ;  /* 0x000003e025087812 */ /* 0x000fca00078ec0ff */
[----:B------:R-:W-:-:S04]  /*2850*/  IMAD R19, R8, 0xb, R3 ;  /* 0x0000000b08137824 */ /* 0x000fc800078e0203 */
[C---:B------:R-:W-:Y:S01]  /*2860*/  VIADD R3, R19.reuse, 0x20 ;  /* 0x0000002013037836 */ /* 0x040fe20000000000 */
[C---:B------:R-:W-:Y:S01]  /*2870*/  ISETP.GE.U32.AND P5, PT, R19.reuse, R0, PT ;  /* 0x000000001300720c */ /* 0x040fe20003fa6070 */
[C---:B------:R-:W-:Y:S01]  /*2880*/  VIADD R9, R19.reuse, 0x40 ;  /* 0x0000004013097836 */ /* 0x040fe20000000000 */
[C---:B------:R-:W-:Y:S01]  /*2890*/  LEA R8, P3, R19.reuse, R6, 0x3 ;  /* 0x0000000613087211 */ /* 0x040fe200078618ff */
[----:B------:R-:W-:Y:S01]  /*28a0*/  VIADD R11, R19, 0x60 ;  /* 0x00000060130b7836 */ /* 0x000fe20000000000 */
[-C--:B------:R-:W-:Y:S01]  /*28b0*/  ISETP.GE.U32.AND P6, PT, R3, R0.reuse, PT ;  /* 0x000000000300720c */ /* 0x080fe20003fc6070 */
[----:B------:R-:W-:Y:S01]  /*28c0*/  VIADD R3, R19, 0x80 ;  /* 0x0000008013037836 */ /* 0x000fe20000000000 */
[-C--:B------:R-:W-:Y:S01]  /*28d0*/  ISETP.GE.U32.AND P0, PT, R9, R0.reuse, PT ;  /* 0x000000000900720c */ /* 0x080fe20003f06070 */
[----:B------:R-:W-:Y:S01]  /*28e0*/  IMAD.X R9, RZ, RZ, R7, P3 ;  /* 0x000000ffff097224 */ /* 0x000fe200018e0607 */
[-C--:B------:R-:W-:Y:S01]  /*28f0*/  ISETP.GE.U32.AND P1, PT, R11, R0.reuse, PT ;  /* 0x000000000b00720c */ /* 0x080fe20003f26070 */
[----:B------:R-:W-:Y:S01]  /*2900*/  VIADD R11, R19, 0xa0 ;  /* 0x000000a0130b7836 */ /* 0x000fe20000000000 */
[----:B------:R-:W-:Y:S01]  /*2910*/  ISETP.GE.U32.AND P2, PT, R3, R0, PT ;  /* 0x000000000300720c */ /* 0x000fe20003f46070 */
[----:B------:R-:W-:-:S02]  /*2920*/  VIADD R3, R19, 0xe0 ;  /* 0x000000e013037836 */ /* 0x000fc40000000000 */
[----:B------:R-:W-:Y:S01]  /*2930*/  VIADD R13, R19, 0xc0 ;  /* 0x000000c0130d7836 */ /* 0x000fe20000000000 */
[----:B------:R-:W-:Y:S01]  /*2940*/  ISETP.GE.U32.AND P3, PT, R11, R0, PT ;  /* 0x000000000b00720c */ /* 0x000fe20003f66070 */
[----:B------:R-:W-:-:S03]  /*2950*/  VIADD R17, R19, 0x120 ;  /* 0x0000012013117836 */ /* 0x000fc60000000000 */
[-C--:B------:R-:W-:Y:S01]  /*2960*/  ISETP.GE.U32.AND P4, PT, R13, R0.reuse, PT ;  /* 0x000000000d00720c */ /* 0x080fe20003f86070 */
[----:B--2---:R-:W-:Y:S02]  /*2970*/  IMAD.MOV.U32 R6, RZ, RZ, R4 ;  /* 0x000000ffff067224 */ /* 0x004fe400078e0004 */
[----:B------:R-:W-:Y:S02]  /*2980*/  IMAD.MOV.U32 R7, RZ, RZ, R5 ;  /* 0x000000ffff077224 */ /* 0x000fe400078e0005 */
[----:B------:R-:W2:Y:S01]  /*2990*/  @!P5 LDG.E.64 R4, desc[UR8][R8.64] ;  /* 0x000000080804d981 */ /* 0x000ea2000c1e1b00 */
[----:B------:R-:W-:Y:S01]  /*29a0*/  IMAD.MOV.U32 R14, RZ, RZ, R6 ;  /* 0x000000ffff0e7224 */ /* 0x000fe200078e0006 */
[----:B------:R-:W-:Y:S01]  /*29b0*/  ISETP.GE.U32.AND P5, PT, R3, R0, PT ;  /* 0x000000000300720c */ /* 0x000fe20003fa6070 */
[----:B------:R-:W-:Y:S02]  /*29c0*/  IMAD.MOV.U32 R15, RZ, RZ, R7 ;  /* 0x000000ffff0f7224 */ /* 0x000fe400078e0007 */
[----:B------:R-:W-:-:S02]  /*29d0*/  VIADD R3, R19, 0x100 ;  /* 0x0000010013037836 */ /* 0x000fc40000000000 */
[--C-:B------:R-:W-:Y:S02]  /*29e0*/  IMAD.MOV.U32 R12, RZ, RZ, R6.reuse ;  /* 0x000000ffff0c7224 */ /* 0x100fe400078e0006 */
[--C-:B------:R-:W-:Y:S01]  /*29f0*/  IMAD.MOV.U32 R13, RZ, RZ, R7.reuse ;  /* 0x000000ffff0d7224 */ /* 0x100fe200078e0007 */
[----:B------:R-:W3:Y:S01]  /*2a00*/  @!P6 LDG.E.64 R14, desc[UR8][R8.64+0x100] ;  /* 0x00010008080ee981 */ /* 0x000ee2000c1e1b00 */
[----:B------:R-:W-:Y:S01]  /*2a10*/  IMAD.MOV.U32 R10, RZ, RZ, R6 ;  /* 0x000000ffff0a7224 */ /* 0x000fe200078e0006 */
[-C--:B------:R-:W-:Y:S01]  /*2a20*/  ISETP.GE.U32.AND P6, PT, R3, R0.reuse, PT ;  /* 0x000000000300720c */ /* 0x080fe20003fc6070 */
[----:B------:R-:W-:Y:S02]  /*2a30*/  IMAD.MOV.U32 R11, RZ, RZ, R7 ;  /* 0x000000ffff0b7224 */ /* 0x000fe400078e0007 */
[----:B------:R-:W-:Y:S01]  /*2a40*/  VIADD R3, R19, 0x140 ;  /* 0x0000014013037836 */ /* 0x000fe20000000000 */
[----:B------:R-:W4:Y:S01]  /*2a50*/  @!P0 LDG.E.64 R12, desc[UR8][R8.64+0x200] ;  /* 0x00020008080c8981 */ /* 0x000f22000c1e1b00 */
[----:B------:R-:W-:-:S03]  /*2a60*/  ISETP.GE.U32.AND P0, PT, R17, R0, PT ;  /* 0x000000001100720c */ /* 0x000fc60003f06070 */
[----:B------:R-:W4:Y:S01]  /*2a70*/  @!P1 LDG.E.64 R10, desc[UR8][R8.64+0x300] ;  /* 0x00030008080a9981 */ /* 0x000f22000c1e1b00 */
[----:B------:R-:W-:Y:S01]  /*2a80*/  ISETP.GE.U32.AND P1, PT, R3, R0, PT ;  /* 0x000000000300720c */ /* 0x000fe20003f26070 */
        /* <DEDUP_REMOVED lines=22> */
[----:B------:R-:W-:Y:S01]  /*2bf0*/  UMOV UR4, 0x400 ;  /* 0x0000040000047882 */ /* 0x000fe20000000000 */
[----:B------:R-:W-:Y:S01]  /*2c00*/  ISETP.NE.AND P0, PT, R2, RZ, PT ;  /* 0x000000ff0200720c */ /* 0x000fe20003f05270 */
[----:B-1----:R-:W-:-:S02]  /*2c10*/  ULEA UR4, UR5, UR4, 0x18 ;  /* 0x0000000405047291 */ /* 0x002fc4000f8ec0ff */
[----:B0-----:R-:W-:-:S05]  /*2c20*/  IMAD R0, R36, 0x160, R43 ;  /* 0x0000016024007824 */ /* 0x001fca00078e022b */
        /* <DEDUP_REMOVED lines=40> */
[----:B------:R-:W-:Y:S01]  /*2eb0*/  IADD3.X R34, PT, PT, R17, R5, R3, P0, P1 ;  /* 0x0000000511227210 */ /* 0x000fe200007e2403 */
        /* <DEDUP_REMOVED lines=51> */
[----:B0-----:R-:W-:Y:S02]  /*31f0*/  IADD3 R39, P0, PT, R16, R39, RZ ;  /* 0x0000002710277210 */ /* 0x001fe40007f1e0ff */
[----:B------:R-:W-:Y:S02]  /*3200*/  SEL R16, R41, R40, !P1 ;  /* 0x0000002829107207 */ /* 0x000fe40004800000 */
[----:B------:R-:W-:Y:S01]  /*3210*/  ISETP.NE.AND P1, PT, R36, 0x5, PT ;  /* 0x000000052400780c */ /* 0x000fe20003f25270 */
[----:B------:R-:W-:Y:S01]  /*3220*/  IMAD.X R45, R17, 0x1, R41, P0 ;  /* 0x00000001112d7824 */ /* 0x000fe200000e0629 */
[----:B------:R-:W-:Y:S02]  /*3230*/  IADD3 R17, P0, PT, R18, R39, RZ ;  /* 0x0000002712117210 */ /* 0x000fe40007f1e0ff */
[----:B------:R-:W-:Y:S02]  /*3240*/  SEL R38, R39, R38, !P1 ;  /* 0x0000002627267207 */ /* 0x000fe40004800000 */
[----:B------:R-:W-:Y:S01]  /*3250*/  SEL R16, R45, R16, !P1 ;  /* 0x000000102d107207 */ /* 0x000fe20004800000 */
[----:B------:R-:W-:Y:S01]  /*3260*/  IMAD.X R19, R19, 0x1, R45, P0 ;  /* 0x0000000113137824 */ /* 0x000fe200000e062d */
[----:B-1----:R-:W-:-:S02]  /*3270*/  IADD3 R41, P0, PT, R20, R17, RZ ;  /* 0x0000001114297210 */ /* 0x002fc40007f1e0ff */
[----:B------:R-:W-:Y:S02]  /*3280*/  SEL R38, R17, R38, !P2 ;  /* 0x0000002611267207 */ /* 0x000fe40005000000 */
        /* <DEDUP_REMOVED lines=9> */
[----:B------:R-:W1:Y:S01]  /*3320*/  LDS.128 R20, [UR4+0x70] ;  /* 0x00007004ff147984 */ /* 0x000e620008000c00 */
[----:B------:R-:W-:-:S02]  /*3330*/  SEL R38, R39, R38, !P4 ;  /* 0x0000002627267207 */ /* 0x000fc40006000000 */
[C---:B------:R-:W-:Y:S02]  /*3340*/  ISETP.NE.AND P0, PT, R36.reuse, 0xa, PT ;  /* 0x0000000a2400780c */ /* 0x040fe40003f05270 */
[----:B------:R-:W-:Y:S02]  /*3350*/  ISETP.NE.AND P1, PT, R36, 0xb, PT ;  /* 0x0000000b2400780c */ /* 0x000fe40003f25270 */
[----:B0-----:R-:W-:-:S04]  /*3360*/  IADD3 R45, P3, PT, R16, R39, RZ ;  /* 0x00000027102d7210 */ /* 0x001fc80007f7e0ff */
[----:B------:R-:W-:Y:S01]  /*3370*/  IADD3 R39, P6, PT, R18, R45, RZ ;  /* 0x0000002d12277210 */ /* 0x000fe20007fde0ff */
[----:B------:R-:W-:Y:S01]  /*3380*/  IMAD.X R16, R17, 0x1, R41, P3 ;  /* 0x0000000111107824 */ /* 0x000fe200018e0629 */
[----:B------:R-:W-:Y:S02]  /*3390*/  SEL R41, R41, R40, !P4 ;  /* 0x0000002829297207 */ /* 0x000fe40006000000 */
[----:B------:R-:W-:Y:S01]  /*33a0*/  SEL R18, R45, R38, !P5 ;  /* 0x000000262d127207 */ /* 0x000fe20006800000 */
[----:B------:R-:W-:Y:S01]  /*33b0*/  IMAD.X R19, R19, 0x1, R16, P6 ;  /* 0x0000000113137824 */ /* 0x000fe200030e0610 */
[----:B-1----:R-:W-:Y:S02]  /*33c0*/  IADD3 R17, P4, PT, R20, R39, RZ ;  /* 0x0000002714117210 */ /* 0x002fe40007f9e0ff */
[----:B------:R-:W-:Y:S02]  /*33d0*/  SEL R20, R16, R41, !P5 ;  /* 0x0000002910147207 */ /* 0x000fe40006800000 */
[----:B------:R-:W-:Y:S01]  /*33e0*/  SEL R18, R39, R18, !P0 ;  /* 0x0000001227127207 */ /* 0x000fe20004000000 */
[----:B------:R-:W-:Y:S01]  /*33f0*/  IMAD.X R21, R21, 0x1, R19, P4 ;  /* 0x0000000115157824 */ /* 0x000fe200020e0613 */
[----:B------:R-:W-:-:S02]  /*3400*/  IADD3 R16, P6, PT, R22, R17, RZ ;  /* 0x0000001116107210 */ /* 0x000fc40007fde0ff */
[----:B------:R-:W-:Y:S02]  /*3410*/  IADD3 R35, P5, PT, R2, -R35, RZ ;  /* 0x8000002302237210 */ /* 0x000fe40007fbe0ff */
[----:B------:R-:W-:Y:S01]  /*3420*/  SEL R20, R19, R20, !P0 ;  /* 0x0000001413147207 */ /* 0x000fe20004000000 */
[----:B------:R-:W-:Y:S01]  /*3430*/  IMAD.X R22, R23, 0x1, R21, P6 ;  /* 0x0000000117167824 */ /* 0x000fe200030e0615 */
[----:B------:R-:W-:Y:S01]  /*3440*/  ISETP.NE.AND P3, PT, R43, RZ, PT ;  /* 0x000000ff2b00720c */ /* 0x000fe20003f65270 */
[----:B------:R-:W-:Y:S01]  /*3450*/  IMAD.X R3, R3, 0x1, ~R34, P5 ;  /* 0x0000000103037824 */ /* 0x000fe200028e0e22 */
[----:B------:R-:W-:Y:S02]  /*3460*/  @P2 SEL R16, R17, R18, !P1 ;  /* 0x0000001211102207 */ /* 0x000fe40004800000 */
[----:B------:R-:W-:Y:S02]  /*3470*/  ISETP.GE.U32.AND P0, PT, R37, 0x20, PT ;  /* 0x000000202500780c */ /* 0x000fe40003f06070 */
[----:B------:R-:W-:-:S02]  /*3480*/  SEL R17, R35, RZ, P3 ;  /* 0x000000ff23117207 */ /* 0x000fc40001800000 */
[----:B------:R-:W-:Y:S02]  /*3490*/  SEL R2, R16, RZ, P0 ;  /* 0x000000ff10027207 */ /* 0x000fe40000000000 */
[----:B------:R-:W-:Y:S02]  /*34a0*/  @P2 SEL R22, R21, R20, !P1 ;  /* 0x0000001415162207 */ /* 0x000fe40004800000 */
[----:B-----5:R-:W-:Y:S02]  /*34b0*/  IADD3 R2, P1, P2, R2, R17, R26 ;  /* 0x0000001102027210 */ /* 0x020fe40007a3e01a */
[----:B------:R-:W-:Y:S02]  /*34c0*/  SEL R3, R3, RZ, P3 ;  /* 0x000000ff03037207 */ /* 0x000fe40001800000 */
[----:B------:R-:W-:-:S04]  /*34d0*/  SEL R26, R22, RZ, P0 ;  /* 0x000000ff161a7207 */ /* 0x000fc80000000000 */
[----:B------:R-:W-:Y:S01]  /*34e0*/  IADD3.X R3, PT, PT, R26, R3, R27, P1, P2 ;  /* 0x000000031a037210 */ /* 0x000fe20000fe441b */
[----:B------:R-:W-:Y:S06]  /*34f0*/  BRA `(.L_x_137) ;  /* 0x0000001400c07947 */ /* 0x000fec0003800000 */
.L_x_136:
        /* <DEDUP_REMOVED lines=98> */
[----:B------:R-:W-:-:S02]  /*3b20*/  ISETP.GE.U32.AND P4, PT, R37, 0x20, PT ;  /* 0x000000202500780c */ /* 0x000fc40003f86070 */
[----:B-1----:R-:W-:Y:S02]  /*3b30*/  IADD3 R41, P5, PT, R20, R41, RZ ;  /* 0x0000002914297210 */ /* 0x002fe40007fbe0ff */
        /* <DEDUP_REMOVED lines=9> */
[----:B------:R-:W-:Y:S02]  /*3bd0*/  SEL R20, R21, R20, !P1 ;  /* 0x0000001415147207 */ /* 0x000fe40004800000 */
[----:B------:R-:W-:Y:S02]  /*3be0*/  IADD3 R19, P1, PT, R19, R18, RZ ;  /* 0x0000001213137210 */ /* 0x000fe40007f3e0ff */
[----:B------:R-:W-:Y:S02]  /*3bf0*/  SEL R18, R23, R20, !P2 ;  /* 0x0000001417127207 */ /* 0x000fe40005000000 */
[----:B------:R-:W-:Y:S02]  /*3c00*/  ISETP.GT.U32.AND P2, PT, R37, 0x1f, PT ;  /* 0x0000001f2500780c */ /* 0x000fe40003f44070 */
[----:B------:R-:W-:-:S02]  /*3c10*/  SEL R3, R27, RZ, P3 ;  /* 0x000000ff1b037207 */ /* 0x000fc40001800000 */
[----:B------:R-:W-:Y:S02]  /*3c20*/  SEL R45, R34, R19, !P4 ;  /* 0x00000013222d7207 */ /* 0x000fe40006000000 */
[----:B0-----:R-:W-:Y:S01]  /*3c30*/  IADD3 R41, P0, PT, R16, R41, RZ ;  /* 0x0000002910297210 */ /* 0x001fe20007f1e0ff */
[----:B------:R-:W-:-:S04]  /*3c40*/  IMAD.X R16, R3, 0x1, R18, P1 ;  /* 0x0000000103107824 */ /* 0x000fc800008e0612 */
        /* <DEDUP_REMOVED lines=22> */
.L_x_195:
[----:B------:R-:W-:Y:S05]  /*3db0*/  @!P0 BRA `(.L_x_140) ;  /* 0x0000000000888947 */ /* 0x000fea0003800000 */
[----:B------:R-:W-:Y:S01]  /*3dc0*/  IADD3 R21, PT, PT, R37, UR10, R44 ;  /* 0x0000000a25157c10 */ /* 0x000fe2000fffe02c */
[----:B------:R-:W-:-:S04]  /*3dd0*/  IMAD.MOV.U32 R27, RZ, RZ, 0x182 ;  /* 0x00000182ff1b7424 */ /* 0x000fc800078e00ff */
[----:B------:R-:W-:-:S07]  /*3de0*/  IMAD.WIDE R20, R21, 0x10, R22 ;  /* 0x0000001015147825 */ /* 0x000fce00078e0216 */
.L_x_142:
        /* <DEDUP_REMOVED lines=30> */
.L_x_198:
[----:B------:R-:W-:Y:S05]  /*3fd0*/  @P0 BRA `(.L_x_142) ;  /* 0xfffffffc00840947 */ /* 0x000fea000383ffff */
.L_x_140:
        /* <DEDUP_REMOVED lines=48> */
[----:B------:R-:W-:Y:S01]  /*42e0*/  IMAD.X R27, R20, 0x1, R35, P1 ;  /* 0x00000001141b7824 */ /* 0x000fe200008e0623 */
[----:B------:R-:W-:Y:S02]  /*42f0*/  ISETP.GT.AND P1, PT, R3, R22, PT ;  /* 0x000000160300720c */ /* 0x000fe40003f24270 */
[----:B------:R-:W-:Y:S02]  /*4300*/  ISETP.NE.AND.EX P0, PT, R17, RZ, PT, P0 ;  /* 0x000000ff1100720c */ /* 0x000fe40003f05300 */
[----:B------:R-:W1:Y:S11]  /*4310*/  SHFL.DOWN PT, R23, R27, 0x10, R22 ;  /* 0x0a0000001b177989 */ /* 0x000e7600000e0016 */
[----:B------:R-:W-:-:S02]  /*4320*/  VOTE.ALL P0, P0 ;  /* 0x0000000000ff7806 */ /* 0x000fc40000000000 */
[----:B0-----:R-:W-:-:S04]  /*4330*/  SEL R18, R18, RZ, !P1 ;  /* 0x000000ff12127207 */ /* 0x001fc80004800000 */
[----:B------:R-:W-:Y:S02]  /*4340*/  IADD3 R35, P2, PT, R18, R19, RZ ;  /* 0x0000001312237210 */ /* 0x000fe40007f5e0ff */
[----:B-1----:R-:W-:-:S05]  /*4350*/  SEL R34, R23, RZ, !P1 ;  /* 0x000000ff17227207 */ /* 0x002fca0004800000 */
[----:B------:R-:W-:Y:S02]  /*4360*/  IMAD.X R34, R34, 0x1, R27, P2 ;  /* 0x0000000122227824 */ /* 0x000fe400010e061b */
[----:B------:R-:W-:-:S07]  /*4370*/  IMAD.U32 R27, RZ, RZ, UR7 ;  /* 0x00000007ff1b7e24 */ /* 0x000fce000f8e00ff */
.L_x_212:
[----:B------:R-:W-:Y:S05]  /*4380*/  @!P0 BRA `(.L_x_144) ;  /* 0x0000000400848947 */ /* 0x000fea0003800000 */
[----:B------:R-:W-:-:S07]  /*4390*/  IMAD.MOV.U32 R37, RZ, RZ, 0x182 ;  /* 0x00000182ff257424 */ /* 0x000fce00078e00ff */
.L_x_150:
        /* <DEDUP_REMOVED lines=9> */
.L_x_215:
[----:B------:R-:W-:Y:S05]  /*4430*/  @!P0 BRA `(.L_x_146) ;  /* 0x0000000000808947 */ /* 0x000fea0003800000 */
[----:B------:R-:W-:-:S07]  /*4440*/  IMAD.MOV.U32 R22, RZ, RZ, R37 ;  /* 0x000000ffff167224 */ /* 0x000fce00078e0025 */
.L_x_148:
        /* <DEDUP_REMOVED lines=30> */
.L_x_218:
[----:B------:R-:W-:Y:S05]  /*4630*/  @P0 BRA `(.L_x_148) ;  /* 0xfffffffc00840947 */ /* 0x000fea000383ffff */
.L_x_146:
        /* <DEDUP_REMOVED lines=53> */
.L_x_232:
[----:B------:R-:W-:Y:S05]  /*4990*/  @P0 BRA `(.L_x_150) ;  /* 0xfffffff800800947 */ /* 0x000fea000383ffff */
.L_x_144:
        /* <DEDUP_REMOVED lines=21> */
.L_x_152:
[----:B------:R-:W-:Y:S05]  /*4af0*/  BSYNC.RECONVERGENT B0 ;  /* 0x0000000000007941 */ /* 0x000fea0003800200 */
.L_x_151:
[----:B------:R0:W-:Y:S01]  /*4b00*/  @!P1 STS.64 [R3+0x98], R34 ;  /* 0x0000982203009388 */ /* 0x0001e20000000a00 */
[----:B-1----:R-:W-:Y:S02]  /*4b10*/  IMAD.MOV.U32 R19, RZ, RZ, R45 ;  /* 0x000000ffff137224 */ /* 0x002fe400078e002d */
[----:B------:R-:W-:Y:S02]  /*4b20*/  IMAD.MOV.U32 R16, RZ, RZ, R42 ;  /* 0x000000ffff107224 */ /* 0x000fe400078e002a */
[----:B------:R-:W-:Y:S02]  /*4b30*/  @!P1 IMAD.MOV.U32 R19, RZ, RZ, R34 ;  /* 0x000000ffff139224 */ /* 0x000fe400078e0022 */
[----:B------:R-:W-:-:S07]  /*4b40*/  @!P1 IMAD.MOV.U32 R16, RZ, RZ, R35 ;  /* 0x000000ffff109224 */ /* 0x000fce00078e0023 */
.L_x_138:
        /* <DEDUP_REMOVED lines=11> */
.L_x_137:
[----:B------:R-:W-:Y:S01]  /*4c00*/  BAR.SYNC.DEFER_BLOCKING 0x0 ;  /* 0x0000000000007b1d */ /* 0x000fe20000010000 */
[----:B------:R-:W-:Y:S02]  /*4c10*/  IADD3 R18, P0, PT, R32, R2, RZ ;  /* 0x0000000220127210 */ /* 0x000fe40007f1e0ff */
[----:B------:R-:W-:-:S03]  /*4c20*/  ISETP.NE.AND P1, PT, R37, RZ, PT ;  /* 0x000000ff2500720c */ /* 0x000fc60003f25270 */
[----:B------:R-:W-:Y:S01]  /*4c30*/  IMAD.X R19, R33, 0x1, R3, P0 ;  /* 0x0000000121137824 */ /* 0x000fe200000e0603 */
[----:B------:R-:W-:Y:S01]  /*4c40*/  IADD3 R16, P0, PT, R30, R18, RZ ;  /* 0x000000121e107210 */ /* 0x000fe20007f1e0ff */
[----:B------:R-:W0:Y:S01]  /*4c50*/  S2R R27, SR_LANEID ;  /* 0x00000000001b7919 */ /* 0x000e220000000000 */
[----:B------:R-:W1:Y:S01]  /*4c60*/  S2UR UR5, SR_CTAID.X ;  /* 0x00000000000579c3 */ /* 0x000e620000002500 */
[----:B------:R-:W2:Y:S02]  /*4c70*/  LDCU.64 UR6, c[0x0][0x388] ;  /* 0x00007100ff0677ac */ /* 0x000ea40008000a00 */
[----:B------:R-:W-:Y:S01]  /*4c80*/  IMAD.X R17, R31, 0x1, R19, P0 ;  /* 0x000000011f117824 */ /* 0x000fe200000e0613 */
[----:B------:R-:W-:Y:S02]  /*4c90*/  IADD3 R20, P0, PT, R28, R16, RZ ;  /* 0x000000101c147210 */ /* 0x000fe40007f1e0ff */
[----:B------:R-:W-:-:S03]  /*4ca0*/  LOP3.LUT R28, R37, 0x1f, RZ, 0xc0, !PT ;  /* 0x0000001f251c7812 */ /* 0x000fc600078ec0ff */
[----:B------:R-:W-:Y:S01]  /*4cb0*/  IMAD.X R21, R29, 0x1, R17, P0 ;  /* 0x000000011d157824 */ /* 0x000fe200000e0611 */
[----:B------:R-:W-:Y:S02]  /*4cc0*/  IADD3 R22, P0, PT, R24, R20, RZ ;  /* 0x0000001418167210 */ /* 0x000fe40007f1e0ff */
[----:B------:R-:W1:Y:S03]  /*4cd0*/  LDC R24, c[0x0][0x398] ;  /* 0x0000e600ff187b82 */ /* 0x000e660000000800 */
[----:B------:R-:W-:Y:S01]  /*4ce0*/  IMAD.X R23, R25, 0x1, R21, P0 ;  /* 0x0000000119177824 */ /* 0x000fe200000e0615 */
[----:B------:R-:W-:-:S04]  /*4cf0*/  IADD3 R14, P0, PT, R14, R22, RZ ;  /* 0x000000160e0e7210 */ /* 0x000fc80007f1e0ff */
[----:B------:R-:W3:Y:S01]  /*4d00*/  @!P1 LDC R25, c[0x0][0x3b0] ;  /* 0x0000ec00ff199b82 */ /* 0x000ee20000000800 */
[----:B------:R-:W-:Y:S01]  /*4d10*/  IMAD.X R15, R15, 0x1, R23, P0 ;  /* 0x000000010f0f7824 */ /* 0x000fe200000e0617 */
[----:B------:R-:W-:-:S05]  /*4d20*/  IADD3 R12, P0, PT, R12, R14, RZ ;  /* 0x0000000e0c0c7210 */ /* 0x000fca0007f1e0ff */
[----:B------:R-:W-:Y:S01]  /*4d30*/  IMAD.X R13, R13, 0x1, R15, P0 ;  /* 0x000000010d0d7824 */ /* 0x000fe200000e060f */
[----:B------:R-:W-:Y:S01]  /*4d40*/  IADD3 R10, P0, PT, R10, R12, RZ ;  /* 0x0000000c0a0a7210 */ /* 0x000fe20007f1e0ff */
[----:B0-----:R-:W-:-:S04]  /*4d50*/  IMAD R27, R27, 0x50, R0 ;  /* 0x000000501b1b7824 */ /* 0x001fc800078e0200 */
[----:B------:R-:W-:Y:S01]  /*4d60*/  IMAD.X R11, R11, 0x1, R13, P0 ;  /* 0x000000010b0b7824 */ /* 0x000fe200000e060d */
[----:B------:R-:W-:Y:S01]  /*4d70*/  IADD3 R8, P0, PT, R8, R10, RZ ;  /* 0x0000000a08087210 */ /* 0x000fe20007f1e0ff */
[----:B------:R0:W-:Y:S01]  /*4d80*/  STS.64 [R27], R2 ;  /* 0x000000021b007388 */ /* 0x0001e20000000a00 */
[----:B-1----:R-:W-:-:S03]  /*4d90*/  VIADD R24, R24, UR5 ;  /* 0x0000000518187c36 */ /* 0x002fc60008000000 */
[----:B------:R-:W-:Y:S01]  /*4da0*/  IMAD.X R9, R9, 0x1, R11, P0 ;  /* 0x0000000109097824 */ /* 0x000fe200000e060b */
[----:B------:R-:W-:Y:S01]  /*4db0*/  STS.64 [R27+0x8], R18 ;  /* 0x000008121b007388 */ /* 0x000fe20000000a00 */
[----:B---3--:R-:W-:-:S03]  /*4dc0*/  @!P1 IMAD R26, R24, -0x11e0, R25 ;  /* 0xffffee20181a9824 */ /* 0x008fc600078e0219 */
[----:B------:R-:W-:Y:S01]  /*4dd0*/  STS.64 [R27+0x10], R16 ;  /* 0x000010101b007388 */ /* 0x000fe20000000a00 */
[----:B------:R-:W-:Y:S02]  /*4de0*/  LOP3.LUT R25, R37, 0x3e0, RZ, 0xc0, !PT ;  /* 0x000003e025197812 */ /* 0x000fe400078ec0ff */
[----:B0-----:R-:W-:Y:S01]  /*4df0*/  IADD3 R2, P0, PT, R6, R8, RZ ;  /* 0x0000000806027210 */ /* 0x001fe20007f1e0ff */
[----:B------:R-:W-:Y:S02]  /*4e00*/  STS.64 [R27+0x18], R20 ;  /* 0x000018141b007388 */ /* 0x000fe40000000a00 */
[----:B------:R-:W-:Y:S02]  /*4e10*/  IMAD R28, R25, 0xb, R28 ;  /* 0x0000000b191c7824 */ /* 0x000fe400078e021c */
[----:B------:R-:W-:Y:S01]  /*4e20*/  IMAD.X R3, R7, 0x1, R9, P0 ;  /* 0x0000000107037824 */ /* 0x000fe200000e0609 */
[----:B------:R-:W-:Y:S01]  /*4e30*/  IADD3 R4, P0, PT, R4, R2, RZ ;  /* 0x0000000204047210 */ /* 0x000fe20007f1e0ff */
[----:B------:R-:W-:Y:S01]  /*4e40*/  STS.64 [R27+0x20], R22 ;  /* 0x000020161b007388 */ /* 0x000fe20000000a00 */
[----:B------:R-:W-:-:S02]  /*4e50*/  IMAD R25, R24, 0x11e0, RZ ;  /* 0x000011e018197824 */ /* 0x000fc400078e02ff */
[----:B------:R-:W-:Y:S01]  /*4e60*/  VIADD R32, R28, 0xc0 ;  /* 0x000000c01c207836 */ /* 0x000fe20000000000 */
[----:B------:R-:W-:Y:S01]  /*4e70*/  STS.64 [R27+0x28], R14 ;  /* 0x0000280e1b007388 */ /* 0x000fe20000000a00 */
[----:B------:R-:W-:Y:S01]  /*4e80*/  IMAD.X R5, R5, 0x1, R3, P0 ;  /* 0x0000000105057824 */ /* 0x000fe200000e0603 */
[----:B------:R-:W-:Y:S02]  /*4e90*/  IADD3 R25, P0, PT, R25, R28, RZ ;  /* 0x0000001c19197210 */ /* 0x000fe40007f1e0ff */
[----:B------:R-:W-:Y:S03]  /*4ea0*/  STS.64 [R27+0x30], R12 ;  /* 0x0000300c1b007388 */ /* 0x000fe60000000a00 */
[----:B------:R-:W-:Y:S01]  /*4eb0*/  IMAD.X R30, RZ, RZ, RZ, P0 ;  /* 0x000000ffff1e7224 */ /* 0x000fe200000e06ff */
[----:B------:R-:W-:Y:S01]  /*4ec0*/  STS.64 [R27+0x38], R10 ;  /* 0x0000380a1b007388 */ /* 0x000fe20000000a00 */
[----:B--2---:R-:W-:-:S03]  /*4ed0*/  LEA R24, P0, R25, UR6, 0x3 ;  /* 0x0000000619187c11 */ /* 0x004fc6000f8018ff */
[----:B------:R-:W-:Y:S01]  /*4ee0*/  STS.64 [R27+0x40], R8 ;  /* 0x000040081b007388 */ /* 0x000fe20000000a00 */
[----:B------:R-:W-:Y:S01]  /*4ef0*/  LEA.HI.X R25, R25, UR7, R30, 0x3, P0 ;  /* 0x0000000719197c11 */ /* 0x000fe200080f1c1e */
[----:B------:R-:W-:Y:S02]  /*4f00*/  VIADD R30, R28, 0xa0 ;  /* 0x000000a01c1e7836 */ /* 0x000fe40000000000 */
[----:B------:R-:W-:Y:S04]  /*4f10*/  STS.64 [R27+0x48], R2 ;  /* 0x000048021b007388 */ /* 0x000fe80000000a00 */
[----:B------:R-:W-:Y:S01]  /*4f20*/  STS.64 [R27+0x50], R4 ;  /* 0x000050041b007388 */ /* 0x000fe20000000a00 */
[----:B------:R-:W-:-:S03]  /*4f30*/  NOP ;  /* 0x0000000000007918 */ /* 0x000fc60000000000 */
[----:B------:R-:W-:Y:S04]  /*4f40*/  LDS.64 R20, [R0] ;  /* 0x0000000000147984 */ /* 0x000fe80000000a00 */
[----:B------:R-:W-:Y:S04]  /*4f50*/  LDS.64 R16, [R0+0x100] ;  /* 0x0001000000107984 */ /* 0x000fe80000000a00 */
        /* <DEDUP_REMOVED lines=8> */
[----:B------:R0:W-:Y:S04]  /*4fe0*/  LDS.64 R22, [R0+0xa00] ;  /* 0x000a000000167984 */ /* 0x0001e80000000a00 */
[----:B------:R1:W-:Y:S01]  /*4ff0*/  @!P1 STS [UR4+0x8f00], R26 ;  /* 0x008f001aff009988 */ /* 0x0003e20008000804 */
[----:B------:R-:W-:Y:S01]  /*5000*/  BAR.SYNC.DEFER_BLOCKING 0x0 ;  /* 0x0000000000007b1d */ /* 0x000fe20000010000 */
[----:B0-----:R-:W-:-:S02]  /*5010*/  VIADD R0, R28, 0x20 ;  /* 0x000000201c007836 */ /* 0x001fc40000000000 */
[----:B-1----:R-:W-:-:S03]  /*5020*/  VIADD R26, R28, 0x40 ;  /* 0x000000401c1a7836 */ /* 0x002fc60000000000 */
[----:B------:R-:W0:Y:S02]  /*5030*/  LDS R27, [UR4+0x8f00] ;  /* 0x008f0004ff1b7984 */ /* 0x000e240008000800 */
[-C--:B0-----:R-:W-:Y:S02]  /*5040*/  ISETP.GE.AND P5, PT, R28, R27.reuse, PT ;  /* 0x0000001b1c00720c */ /* 0x081fe40003fa6270 */
[-C--:B------:R-:W-:Y:S01]  /*5050*/  ISETP.GE.AND P6, PT, R0, R27.reuse, PT ;  /* 0x0000001b0000720c */ /* 0x080fe20003fc6270 */
[----:B------:R-:W-:Y:S01]  /*5060*/  VIADD R0, R28, 0x60 ;  /* 0x000000601c007836 */ /* 0x000fe20000000000 */
[-C--:B------:R-:W-:Y:S01]  /*5070*/  ISETP.GE.AND P0, PT, R26, R27.reuse, PT ;  /* 0x0000001b1a00720c */ /* 0x080fe20003f06270 */
[----:B------:R-:W-:Y:S01]  /*5080*/  VIADD R26, R28, 0x80 ;  /* 0x000000801c1a7836 */ /* 0x000fe20000000000 */
[-C--:B------:R-:W-:Y:S02]  /*5090*/  ISETP.GE.AND P3, PT, R30, R27.reuse, PT ;  /* 0x0000001b1e00720c */ /* 0x080fe40003f66270 */
[-C--:B------:R-:W-:Y:S01]  /*50a0*/  ISETP.GE.AND P1, PT, R0, R27.reuse, PT ;  /* 0x0000001b0000720c */ /* 0x080fe20003f26270 */
[----:B------:R-:W-:Y:S01]  /*50b0*/  VIADD R0, R28, 0xe0 ;  /* 0x000000e01c007836 */ /* 0x000fe20000000000 */
[-C--:B------:R-:W-:Y:S01]  /*50c0*/  ISETP.GE.AND P2, PT, R26, R27.reuse, PT ;  /* 0x0000001b1a00720c */ /* 0x080fe20003f46270 */
[----:B------:R-:W-:Y:S01]  /*50d0*/  VIADD R26, R28, 0x100 ;  /* 0x000001001c1a7836 */ /* 0x000fe20000000000 */
[-C--:B------:R-:W-:Y:S01]  /*50e0*/  ISETP.GE.AND P4, PT, R32, R27.reuse, PT ;  /* 0x0000001b2000720c */ /* 0x080fe20003f86270 */
[----:B------:R0:W-:Y:S01]  /*50f0*/  @!P5 STG.E.64 desc[UR8][R24.64], R20 ;  /* 0x000000141800d986 */ /* 0x0001e2000c101b08 */
[----:B------:R-:W-:Y:S01]  /*5100*/  ISETP.GE.AND P5, PT, R0, R27, PT ;  /* 0x0000001b0000720c */ /* 0x000fe20003fa6270 */
[----:B------:R-:W-:-:S02]  /*5110*/  VIADD R0, R28, 0x120 ;  /* 0x000001201c007836 */ /* 0x000fc40000000000 */
        /* <DEDUP_REMOVED lines=16> */
.L_x_122:
[----:B------:R-:W-:Y:S01]  /*5220*/  BSSY B1, `(.L_x_153) ;  /* 0x0000006000017945 */ /* 0x000fe20003800000 */
[----:B------:R-:W-:Y:S01]  /*5230*/  PLOP3.LUT P0, PT, P0, PT, PT, 0x8, 0x80 ;  /* 0x000000000080781c */ /* 0x000fe2000070e170 */
[----:B------:R-:W-:-:S12]  /*5240*/  IMAD.MOV.U32 R3, RZ, RZ, -0x1 ;  /* 0xffffffffff037424 */ /* 0x000fd800078e00ff */
[----:B------:R-:W-:Y:S05]  /*5250*/  WARPSYNC.COLLECTIVE R3, `(.L_x_154) ;  /* 0x0000000003087348 */ /* 0x000fea0003c00000 */
[----:B------:R-:W-:Y:S01]  /*5260*/  VOTE.ANY P0, P0 ;  /* 0x0000000000ff7806 */ /* 0x000fe20000000100 */
[----:B------:R-:W-:-:S12]  /*5270*/  ENDCOLLECTIVE ;  /* 0x000000000000791b */ /* 0x000fd80003800000 */
.L_x_154:
[----:B------:R-:W-:Y:S05]  /*5280*/  BSYNC B1 ;  /* 0x0000000000017941 */ /* 0x000fea0003800000 */
.L_x_153:
[----:B------:R-:W-:Y:S05]  /*5290*/  BRA `(.L_x_155) ;  /* 0xffffffc0009c7947 */ /* 0x000fea000383ffff */
.L_x_124:
[----:B------:R-:W-:Y:S01]  /*52a0*/  BSSY B1, `(.L_x_156) ;  /* 0x0000006000017945 */ /* 0x000fe20003800000 */
[----:B------:R-:W-:Y:S01]  /*52b0*/  PLOP3.LUT P0, PT, P0, PT, PT, 0x8, 0x80 ;  /* 0x000000000080781c */ /* 0x000fe2000070e170 */
[----:B------:R-:W-:-:S12]  /*52c0*/  IMAD.MOV.U32 R3, RZ, RZ, -0x1 ;  /* 0xffffffffff037424 */ /* 0x000fd800078e00ff */
[----:B------:R-:W-:Y:S05]  /*52d0*/  WARPSYNC.COLLECTIVE R3, `(.L_x_157) ;  /* 0x0000000003087348 */ /* 0x000fea0003c00000 */
[----:B------:R-:W-:Y:S01]  /*52e0*/  VOTE.ANY P0, P0 ;  /* 0x0000000000ff7806 */ /* 0x000fe20000000100 */
[----:B------:R-:W-:-:S12]  /*52f0*/  ENDCOLLECTIVE ;  /* 0x000000000000791b */ /* 0x000fd80003800000 */
.L_x_157:
[----:B------:R-:W-:Y:S05]  /*5300*/  BSYNC B1 ;  /* 0x0000000000017941 */ /* 0x000fea0003800000 */
.L_x_156:
[----:B------:R-:W-:Y:S05]  /*5310*/  BRA `(.L_x_158) ;  /* 0xffffffc400047947 */ /* 0x000fea000383ffff */
.L_x_126:
[----:B------:R-:W0:Y:S01]  /*5320*/  S2R R20, SR_GEMASK ;  /* 0x0000000000147919 */ /* 0x000e220000003c00 */
[----:B------:R-:W-:Y:S01]  /*5330*/  BSSY B1, `(.L_x_159) ;  /* 0x0000006000017945 */ /* 0x000fe20003800000 */
[----:B------:R-:W-:Y:S01]  /*5340*/  PLOP3.LUT P0, PT, P0, PT, PT, 0x8, 0x80 ;  /* 0x000000000080781c */ /* 0x000fe2000070e170 */
[----:B------:R-:W-:-:S12]  /*5350*/  IMAD.MOV.U32 R3, RZ, RZ, -0x1 ;  /* 0xffffffffff037424 */ /* 0x000fd800078e00ff */
[----:B0-----:R-:W-:Y:S05]  /*5360*/  WARPSYNC.COLLECTIVE R3, `(.L_x_160) ;  /* 0x0000000003087348 */ /* 0x001fea0003c00000 */
[----:B------:R-:W-:Y:S01]  /*5370*/  VOTE.ANY R3, PT, P0 ;  /* 0x0000000000037806 */ /* 0x000fe200000e0100 */
[----:B0-----:R-:W-:Y:S06]  /*5380*/  ENDCOLLECTIVE ;  /* 0x000000000000791b */ /* 0x001fec0003800000 */
.L_x_160:
[----:B------:R-:W-:Y:S05]  /*5390*/  BSYNC B1 ;  /* 0x0000000000017941 */ /* 0x000fea0003800000 */
.L_x_159:
[----:B------:R-:W-:Y:S01]  /*53a0*/  LOP3.LUT R3, R3, 0x80000000, R20, 0xec, !PT ;  /* 0x8000000003037812 */ /* 0x000fe200078eec14 */
[----:B------:R-:W-:-:S04]  /*53b0*/  IMAD.MOV.U32 R21, RZ, RZ, 0x1 ;  /* 0x00000001ff157424 */ /* 0x000fc800078e00ff */
        /* <DEDUP_REMOVED lines=8> */
.L_x_161:
[----:B------:R-:W-:Y:S02]  /*5440*/  IMAD.MOV.U32 R20, RZ, RZ, R11 ;  /* 0x000000ffff147224 */ /* 0x000fe400078e000b */
[----:B------:R-:W-:-:S07]  /*5450*/  IMAD.MOV.U32 R26, RZ, RZ, R23 ;  /* 0x000000ffff1a7224 */ /* 0x000fce00078e0017 */
[----:B------:R-:W-:Y:S05]  /*5460*/  WARPSYNC.COLLECTIVE R3, `(.L_x_162) ;  /* 0x0000000003087348 */ /* 0x000fea0003c00000 */
[----:B------:R0:W1:Y:S02]  /*5470*/  SHFL.DOWN P0, R23, R20, R21, R22 ;  /* 0x0800001514177389 */ /* 0x0000640000000016 */
[----:B01----:R-:W-:Y:S05]  /*5480*/  ENDCOLLECTIVE ;  /* 0x000000000000791b */ /* 0x003fea0003800000 */
.L_x_162:
[----:B------:R-:W-:Y:S01]  /*5490*/  IMAD.MOV.U32 R21, RZ, RZ, 0x2 ;  /* 0x00000002ff157424 */ /* 0x000fe200078e00ff */
[----:B------:R-:W-:-:S04]  /*54a0*/  ISETP.GE.AND P0, PT, R45, R22, PT ;  /* 0x000000162d00720c */ /* 0x000fc80003f06270 */
[----:B------:R-:W-:Y:S02]  /*54b0*/  SEL R27, R26, RZ, !P0 ;  /* 0x000000ff1a1b7207 */ /* 0x000fe40004000000 */
[----:B------:R-:W-:Y:S02]  /*54c0*/  SEL R23, R23, RZ, !P0 ;  /* 0x000000ff17177207 */ /* 0x000fe40004000000 */
[----:B------:R-:W-:-:S05]  /*54d0*/  IADD3 R27, P0, PT, R10, R27, RZ ;  /* 0x0000001b0a1b7210 */ /* 0x000fca0007f1e0ff */
[----:B------:R-:W-:Y:S02]  /*54e0*/  IMAD.MOV.U32 R20, RZ, RZ, R27 ;  /* 0x000000ffff147224 */ /* 0x000fe400078e001b */
[----:B------:R-:W-:Y:S02]  /*54f0*/  IMAD.X R35, R11, 0x1, R23, P0 ;  /* 0x000000010b237824 */ /* 0x000fe400000e0617 */
[----:B------:R-:W-:-:S07]  /*5500*/  VIADD R11, R45, 0x2 ;  /* 0x000000022d0b7836 */ /* 0x000fce0000000000 */
[----:B------:R-:W-:Y:S05]  /*5510*/  WARPSYNC.COLLECTIVE R3, `(.L_x_163) ;  /* 0x0000000003087348 */ /* 0x000fea0003c00000 */
[----:B------:R0:W1:Y:S02]  /*5520*/  SHFL.DOWN P0, R23, R20, R21, R22 ;  /* 0x0800001514177389 */ /* 0x0000640000000016 */
[----:B01----:R-:W-:Y:S05]  /*5530*/  ENDCOLLECTIVE ;  /* 0x000000000000791b */ /* 0x003fea0003800000 */
.L_x_163:
[----:B------:R-:W-:Y:S01]  /*5540*/  ISETP.GT.AND P1, PT, R11, R22, PT ;  /* 0x000000160b00720c */ /* 0x000fe20003f24270 */
[----:B------:R-:W-:-:S03]  /*5550*/  IMAD.MOV.U32 R20, RZ, RZ, R35 ;  /* 0x000000ffff147224 */ /* 0x000fc600078e0023 */
[----:B------:R-:W-:-:S09]  /*5560*/  SEL R10, R23, RZ, !P1 ;  /* 0x000000ff170a7207 */ /* 0x000fd20004800000 */
[----:B------:R-:W-:Y:S05]  /*5570*/  WARPSYNC.COLLECTIVE R3, `(.L_x_164) ;  /* 0x0000000003087348 */ /* 0x000fea0003c00000 */
[----:B------:R0:W1:Y:S02]  /*5580*/  SHFL.DOWN P0, R23, R20, R21, R22 ;  /* 0x0800001514177389 */ /* 0x0000640000000016 */
[----:B01----:R-:W-:Y:S05]  /*5590*/  ENDCOLLECTIVE ;  /* 0x000000000000791b */ /* 0x003fea0003800000 */
.L_x_164:
[----:B------:R-:W-:-:S05]  /*55a0*/  IADD3 R37, P2, PT, R10, R27, RZ ;  /* 0x0000001b0a257210 */ /* 0x000fca0007f5e0ff */
[----:B------:R-:W-:Y:S02]  /*55b0*/  IMAD.MOV.U32 R20, RZ, RZ, R37 ;  /* 0x000000ffff147224 */ /* 0x000fe400078e0025 */
[----:B------:R-:W-:Y:S02]  /*55c0*/  IMAD.MOV.U32 R21, RZ, RZ, 0x4 ;  /* 0x00000004ff157424 */ /* 0x000fe400078e00ff */
[----:B------:R-:W-:Y:S02]  /*55d0*/  IMAD.MOV.U32 R26, RZ, RZ, R23 ;  /* 0x000000ffff1a7224 */ /* 0x000fe400078e0017 */
[----:B------:R-:W-:-:S03]  /*55e0*/  VIADD R23, R45, 0x4 ;  /* 0x000000042d177836 */ /* 0x000fc60000000000 */
[----:B------:R-:W-:Y:S02]  /*55f0*/  SEL R26, R26, RZ, !P1 ;  /* 0x000000ff1a1a7207 */ /* 0x000fe40004800000 */
[----:B------:R-:W-:-:S13]  /*5600*/  ISETP.GT.AND P1, PT, R23, R22, PT ;  /* 0x000000161700720c */ /* 0x000fda0003f24270 */
[----:B------:R-:W-:Y:S05]  /*5610*/  WARPSYNC.COLLECTIVE R3, `(.L_x_165) ;  /* 0x0000000003087348 */ /* 0x000fea0003c00000 */
[----:B------:R0:W1:Y:S02]  /*5620*/  SHFL.DOWN P0, R23, R20, R21, R22 ;  /* 0x0800001514177389 */ /* 0x0000640000000016 */
[----:B01----:R-:W-:Y:S05]  /*5630*/  ENDCOLLECTIVE ;  /* 0x000000000000791b */ /* 0x003fea0003800000 */
.L_x_165:
[----:B------:R-:W-:-:S04]  /*5640*/  IMAD.X R11, R26, 0x1, R35, P2 ;  /* 0x000000011a0b7824 */ /* 0x000fc800010e0623 */
[----:B------:R-:W-:Y:S01]  /*5650*/  IMAD.MOV.U32 R20, RZ, RZ, R11 ;  /* 0x000000ffff147224 */ /* 0x000fe200078e000b */
[----:B------:R-:W-:-:S07]  /*5660*/  SEL R10, R23, RZ, !P1 ;  /* 0x000000ff170a7207 */ /* 0x000fce0004800000 */
[----:B------:R-:W-:Y:S05]  /*5670*/  WARPSYNC.COLLECTIVE R3, `(.L_x_166) ;  /* 0x0000000003087348 */ /* 0x000fea0003c00000 */
[----:B------:R0:W1:Y:S02]  /*5680*/  SHFL.DOWN P0, R23, R20, R21, R22 ;  /* 0x0800001514177389 */ /* 0x0000640000000016 */
[----:B01----:R-:W-:Y:S05]  /*5690*/  ENDCOLLECTIVE ;  /* 0x000000000000791b */ /* 0x003fea0003800000 */
.L_x_166:
[----:B------:R-:W-:-:S05]  /*56a0*/  IADD3 R35, P2, PT, R10, R37, RZ ;  /* 0x000000250a237210 */ /* 0x000fca0007f5e0ff */
[----:B------:R-:W-:Y:S02]  /*56b0*/  IMAD.MOV.U32 R20, RZ, RZ, R35 ;  /* 0x000000ffff147224 */ /* 0x000fe400078e0023 */
[----:B------:R-:W-:Y:S02]  /*56c0*/  IMAD.MOV.U32 R21, RZ, RZ, 0x8 ;  /* 0x00000008ff157424 */ /* 0x000fe400078e00ff */
[----:B------:R-:W-:-:S07]  /*56d0*/  IMAD.MOV.U32 R10, RZ, RZ, R23 ;  /* 0x000000ffff0a7224 */ /* 0x000fce00078e0017 */
[----:B------:R-:W-:Y:S05]  /*56e0*/  WARPSYNC.COLLECTIVE R3, `(.L_x_167) ;  /* 0x0000000003087348 */ /* 0x000fea0003c00000 */
[----:B------:R0:W1:Y:S02]  /*56f0*/  SHFL.DOWN P0, R23, R20, R21, R22 ;  /* 0x0800001514177389 */ /* 0x0000640000000016 */
[----:B01----:R-:W-:Y:S05]  /*5700*/  ENDCOLLECTIVE ;  /* 0x000000000000791b */ /* 0x003fea0003800000 */
.L_x_167:
[----:B------:R-:W-:-:S05]  /*5710*/  SEL R10, R10, RZ, !P1 ;  /* 0x000000ff0a0a7207 */ /* 0x000fca0004800000 */
[----:B------:R-:W-:Y:S02]  /*5720*/  IMAD.X R27, R10, 0x1, R11, P2 ;  /* 0x000000010a1b7824 */ /* 0x000fe400010e060b */
[----:B------:R-:W-:Y:S02]  /*5730*/  VIADD R11, R45, 0x8 ;  /* 0x000000082d0b7836 */ /* 0x000fe40000000000 */
[----:B------:R-:W-:-:S03]  /*5740*/  IMAD.MOV.U32 R20, RZ, RZ, R27 ;  /* 0x000000ffff147224 */ /* 0x000fc600078e001b */
[----:B------:R-:W-:Y:S01]  /*5750*/  ISETP.GT.AND P1, PT, R11, R22, PT ;  /* 0x000000160b00720c */ /* 0x000fe20003f24270 */
[----:B------:R-:W-:-:S12]  /*5760*/  IMAD.MOV.U32 R10, RZ, RZ, R23 ;  /* 0x000000ffff0a7224 */ /* 0x000fd800078e0017 */
[----:B------:R-:W-:Y:S05]  /*5770*/  WARPSYNC.COLLECTIVE R3, `(.L_x_168) ;  /* 0x0000000003087348 */ /* 0x000fea0003c00000 */
[----:B------:R0:W1:Y:S02]  /*5780*/  SHFL.DOWN P0, R23, R20, R21, R22 ;  /* 0x0800001514177389 */ /* 0x0000640000000016 */
[----:B01----:R-:W-:Y:S05]  /*5790*/  ENDCOLLECTIVE ;  /* 0x000000000000791b */ /* 0x003fea0003800000 */
.L_x_168:
        /* <DEDUP_REMOVED lines=10> */
.L_x_169:
[----:B------:R-:W-:Y:S02]  /*5840*/  IMAD.MOV.U32 R20, RZ, RZ, R37 ;  /* 0x000000ffff147224 */ /* 0x000fe400078e0025 */
[----:B------:R-:W-:-:S07]  /*5850*/  IMAD.MOV.U32 R10, RZ, RZ, R23 ;  /* 0x000000ffff0a7224 */ /* 0x000fce00078e0017 */
[----:B------:R-:W-:Y:S05]  /*5860*/  WARPSYNC.COLLECTIVE R3, `(.L_x_170) ;  /* 0x0000000003087348 */ /* 0x000fea0003c00000 */
[----:B------:R0:W1:Y:S02]  /*5870*/  SHFL.DOWN P0, R23, R20, R21, R22 ;  /* 0x0800001514177389 */ /* 0x0000640000000016 */
[----:B01----:R-:W-:Y:S05]  /*5880*/  ENDCOLLECTIVE ;  /* 0x000000000000791b */ /* 0x003fea0003800000 */
.L_x_170:
[----:B------:R-:W0:Y:S02]  /*5890*/  LDCU.64 UR6, c[0x0][0x390] ;  /* 0x00007200ff0677ac */ /* 0x000e240008000a00 */
[----:B0-----:R-:W-:-:S04]  /*58a0*/  UIADD3 UR6, UP0, UPT, UR6, 0x200, URZ ;  /* 0x0000020006067890 */ /* 0x001fc8000ff1e0ff */
[----:B------:R-:W-:Y:S01]  /*58b0*/  UIADD3.X UR7, UPT, UPT, URZ, UR7, URZ, UP0, !UPT ;  /* 0x00000007ff077290 */ /* 0x000fe200087fe4ff */
[----:B------:R-:W-:Y:S01]  /*58c0*/  ISETP.GT.AND P0, PT, R27, R22, PT ;  /* 0x000000161b00720c */ /* 0x000fe20003f04270 */
[----:B------:R-:W-:-:S03]  /*58d0*/  IMAD.U32 R26, RZ, RZ, UR6 ;  /* 0x00000006ff1a7e24 */ /* 0x000fc6000f8e00ff */
[----:B------:R-:W-:Y:S01]  /*58e0*/  SEL R10, R10, RZ, !P0 ;  /* 0x000000ff0a0a7207 */ /* 0x000fe20004000000 */
[----:B------:R-:W-:Y:S01]  /*58f0*/  IMAD.U32 R27, RZ, RZ, UR7 ;  /* 0x00000007ff1b7e24 */ /* 0x000fe2000f8e00ff */
[----:B------:R-:W-:Y:S02]  /*5900*/  SEL R34, R23, RZ, !P0 ;  /* 0x000000ff17227207 */ /* 0x000fe40004000000 */
[----:B------:R-:W-:Y:S02]  /*5910*/  ISETP.NE.U32.AND P0, PT, R8, 0x65, PT ;  /* 0x000000650800780c */ /* 0x000fe40003f05070 */
[----:B------:R-:W-:Y:S02]  /*5920*/  IADD3 R35, P1, PT, R10, R11, RZ ;  /* 0x0000000b0a237210 */ /* 0x000fe40007f3e0ff */
[----:B------:R-:W-:-:S03]  /*5930*/  ISETP.NE.AND.EX P0, PT, R9, RZ, PT, P0 ;  /* 0x000000ff0900720c */ /* 0x000fc60003f05300 */
[----:B------:R-:W-:-:S10]  /*5940*/  IMAD.X R34, R34, 0x1, R37, P1 ;  /* 0x0000000122227824 */ /* 0x000fd400008e0625 */
[----:B------:R-:W-:Y:S05]  /*5950*/  WARPSYNC.COLLECTIVE R3, `(.L_x_171) ;  /* 0x0000000003087348 */ /* 0x000fea0003c00000 */
[----:B------:R-:W-:Y:S01]  /*5960*/  VOTE.ALL P0, P0 ;  /* 0x0000000000ff7806 */ /* 0x000fe20000000000 */
[----:B------:R-:W-:-:S12]  /*5970*/  ENDCOLLECTIVE ;  /* 0x000000000000791b */ /* 0x000fd80003800000 */
.L_x_171:
[----:B------:R-:W-:Y:S05]  /*5980*/  BRA `(.L_x_172) ;  /* 0xffffffc000547947 */ /* 0x000fea000383ffff */
.L_x_128:
[----:B------:R-:W-:Y:S01]  /*5990*/  BSSY B1, `(.L_x_173) ;  /* 0x0000006000017945 */ /* 0x000fe20003800000 */
[----:B------:R-:W-:Y:S01]  /*59a0*/  PLOP3.LUT P0, PT, P0, PT, PT, 0x8, 0x80 ;  /* 0x000000000080781c */ /* 0x000fe2000070e170 */
[----:B------:R-:W-:-:S12]  /*59b0*/  IMAD.MOV.U32 R3, RZ, RZ, -0x1 ;  /* 0xffffffffff037424 */ /* 0x000fd800078e00ff */
[----:B------:R-:W-:Y:S05]  /*59c0*/  WARPSYNC.COLLECTIVE R3, `(.L_x_174) ;  /* 0x0000000003087348 */ /* 0x000fea0003c00000 */
[----:B------:R-:W-:Y:S01]  /*59d0*/  VOTE.ANY P0, P0 ;  /* 0x0000000000ff7806 */ /* 0x000fe20000000100 */
[----:B------:R-:W-:-:S12]  /*59e0*/  ENDCOLLECTIVE ;  /* 0x000000000000791b */ /* 0x000fd80003800000 */
.L_x_174:
[----:B------:R-:W-:Y:S05]  /*59f0*/  BSYNC B1 ;  /* 0x0000000000017941 */ /* 0x000fea0003800000 */
.L_x_173:
[----:B------:R-:W-:Y:S05]  /*5a00*/  BRA `(.L_x_175) ;  /* 0xffffffc000607947 */ /* 0x000fea000383ffff */
.L_x_130:
[----:B------:R-:W-:Y:S01]  /*5a10*/  BSSY B1, `(.L_x_176) ;  /* 0x0000006000017945 */ /* 0x000fe20003800000 */
[----:B------:R-:W-:Y:S01]  /*5a20*/  PLOP3.LUT P0, PT, P0, PT, PT, 0x8, 0x80 ;  /* 0x000000000080781c */ /* 0x000fe2000070e170 */
[----:B------:R-:W-:-:S12]  /*5a30*/  IMAD.MOV.U32 R3, RZ, RZ, -0x1 ;  /* 0xffffffffff037424 */ /* 0x000fd800078e00ff */
[----:B------:R-:W-:Y:S05]  /*5a40*/  WARPSYNC.COLLECTIVE R3, `(.L_x_177) ;  /* 0x0000000003087348 */ /* 0x000fea0003c00000 */
[----:B------:R-:W-:Y:S01]  /*5a50*/  VOTE.ANY P0, P0 ;  /* 0x0000000000ff7806 */ /* 0x000fe20000000100 */
[----:B------:R-:W-:-:S12]  /*5a60*/  ENDCOLLECTIVE ;  /* 0x000000000000791b */ /* 0x000fd80003800000 */
.L_x_177:
[----:B------:R-:W-:Y:S05]  /*5a70*/  BSYNC B1 ;  /* 0x0000000000017941 */ /* 0x000fea0003800000 */
.L_x_176:
[----:B------:R-:W-:Y:S05]  /*5a80*/  BRA `(.L_x_178) ;  /* 0xffffffc000c07947 */ /* 0x000fea000383ffff */
.L_x_132:
[----:B------:R-:W-:Y:S01]  /*5a90*/  BSSY B1, `(.L_x_179) ;  /* 0x0000006000017945 */ /* 0x000fe20003800000 */
[----:B------:R-:W-:Y:S01]  /*5aa0*/  PLOP3.LUT P0, PT, P0, PT, PT, 0x8, 0x80 ;  /* 0x000000000080781c */ /* 0x000fe2000070e170 */
[----:B------:R-:W-:-:S12]  /*5ab0*/  IMAD.MOV.U32 R3, RZ, RZ, -0x1 ;  /* 0xffffffffff037424 */ /* 0x000fd800078e00ff */
[----:B------:R-:W-:Y:S05]  /*5ac0*/  WARPSYNC.COLLECTIVE R3, `(.L_x_180) ;  /* 0x0000000003087348 */ /* 0x000fea0003c00000 */
[----:B------:R-:W-:Y:S01]  /*5ad0*/  VOTE.ANY R3, PT, P0 ;  /* 0x0000000000037806 */ /* 0x000fe200000e0100 */
[----:B------:R-:W-:Y:S06]  /*5ae0*/  ENDCOLLECTIVE ;  /* 0x000000000000791b */ /* 0x000fec0003800000 */
.L_x_180:
[----:B------:R-:W-:Y:S05]  /*5af0*/  BSYNC B1 ;  /* 0x0000000000017941 */ /* 0x000fea0003800000 */
.L_x_179:
[----:B------:R-:W0:Y:S01]  /*5b00*/  S2R R20, SR_GEMASK ;  /* 0x0000000000147919 */ /* 0x000e220000003c00 */
[----:B------:R-:W-:Y:S02]  /*5b10*/  IMAD.MOV.U32 R21, RZ, RZ, 0x1 ;  /* 0x00000001ff157424 */ /* 0x000fe400078e00ff */
[----:B------:R-:W-:Y:S01]  /*5b20*/  VIADD R36, R36, 0xffffffe0 ;  /* 0xffffffe024247836 */ /* 0x000fe20000000000 */
[----:B0-----:R-:W-:-:S05]  /*5b30*/  LOP3.LUT R3, R3, 0x80000000, R20, 0xec, !PT ;  /* 0x8000000003037812 */ /* 0x001fca00078eec14 */
        /* <DEDUP_REMOVED lines=8> */
.L_x_181:
[----:B------:R-:W-:Y:S02]  /*5bc0*/  IMAD.MOV.U32 R20, RZ, RZ, R11 ;  /* 0x000000ffff147224 */ /* 0x000fe400078e000b */
[----:B------:R-:W-:-:S07]  /*5bd0*/  IMAD.MOV.U32 R44, RZ, RZ, R23 ;  /* 0x000000ffff2c7224 */ /* 0x000fce00078e0017 */
[----:B------:R-:W-:Y:S05]  /*5be0*/  WARPSYNC.COLLECTIVE R3, `(.L_x_182) ;  /* 0x0000000003087348 */ /* 0x000fea0003c00000 */
[----:B------:R0:W1:Y:S02]  /*5bf0*/  SHFL.DOWN P0, R23, R20, R21, R22 ;  /* 0x0800001514177389 */ /* 0x0000640000000016 */
[----:B01----:R-:W-:Y:S05]  /*5c00*/  ENDCOLLECTIVE ;  /* 0x000000000000791b */ /* 0x003fea0003800000 */
.L_x_182:
[----:B------:R-:W-:Y:S01]  /*5c10*/  IMAD.MOV.U32 R21, RZ, RZ, 0x2 ;  /* 0x00000002ff157424 */ /* 0x000fe200078e00ff */
[----:B------:R-:W-:-:S04]  /*5c20*/  ISETP.GE.AND P0, PT, R45, R22, PT ;  /* 0x000000162d00720c */ /* 0x000fc80003f06270 */
[----:B------:R-:W-:Y:S02]  /*5c30*/  SEL R44, R44, RZ, !P0 ;  /* 0x000000ff2c2c7207 */ /* 0x000fe40004000000 */
[----:B------:R-:W-:Y:S02]  /*5c40*/  SEL R23, R23, RZ, !P0 ;  /* 0x000000ff17177207 */ /* 0x000fe40004000000 */
[----:B------:R-:W-:-:S05]  /*5c50*/  IADD3 R10, P0, PT, R10, R44, RZ ;  /* 0x0000002c0a0a7210 */ /* 0x000fca0007f1e0ff */
[----:B------:R-:W-:Y:S02]  /*5c60*/  IMAD.X R11, R11, 0x1, R23, P0 ;  /* 0x000000010b0b7824 */ /* 0x000fe400000e0617 */
[----:B------:R-:W-:Y:S02]  /*5c70*/  VIADD R23, R45, 0x2 ;  /* 0x000000022d177836 */ /* 0x000fe40000000000 */
[----:B------:R-:W-:-:S03]  /*5c80*/  IMAD.MOV.U32 R20, RZ, RZ, R10 ;  /* 0x000000ffff147224 */ /* 0x000fc600078e000a */
[----:B------:R-:W-:-:S13]  /*5c90*/  ISETP.GT.AND P1, PT, R23, R22, PT ;  /* 0x000000161700720c */ /* 0x000fda0003f24270 */
[----:B------:R-:W-:Y:S05]  /*5ca0*/  WARPSYNC.COLLECTIVE R3, `(.L_x_183) ;  /* 0x0000000003087348 */ /* 0x000fea0003c00000 */
[----:B------:R0:W1:Y:S02]  /*5cb0*/  SHFL.DOWN P0, R23, R20, R21, R22 ;  /* 0x0800001514177389 */ /* 0x0000640000000016 */
[----:B01----:R-:W-:Y:S05]  /*5cc0*/  ENDCOLLECTIVE ;  /* 0x000000000000791b */ /* 0x003fea0003800000 */
.L_x_183:
[----:B------:R-:W-:Y:S01]  /*5cd0*/  IMAD.MOV.U32 R20, RZ, RZ, R11 ;  /* 0x000000ffff147224 */ /* 0x000fe200078e000b */
[----:B------:R-:W-:-:S04]  /*5ce0*/  SEL R23, R23, RZ, !P1 ;  /* 0x000000ff17177207 */ /* 0x000fc80004800000 */
[----:B------:R-:W-:-:S13]  /*5cf0*/  IADD3 R10, P2, PT, R23, R10, RZ ;  /* 0x0000000a170a7210 */ /* 0x000fda0007f5e0ff */
[----:B------:R-:W-:Y:S05]  /*5d00*/  WARPSYNC.COLLECTIVE R3, `(.L_x_184) ;  /* 0x0000000003087348 */ /* 0x000fea0003c00000 */
[----:B------:R0:W1:Y:S02]  /*5d10*/  SHFL.DOWN P0, R23, R20, R21, R22 ;  /* 0x0800001514177389 */ /* 0x0000640000000016 */
[----:B01----:R-:W-:Y:S05]  /*5d20*/  ENDCOLLECTIVE ;  /* 0x000000000000791b */ /* 0x003fea0003800000 */
.L_x_184:
        /* <DEDUP_REMOVED lines=9> */
.L_x_185:
[----:B------:R-:W-:-:S04]  /*5dc0*/  IMAD.X R11, R44, 0x1, R11, P2 ;  /* 0x000000012c0b7824 */ /* 0x000fc800010e060b */
[----:B------:R-:W-:Y:S01]  /*5dd0*/  IMAD.MOV.U32 R20, RZ, RZ, R11 ;  /* 0x000000ffff147224 */ /* 0x000fe200078e000b */
[----:B------:R-:W-:-:S04]  /*5de0*/  SEL R23, R23, RZ, !P1 ;  /* 0x000000ff17177207 */ /* 0x000fc80004800000 */
[----:B------:R-:W-:-:S13]  /*5df0*/  IADD3 R10, P2, PT, R23, R10, RZ ;  /* 0x0000000a170a7210 */ /* 0x000fda0007f5e0ff */
[----:B------:R-:W-:Y:S05]  /*5e00*/  WARPSYNC.COLLECTIVE R3, `(.L_x_186) ;  /* 0x0000000003087348 */ /* 0x000fea0003c00000 */
[----:B------:R0:W1:Y:S02]  /*5e10*/  SHFL.DOWN P0, R23, R20, R21, R22 ;  /* 0x0800001514177389 */ /* 0x0000640000000016 */
[----:B01----:R-:W-:Y:S05]  /*5e20*/  ENDCOLLECTIVE ;  /* 0x000000000000791b */ /* 0x003fea0003800000 */
.L_x_186:
        /* <DEDUP_REMOVED lines=9> */
.L_x_187:
[----:B------:R-:W-:-:S04]  /*5ec0*/  IMAD.X R11, R44, 0x1, R11, P2 ;  /* 0x000000012c0b7824 */ /* 0x000fc800010e060b */
[----:B------:R-:W-:Y:S02]  /*5ed0*/  IMAD.MOV.U32 R20, RZ, RZ, R11 ;  /* 0x000000ffff147224 */ /* 0x000fe400078e000b */
[----:B------:R-:W-:-:S07]  /*5ee0*/  IMAD.MOV.U32 R44, RZ, RZ, R23 ;  /* 0x000000ffff2c7224 */ /* 0x000fce00078e0017 */
[----:B------:R-:W-:Y:S05]  /*5ef0*/  WARPSYNC.COLLECTIVE R3, `(.L_x_188) ;  /* 0x0000000003087348 */ /* 0x000fea0003c00000 */
[----:B------:R0:W1:Y:S02]  /*5f00*/  SHFL.DOWN P0, R23, R20, R21, R22 ;  /* 0x0800001514177389 */ /* 0x0000640000000016 */
[----:B01----:R-:W-:Y:S05]  /*5f10*/  ENDCOLLECTIVE ;  /* 0x000000000000791b */ /* 0x003fea0003800000 */
.L_x_188:
[----:B------:R-:W-:Y:S01]  /*5f20*/  SEL R44, R44, RZ, !P1 ;  /* 0x000000ff2c2c7207 */ /* 0x000fe20004800000 */
[----:B------:R-:W-:-:S03]  /*5f30*/  IMAD.MOV.U32 R21, RZ, RZ, 0x10 ;  /* 0x00000010ff157424 */ /* 0x000fc600078e00ff */
[----:B------:R-:W-:Y:S02]  /*5f40*/  IADD3 R10, P0, PT, R44, R10, RZ ;  /* 0x0000000a2c0a7210 */ /* 0x000fe40007f1e0ff */
[----:B------:R-:W-:-:S03]  /*5f50*/  SEL R44, R23, RZ, !P1 ;  /* 0x000000ff172c7207 */ /* 0x000fc60004800000 */
[----:B------:R-:W-:Y:S02]  /*5f60*/  IMAD.MOV.U32 R20, RZ, RZ, R10 ;  /* 0x000000ffff147224 */ /* 0x000fe400078e000a */
[----:B------:R-:W-:-:S07]  /*5f70*/  IMAD.X R11, R44, 0x1, R11, P0 ;  /* 0x000000012c0b7824 */ /* 0x000fce00000e060b */
[----:B------:R-:W-:Y:S05]  /*5f80*/  WARPSYNC.COLLECTIVE R3, `(.L_x_189) ;  /* 0x0000000003087348 */ /* 0x000fea0003c00000 */
[----:B------:R0:W1:Y:S02]  /*5f90*/  SHFL.DOWN P0, R23, R20, R21, R22 ;  /* 0x0800001514177389 */ /* 0x0000640000000016 */
[----:B01----:R-:W-:Y:S05]  /*5fa0*/  ENDCOLLECTIVE ;  /* 0x000000000000791b */ /* 0x003fea0003800000 */
.L_x_189:
[----:B------:R-:W-:Y:S02]  /*5fb0*/  IMAD.MOV.U32 R20, RZ, RZ, R11 ;  /* 0x000000ffff147224 */ /* 0x000fe400078e000b */
[----:B------:R-:W-:-:S07]  /*5fc0*/  IMAD.MOV.U32 R44, RZ, RZ, R23 ;  /* 0x000000ffff2c7224 */ /* 0x000fce00078e0017 */
[----:B------:R-:W-:Y:S05]  /*5fd0*/  WARPSYNC.COLLECTIVE R3, `(.L_x_190) ;  /* 0x0000000003087348 */ /* 0x000fea0003c00000 */
[----:B------:R0:W1:Y:S02]  /*5fe0*/  SHFL.DOWN P0, R23, R20, R21, R22 ;  /* 0x0800001514177389 */ /* 0x0000640000000016 */
[----:B01----:R-:W-:Y:S05]  /*5ff0*/  ENDCOLLECTIVE ;  /* 0x000000000000791b */ /* 0x003fea0003800000 */
.L_x_190:
[----:B------:R-:W-:-:S05]  /*6000*/  VIADD R3, R45, 0x10 ;  /* 0x000000102d037836 */ /* 0x000fca0000000000 */
[----:B------:R-:W-:Y:S01]  /*6010*/  ISETP.GT.AND P0, PT, R3, R22, PT ;  /* 0x000000160300720c */ /* 0x000fe20003f04270 */
[----:B------:R-:W-:-:S03]  /*6020*/  IMAD.MOV.U32 R3, RZ, RZ, -0x1 ;  /* 0xffffffffff037424 */ /* 0x000fc600078e00ff */
        /* <DEDUP_REMOVED lines=9> */
.L_x_191:
[----:B------:R-:W-:Y:S05]  /*60c0*/  BRA `(.L_x_192) ;  /* 0xffffffc000087947 */ /* 0x000fea000383ffff */
.L_x_139:
[----:B------:R-:W-:Y:S01]  /*60d0*/  BSSY B0, `(.L_x_193) ;  /* 0x0000006000007945 */ /* 0x000fe20003800000 */
[----:B------:R-:W-:Y:S01]  /*60e0*/  PLOP3.LUT P0, PT, P0, PT, PT, 0x8, 0x80 ;  /* 0x000000000080781c */ /* 0x000fe2000070e170 */
[----:B------:R-:W-:-:S12]  /*60f0*/  IMAD.MOV.U32 R3, RZ, RZ, -0x1 ;  /* 0xffffffffff037424 */ /* 0x000fd800078e00ff */
[----:B------:R-:W-:Y:S05]  /*6100*/  WARPSYNC.COLLECTIVE R3, `(.L_x_194) ;  /* 0x0000000003087348 */ /* 0x000fea0003c00000 */
[----:B------:R-:W-:Y:S01]  /*6110*/  VOTE.ANY P0, P0 ;  /* 0x0000000000ff7806 */ /* 0x000fe20000000100 */
[----:B------:R-:W-:-:S12]  /*6120*/  ENDCOLLECTIVE ;  /* 0x000000000000791b */ /* 0x000fd80003800000 */
.L_x_194:
[----:B------:R-:W-:Y:S05]  /*6130*/  BSYNC B0 ;  /* 0x0000000000007941 */ /* 0x000fea0003800000 */
.L_x_193:
[----:B------:R-:W-:Y:S05]  /*6140*/  BRA `(.L_x_195) ;  /* 0xffffffdc00187947 */ /* 0x000fea000383ffff */
.L_x_141:
[----:B------:R-:W-:Y:S01]  /*6150*/  BSSY B0, `(.L_x_196) ;  /* 0x0000006000007945 */ /* 0x000fe20003800000 */
[----:B------:R-:W-:Y:S01]  /*6160*/  PLOP3.LUT P0, PT, P0, PT, PT, 0x8, 0x80 ;  /* 0x000000000080781c */ /* 0x000fe2000070e170 */
[----:B------:R-:W-:-:S12]  /*6170*/  IMAD.MOV.U32 R3, RZ, RZ, -0x1 ;  /* 0xffffffffff037424 */ /* 0x000fd800078e00ff */
[----:B------:R-:W-:Y:S05]  /*6180*/  WARPSYNC.COLLECTIVE R3, `(.L_x_197) ;  /* 0x0000000003087348 */ /* 0x000fea0003c00000 */
[----:B------:R-:W-:Y:S01]  /*6190*/  VOTE.ANY P0, P0 ;  /* 0x0000000000ff7806 */ /* 0x000fe20000000100 */
[----:B------:R-:W-:-:S12]  /*61a0*/  ENDCOLLECTIVE ;  /* 0x000000000000791b */ /* 0x000fd80003800000 */
.L_x_197:
[----:B------:R-:W-:Y:S05]  /*61b0*/  BSYNC B0 ;  /* 0x0000000000007941 */ /* 0x000fea0003800000 */
.L_x_196:
[----:B------:R-:W-:Y:S05]  /*61c0*/  BRA `(.L_x_198) ;  /* 0xffffffdc00807947 */ /* 0x000fea000383ffff */
.L_x_143:
[----:B------:R-:W0:Y:S01]  /*61d0*/  S2R R20, SR_GEMASK ;  /* 0x0000000000147919 */ /* 0x000e220000003c00 */
[----:B------:R-:W-:Y:S01]  /*61e0*/  BSSY B0, `(.L_x_199) ;  /* 0x0000006000007945 */ /* 0x000fe20003800000 */
[----:B------:R-:W-:Y:S01]  /*61f0*/  PLOP3.LUT P0, PT, P0, PT, PT, 0x8, 0x80 ;  /* 0x000000000080781c */ /* 0x000fe2000070e170 */
[----:B------:R-:W-:-:S12]  /*6200*/  IMAD.MOV.U32 R3, RZ, RZ, -0x1 ;  /* 0xffffffffff037424 */ /* 0x000fd800078e00ff */
[----:B0-----:R-:W-:Y:S05]  /*6210*/  WARPSYNC.COLLECTIVE R3, `(.L_x_200) ;  /* 0x0000000003087348 */ /* 0x001fea0003c00000 */
[----:B------:R-:W-:Y:S01]  /*6220*/  VOTE.ANY R3, PT, P0 ;  /* 0x0000000000037806 */ /* 0x000fe200000e0100 */
[----:B0-----:R-:W-:Y:S06]  /*6230*/  ENDCOLLECTIVE ;  /* 0x000000000000791b */ /* 0x001fec0003800000 */
.L_x_200:
[----:B------:R-:W-:Y:S05]  /*6240*/  BSYNC B0 ;  /* 0x0000000000007941 */ /* 0x000fea0003800000 */
.L_x_199:
        /* <DEDUP_REMOVED lines=10> */
.L_x_201:
[----:B------:R-:W-:Y:S02]  /*62f0*/  IMAD.MOV.U32 R20, RZ, RZ, R19 ;  /* 0x000000ffff147224 */ /* 0x000fe400078e0013 */
[----:B------:R-:W-:-:S07]  /*6300*/  IMAD.MOV.U32 R26, RZ, RZ, R23 ;  /* 0x000000ffff1a7224 */ /* 0x000fce00078e0017 */
[----:B------:R-:W-:Y:S05]  /*6310*/  WARPSYNC.COLLECTIVE R3, `(.L_x_202) ;  /* 0x0000000003087348 */ /* 0x000fea0003c00000 */
[----:B------:R0:W1:Y:S02]  /*6320*/  SHFL.DOWN P0, R23, R20, R21, R22 ;  /* 0x0800001514177389 */ /* 0x0000640000000016 */
[----:B01----:R-:W-:Y:S05]  /*6330*/  ENDCOLLECTIVE ;  /* 0x000000000000791b */ /* 0x003fea0003800000 */
.L_x_202:
        /* <DEDUP_REMOVED lines=11> */
.L_x_203:
[----:B------:R-:W-:Y:S01]  /*63f0*/  ISETP.GT.AND P1, PT, R19, R22, PT ;  /* 0x000000161300720c */ /* 0x000fe20003f24270 */
[----:B------:R-:W-:-:S03]  /*6400*/  IMAD.MOV.U32 R20, RZ, RZ, R35 ;  /* 0x000000ffff147224 */ /* 0x000fc600078e0023 */
[----:B------:R-:W-:-:S09]  /*6410*/  SEL R18, R23, RZ, !P1 ;  /* 0x000000ff17127207 */ /* 0x000fd20004800000 */
[----:B------:R-:W-:Y:S05]  /*6420*/  WARPSYNC.COLLECTIVE R3, `(.L_x_204) ;  /* 0x0000000003087348 */ /* 0x000fea0003c00000 */
[----:B------:R0:W1:Y:S02]  /*6430*/  SHFL.DOWN P0, R23, R20, R21, R22 ;  /* 0x0800001514177389 */ /* 0x0000640000000016 */
[----:B01----:R-:W-:Y:S05]  /*6440*/  ENDCOLLECTIVE ;  /* 0x000000000000791b */ /* 0x003fea0003800000 */
.L_x_204:
        /* <DEDUP_REMOVED lines=10> */
.L_x_205:
[----:B------:R-:W-:-:S04]  /*64f0*/  IMAD.X R19, R26, 0x1, R35, P2 ;  /* 0x000000011a137824 */ /* 0x000fc800010e0623 */
[----:B------:R-:W-:Y:S01]  /*6500*/  IMAD.MOV.U32 R20, RZ, RZ, R19 ;  /* 0x000000ffff147224 */ /* 0x000fe200078e0013 */
[----:B------:R-:W-:-:S07]  /*6510*/  SEL R18, R23, RZ, !P1 ;  /* 0x000000ff17127207 */ /* 0x000fce0004800000 */
[----:B------:R-:W-:Y:S05]  /*6520*/  WARPSYNC.COLLECTIVE R3, `(.L_x_206) ;  /* 0x0000000003087348 */ /* 0x000fea0003c00000 */
[----:B------:R0:W1:Y:S02]  /*6530*/  SHFL.DOWN P0, R23, R20, R21, R22 ;  /* 0x0800001514177389 */ /* 0x0000640000000016 */
[----:B01----:R-:W-:Y:S05]  /*6540*/  ENDCOLLECTIVE ;  /* 0x000000000000791b */ /* 0x003fea0003800000 */
.L_x_206:
[----:B------:R-:W-:-:S05]  /*6550*/  IADD3 R37, P2, PT, R18, R27, RZ ;  /* 0x0000001b12257210 */ /* 0x000fca0007f5e0ff */
[----:B------:R-:W-:Y:S02]  /*6560*/  IMAD.MOV.U32 R20, RZ, RZ, R37 ;  /* 0x000000ffff147224 */ /* 0x000fe400078e0025 */
[----:B------:R-:W-:Y:S02]  /*6570*/  IMAD.MOV.U32 R21, RZ, RZ, 0x8 ;  /* 0x00000008ff157424 */ /* 0x000fe400078e00ff */
[----:B------:R-:W-:-:S07]  /*6580*/  IMAD.MOV.U32 R18, RZ, RZ, R23 ;  /* 0x000000ffff127224 */ /* 0x000fce00078e0017 */
[----:B------:R-:W-:Y:S05]  /*6590*/  WARPSYNC.COLLECTIVE R3, `(.L_x_207) ;  /* 0x0000000003087348 */ /* 0x000fea0003c00000 */
[----:B------:R0:W1:Y:S02]  /*65a0*/  SHFL.DOWN P0, R23, R20, R21, R22 ;  /* 0x0800001514177389 */ /* 0x0000640000000016 */
[----:B01----:R-:W-:Y:S05]  /*65b0*/  ENDCOLLECTIVE ;  /* 0x000000000000791b */ /* 0x003fea0003800000 */
.L_x_207:
        /* <DEDUP_REMOVED lines=9> */
.L_x_208:
        /* <DEDUP_REMOVED lines=10> */
.L_x_209:
[----:B------:R-:W-:Y:S02]  /*66f0*/  IMAD.MOV.U32 R20, RZ, RZ, R27 ;  /* 0x000000ffff147224 */ /* 0x000fe400078e001b */
[----:B------:R-:W-:-:S07]  /*6700*/  IMAD.MOV.U32 R18, RZ, RZ, R23 ;  /* 0x000000ffff127224 */ /* 0x000fce00078e0017 */
[----:B------:R-:W-:Y:S05]  /*6710*/  WARPSYNC.COLLECTIVE R3, `(.L_x_210) ;  /* 0x0000000003087348 */ /* 0x000fea0003c00000 */
[----:B------:R0:W1:Y:S02]  /*6720*/  SHFL.DOWN P0, R23, R20, R21, R22 ;  /* 0x0800001514177389 */ /* 0x0000640000000016 */
[----:B01----:R-:W-:Y:S05]  /*6730*/  ENDCOLLECTIVE ;  /* 0x000000000000791b */ /* 0x003fea0003800000 */
.L_x_210:
[----:B------:R-:W0:Y:S02]  /*6740*/  LDCU.64 UR6, c[0x0][0x390] ;  /* 0x00007200ff0677ac */ /* 0x000e240008000a00 */
[----:B0-----:R-:W-:-:S04]  /*6750*/  UIADD3 UR6, UP0, UPT, UR6, 0x200, URZ ;  /* 0x0000020006067890 */ /* 0x001fc8000ff1e0ff */
[----:B------:R-:W-:Y:S01]  /*6760*/  UIADD3.X UR7, UPT, UPT, URZ, UR7, URZ, UP0, !UPT ;  /* 0x00000007ff077290 */ /* 0x000fe200087fe4ff */
[----:B------:R-:W-:Y:S01]  /*6770*/  ISETP.GT.AND P0, PT, R35, R22, PT ;  /* 0x000000162300720c */ /* 0x000fe20003f04270 */
[----:B------:R-:W-:-:S03]  /*6780*/  IMAD.U32 R26, RZ, RZ, UR6 ;  /* 0x00000006ff1a7e24 */ /* 0x000fc6000f8e00ff */
[----:B------:R-:W-:Y:S02]  /*6790*/  SEL R18, R18, RZ, !P0 ;  /* 0x000000ff12127207 */ /* 0x000fe40004000000 */
[----:B------:R-:W-:Y:S02]  /*67a0*/  SEL R34, R23, RZ, !P0 ;  /* 0x000000ff17227207 */ /* 0x000fe40004000000 */
[----:B------:R-:W-:Y:S02]  /*67b0*/  ISETP.NE.U32.AND P0, PT, R16, 0x65, PT ;  /* 0x000000651000780c */ /* 0x000fe40003f05070 */
[----:B------:R-:W-:Y:S02]  /*67c0*/  IADD3 R35, P1, PT, R18, R19, RZ ;  /* 0x0000001312237210 */ /* 0x000fe40007f3e0ff */
[----:B------:R-:W-:-:S03]  /*67d0*/  ISETP.NE.AND.EX P0, PT, R17, RZ, PT, P0 ;  /* 0x000000ff1100720c */ /* 0x000fc60003f05300 */
[----:B------:R-:W-:Y:S02]  /*67e0*/  IMAD.X R34, R34, 0x1, R27, P1 ;  /* 0x0000000122227824 */ /* 0x000fe400008e061b */
[----:B------:R-:W-:-:S08]  /*67f0*/  IMAD.U32 R27, RZ, RZ, UR7 ;  /* 0x00000007ff1b7e24 */ /* 0x000fd0000f8e00ff */
[----:B------:R-:W-:Y:S05]  /*6800*/  WARPSYNC.COLLECTIVE R3, `(.L_x_211) ;  /* 0x0000000003087348 */ /* 0x000fea0003c00000 */
[----:B------:R-:W-:Y:S01]  /*6810*/  VOTE.ALL P0, P0 ;  /* 0x0000000000ff7806 */ /* 0x000fe20000000000 */
[----:B------:R-:W-:-:S12]  /*6820*/  ENDCOLLECTIVE ;  /* 0x000000000000791b */ /* 0x000fd80003800000 */
.L_x_211:
[----:B------:R-:W-:Y:S05]  /*6830*/  BRA `(.L_x_212) ;  /* 0xffffffd800d07947 */ /* 0x000fea000383ffff */
.L_x_145:
[----:B------:R-:W-:Y:S01]  /*6840*/  BSSY B0, `(.L_x_213) ;  /* 0x0000006000007945 */ /* 0x000fe20003800000 */
[----:B------:R-:W-:Y:S01]  /*6850*/  PLOP3.LUT P0, PT, P0, PT, PT, 0x8, 0x80 ;  /* 0x000000000080781c */ /* 0x000fe2000070e170 */
[----:B------:R-:W-:-:S12]  /*6860*/  IMAD.MOV.U32 R3, RZ, RZ, -0x1 ;  /* 0xffffffffff037424 */ /* 0x000fd800078e00ff */
[----:B------:R-:W-:Y:S05]  /*6870*/  WARPSYNC.COLLECTIVE R3, `(.L_x_214) ;  /* 0x0000000003087348 */ /* 0x000fea0003c00000 */
[----:B------:R-:W-:Y:S01]  /*6880*/  VOTE.ANY P0, P0 ;  /* 0x0000000000ff7806 */ /* 0x000fe20000000100 */
[----:B------:R-:W-:-:S12]  /*6890*/  ENDCOLLECTIVE ;  /* 0x000000000000791b */ /* 0x000fd80003800000 */
.L_x_214:
[----:B------:R-:W-:Y:S05]  /*68a0*/  BSYNC B0 ;  /* 0x0000000000007941 */ /* 0x000fea0003800000 */
.L_x_213:
[----:B------:R-:W-:Y:S05]  /*68b0*/  BRA `(.L_x_215) ;  /* 0xffffffd800dc7947 */ /* 0x000fea000383ffff */
.L_x_147:
[----:B------:R-:W-:Y:S01]  /*68c0*/  BSSY B0, `(.L_x_216) ;  /* 0x0000006000007945 */ /* 0x000fe20003800000 */
[----:B------:R-:W-:Y:S01]  /*68d0*/  PLOP3.LUT P0, PT, P0, PT, PT, 0x8, 0x80 ;  /* 0x000000000080781c */ /* 0x000fe2000070e170 */
[----:B------:R-:W-:-:S12]  /*68e0*/  IMAD.MOV.U32 R3, RZ, RZ, -0x1 ;  /* 0xffffffffff037424 */ /* 0x000fd800078e00ff */
[----:B------:R-:W-:Y:S05]  /*68f0*/  WARPSYNC.COLLECTIVE R3, `(.L_x_217) ;  /* 0x0000000003087348 */ /* 0x000fea0003c00000 */
[----:B------:R-:W-:Y:S01]  /*6900*/  VOTE.ANY P0, P0 ;  /* 0x0000000000ff7806 */ /* 0x000fe20000000100 */
[----:B------:R-:W-:-:S12]  /*6910*/  ENDCOLLECTIVE ;  /* 0x000000000000791b */ /* 0x000fd80003800000 */
.L_x_217:
[----:B------:R-:W-:Y:S05]  /*6920*/  BSYNC B0 ;  /* 0x0000000000007941 */ /* 0x000fea0003800000 */
.L_x_216:
[----:B------:R-:W-:Y:S05]  /*6930*/  BRA `(.L_x_218) ;  /* 0xffffffdc003c7947 */ /* 0x000fea000383ffff */
.L_x_149:
[----:B------:R-:W-:Y:S01]  /*6940*/  BSSY B0, `(.L_x_219) ;  /* 0x0000006000007945 */ /* 0x000fe20003800000 */
[----:B------:R-:W-:Y:S01]  /*6950*/  PLOP3.LUT P0, PT, P0, PT, PT, 0x8, 0x80 ;  /* 0x000000000080781c */ /* 0x000fe2000070e170 */
[----:B------:R-:W-:-:S12]  /*6960*/  IMAD.MOV.U32 R3, RZ, RZ, -0x1 ;  /* 0xffffffffff037424 */ /* 0x000fd800078e00ff */
[----:B------:R-:W-:Y:S05]  /*6970*/  WARPSYNC.COLLECTIVE R3, `(.L_x_220) ;  /* 0x0000000003087348 */ /* 0x000fea0003c00000 */
[----:B------:R-:W-:Y:S01]  /*6980*/  VOTE.ANY R3, PT, P0 ;  /* 0x0000000000037806 */ /* 0x000fe200000e0100 */
[----:B------:R-:W-:Y:S06]  /*6990*/  ENDCOLLECTIVE ;  /* 0x000000000000791b */ /* 0x000fec0003800000 */
.L_x_220:
[----:B------:R-:W-:Y:S05]  /*69a0*/  BSYNC B0 ;  /* 0x0000000000007941 */ /* 0x000fea0003800000 */
.L_x_219:
        /* <DEDUP_REMOVED lines=12> */
.L_x_221:
[----:B------:R-:W-:Y:S02]  /*6a70*/  IMAD.MOV.U32 R20, RZ, RZ, R19 ;  /* 0x000000ffff147224 */ /* 0x000fe400078e0013 */
[----:B------:R-:W-:-:S07]  /*6a80*/  IMAD.MOV.U32 R44, RZ, RZ, R23 ;  /* 0x000000ffff2c7224 */ /* 0x000fce00078e0017 */
[----:B------:R-:W-:Y:S05]  /*6a90*/  WARPSYNC.COLLECTIVE R3, `(.L_x_222) ;  /* 0x0000000003087348 */ /* 0x000fea0003c00000 */
[----:B------:R0:W1:Y:S02]  /*6aa0*/  SHFL.DOWN P0, R23, R20, R21, R22 ;  /* 0x0800001514177389 */ /* 0x0000640000000016 */
[----:B01----:R-:W-:Y:S05]  /*6ab0*/  ENDCOLLECTIVE ;  /* 0x000000000000791b */ /* 0x003fea0003800000 */
.L_x_222:
        /* <DEDUP_REMOVED lines=12> */
.L_x_223:
[----:B------:R-:W-:Y:S01]  /*6b80*/  IMAD.MOV.U32 R20, RZ, RZ, R19 ;  /* 0x000000ffff147224 */ /* 0x000fe200078e0013 */
[----:B------:R-:W-:-:S04]  /*6b90*/  SEL R23, R23, RZ, !P1 ;  /* 0x000000ff17177207 */ /* 0x000fc80004800000 */
[----:B------:R-:W-:-:S13]  /*6ba0*/  IADD3 R18, P2, PT, R23, R18, RZ ;  /* 0x0000001217127210 */ /* 0x000fda0007f5e0ff */
[----:B------:R-:W-:Y:S05]  /*6bb0*/  WARPSYNC.COLLECTIVE R3, `(.L_x_224) ;  /* 0x0000000003087348 */ /* 0x000fea0003c00000 */
[----:B------:R0:W1:Y:S02]  /*6bc0*/  SHFL.DOWN P0, R23, R20, R21, R22 ;  /* 0x0800001514177389 */ /* 0x0000640000000016 */
[----:B01----:R-:W-:Y:S05]  /*6bd0*/  ENDCOLLECTIVE ;  /* 0x000000000000791b */ /* 0x003fea0003800000 */
.L_x_224:
        /* <DEDUP_REMOVED lines=9> */
.L_x_225:
[----:B------:R-:W-:-:S04]  /*6c70*/  IMAD.X R19, R44, 0x1, R19, P2 ;  /* 0x000000012c137824 */ /* 0x000fc800010e0613 */
[----:B------:R-:W-:Y:S01]  /*6c80*/  IMAD.MOV.U32 R20, RZ, RZ, R19 ;  /* 0x000000ffff147224 */ /* 0x000fe200078e0013 */
[----:B------:R-:W-:-:S04]  /*6c90*/  SEL R23, R23, RZ, !P1 ;  /* 0x000000ff17177207 */ /* 0x000fc80004800000 */
[----:B------:R-:W-:-:S13]  /*6ca0*/  IADD3 R18, P2, PT, R23, R18, RZ ;  /* 0x0000001217127210 */ /* 0x000fda0007f5e0ff */
[----:B------:R-:W-:Y:S05]  /*6cb0*/  WARPSYNC.COLLECTIVE R3, `(.L_x_226) ;  /* 0x0000000003087348 */ /* 0x000fea0003c00000 */
[----:B------:R0:W1:Y:S02]  /*6cc0*/  SHFL.DOWN P0, R23, R20, R21, R22 ;  /* 0x0800001514177389 */ /* 0x0000640000000016 */
[----:B01----:R-:W-:Y:S05]  /*6cd0*/  ENDCOLLECTIVE ;  /* 0x000000000000791b */ /* 0x003fea0003800000 */
.L_x_226:
        /* <DEDUP_REMOVED lines=9> */
.L_x_227:
[----:B------:R-:W-:-:S04]  /*6d70*/  IMAD.X R19, R44, 0x1, R19, P2 ;  /* 0x000000012c137824 */ /* 0x000fc800010e0613 */
[----:B------:R-:W-:Y:S02]  /*6d80*/  IMAD.MOV.U32 R20, RZ, RZ, R19 ;  /* 0x000000ffff147224 */ /* 0x000fe400078e0013 */
[----:B------:R-:W-:-:S07]  /*6d90*/  IMAD.MOV.U32 R44, RZ, RZ, R23 ;  /* 0x000000ffff2c7224 */ /* 0x000fce00078e0017 */
[----:B------:R-:W-:Y:S05]  /*6da0*/  WARPSYNC.COLLECTIVE R3, `(.L_x_228) ;  /* 0x0000000003087348 */ /* 0x000fea0003c00000 */
[----:B------:R0:W1:Y:S02]  /*6db0*/  SHFL.DOWN P0, R23, R20, R21, R22 ;  /* 0x0800001514177389 */ /* 0x0000640000000016 */
[----:B01----:R-:W-:Y:S05]  /*6dc0*/  ENDCOLLECTIVE ;  /* 0x000000000000791b */ /* 0x003fea0003800000 */
.L_x_228:
        /* <DEDUP_REMOVED lines=9> */
.L_x_229:
[----:B------:R-:W-:Y:S02]  /*6e60*/  IMAD.MOV.U32 R20, RZ, RZ, R19 ;  /* 0x000000ffff147224 */ /* 0x000fe400078e0013 */
[----:B------:R-:W-:-:S07]  /*6e70*/  IMAD.MOV.U32 R44, RZ, RZ, R23 ;  /* 0x000000ffff2c7224 */ /* 0x000fce00078e0017 */
[----:B------:R-:W-:Y:S05]  /*6e80*/  WARPSYNC.COLLECTIVE R3, `(.L_x_230) ;  /* 0x0000000003087348 */ /* 0x000fea0003c00000 */
[----:B------:R0:W1:Y:S02]  /*6e90*/  SHFL.DOWN P0, R23, R20, R21, R22 ;  /* 0x0800001514177389 */ /* 0x0000640000000016 */
[----:B01----:R-:W-:Y:S05]  /*6ea0*/  ENDCOLLECTIVE ;  /* 0x000000000000791b */ /* 0x003fea0003800000 */
.L_x_230:
        /* <DEDUP_REMOVED lines=12> */
.L_x_231:
[----:B------:R-:W-:Y:S05]  /*6f70*/  BRA `(.L_x_232) ;  /* 0xffffffd800847947 */ /* 0x000fea000383ffff */
.L_x_233:
        /* <DEDUP_REMOVED lines=16> */
.L_x_690:


//--------------------- .text._ZN3cub18CUB_300001_SM_10006detail4scan20DeviceScanInitKernelINS0_13ScanTileStateIxLb1EEEEEvT_i --------------------------
	.section	.text._ZN3cub18CUB_300001_SM_10006detail4scan20DeviceScanInitKernelINS0_13ScanTileStateIxLb1EEEEEvT_i,"ax",@progbits
	.align	128
        .global         _ZN3cub18CUB_300001_SM_10006detail4scan20DeviceScanInitKernelINS0_13ScanTileStateIxLb1EEEEEvT_i
        .type           _ZN3cub18CUB_300001_SM_10006detail4scan20DeviceScanInitKernelINS0_13ScanTileStateIxLb1EEEEEvT_i,@function
        .size           _ZN3cub18CUB_300001_SM_10006detail4scan20DeviceScanInitKernelINS0_13ScanTileStateIxLb1EEEEEvT_i,(.L_x_691 - _ZN3cub18CUB_300001_SM_10006detail4scan20DeviceScanInitKernelINS0_13ScanTileStateIxLb1EEEEEvT_i)
        .other          _ZN3cub18CUB_300001_SM_10006detail4scan20DeviceScanInitKernelINS0_13ScanTileStateIxLb1EEEEEvT_i,@"STO_CUDA_ENTRY STV_DEFAULT"
_ZN3cub18CUB_300001_SM_10006detail4scan20DeviceScanInitKernelINS0_13ScanTileStateIxLb1EEEEEvT_i:
.text._ZN3cub18CUB_300001_SM_10006detail4scan20DeviceScanInitKernelINS0_13ScanTileStateIxLb1EEEEEvT_i:
[----:B------:R-:W-:Y:S01]  /*0000*/  LDC R1, c[0x0][0x37c] ;  /* 0x0000df00ff017b82 */ /* 0x000fe20000000800 */
[----:B------:R-:W0:Y:S07]  /*0010*/  S2R R0, SR_TID.X ;  /* 0x0000000000007919 */ /* 0x000e2e0000002100 */
[----:B------:R-:W1:Y:S01]  /*0020*/  S2UR UR6, SR_CTAID.X ;  /* 0x00000000000679c3 */ /* 0x000e620000002500 */
[----:B------:R-:W2:Y:S01]  /*0030*/  LDCU UR4, c[0x0][0x388] ;  /* 0x00007100ff0477ac */ /* 0x000ea20008000800 */
[----:B------:R-:W-:-:S06]  /*0040*/  CS2R R6, SRZ ;  /* 0x0000000000067805 */ /* 0x000fcc000001ff00 */
[----:B------:R-:W1:Y:S01]  /*0050*/  LDC R5, c[0x0][0x360] ;  /* 0x0000d800ff057b82 */ /* 0x000e620000000800 */
[----:B0-----:R-:W-:Y:S01]  /*0060*/  ISETP.GT.U32.AND P0, PT, R0, 0x1f, PT ;  /* 0x0000001f0000780c */ /* 0x001fe20003f04070 */
[----:B-1----:R-:W-:-:S03]  /*0070*/  IMAD R5, R5, UR6, R0 ;  /* 0x0000000605057c24 */ /* 0x002fc6000f8e0200 */
[----:B------:R-:W-:Y:S02]  /*0080*/  ISETP.NE.OR P0, PT, RZ, UR6, P0 ;  /* 0x00000006ff007c0c */ /* 0x000fe40008705670 */
[----:B--2---:R-:W-:Y:S01]  /*0090*/  ISETP.GE.AND P1, PT, R5, UR4, PT ;  /* 0x0000000405007c0c */ /* 0x004fe2000bf26270 */
[----:B------:R-:W0:-:S12]  /*00a0*/  LDCU.64 UR4, c[0x0][0x358] ;  /* 0x00006b00ff0477ac */ /* 0x000e180008000a00 */
[----:B------:R-:W1:Y:S01]  /*00b0*/  @!P1 LDC.64 R2, c[0x0][0x380] ;  /* 0x0000e000ff029b82 */ /* 0x000e620000000a00 */
[----:B------:R-:W-:Y:S02]  /*00c0*/  @!P1 IMAD.MOV.U32 R4, RZ, RZ, 0x63 ;  /* 0x00000063ff049424 */ /* 0x000fe400078e00ff */
[----:B-1----:R-:W-:Y:S01]  /*00d0*/  @!P1 IMAD.WIDE R2, R5, 0x10, R2 ;  /* 0x0000001005029825 */ /* 0x002fe200078e0202 */
[----:B------:R-:W-:-:S05]  /*00e0*/  @!P1 MOV R5, 0x0 ;  /* 0x0000000000059802 */ /* 0x000fca0000000f00 */
[----:B0-----:R0:W-:Y:S01]  /*00f0*/  @!P1 STG.E.128 desc[UR4][R2.64+0x200], R4 ;  /* 0x0002000402009986 */ /* 0x0011e2000c101d04 */
[----:B------:R-:W-:Y:S05]  /*0100*/  @P0 EXIT ;  /* 0x000000000000094d */ /* 0x000fea0003800000 */
[----:B0-----:R-:W0:Y:S02]  /*0110*/  LDC.64 R2, c[0x0][0x380] ;  /* 0x0000e000ff027b82 */ /* 0x001e240000000a00 */
[----:B0-----:R-:W-:-:S05]  /*0120*/  IMAD.WIDE.U32 R2, R0, 0x10, R2 ;  /* 0x0000001000027825 */ /* 0x001fca00078e0002 */
[----:B------:R-:W-:Y:S01]  /*0130*/  STG.E.128 desc[UR4][R2.64], RZ ;  /* 0x000000ff02007986 */ /* 0x000fe2000c101d04 */
[----:B------:R-:W-:Y:S05]  /*0140*/  EXIT ;  /* 0x000000000000794d */ /* 0x000fea0003800000 */
.L_x_234:
        /* <DEDUP_REMOVED lines=11> */
.L_x_691:


//--------------------- .text._ZN3cub18CUB_300001_SM_10006detail6reduce28DeviceReduceSingleTileKernelINS2_10policy_hubIxyN4cuda3std3__44plusIxEEE10Policy1000EPxSC_iS9_xxNS7_10__identityEEEvT0_T1_T2_T3_T4_T6_ --------------------------
	.section	.text._ZN3cub18CUB_300001_SM_10006detail6reduce28DeviceReduceSingleTileKernelINS2_10policy_hubIxyN4cuda3std3__44plusIxEEE10Policy1000EPxSC_iS9_xxNS7_10__identityEEEvT0_T1_T2_T3_T4_T6_,"ax",@progbits
	.align	128
        .global         _ZN3cub18CUB_300001_SM_10006detail6reduce28DeviceReduceSingleTileKernelINS2_10policy_hubIxyN4cuda3std3__44plusIxEEE10Policy1000EPxSC_iS9_xxNS7_10__identityEEEvT0_T1_T2_T3_T4_T6_
        .type           _ZN3cub18CUB_300001_SM_10006detail6reduce28DeviceReduceSingleTileKernelINS2_10policy_hubIxyN4cuda3std3__44plusIxEEE10Policy1000EPxSC_iS9_xxNS7_10__identityEEEvT0_T1_T2_T3_T4_T6_,@function
        .size           _ZN3cub18CUB_300001_SM_10006detail6reduce28DeviceReduceSingleTileKernelINS2_10policy_hubIxyN4cuda3std3__44plusIxEEE10Policy1000EPxSC_iS9_xxNS7_10__identityEEEvT0_T1_T2_T3_T4_T6_,(.L_x_692 - _ZN3cub18CUB_300001_SM_10006detail6reduce28DeviceReduceSingleTileKernelINS2_10policy_hubIxyN4cuda3std3__44plusIxEEE10Policy1000EPxSC_iS9_xxNS7_10__identityEEEvT0_T1_T2_T3_T4_T6_)
        .other          _ZN3cub18CUB_300001_SM_10006detail6reduce28DeviceReduceSingleTileKernelINS2_10policy_hubIxyN4cuda3std3__44plusIxEEE10Policy1000EPxSC_iS9_xxNS7_10__identityEEEvT0_T1_T2_T3_T4_T6_,@"STO_CUDA_ENTRY STV_DEFAULT"
_ZN3cub18CUB_300001_SM_10006detail6reduce28DeviceReduceSingleTileKernelINS2_10policy_hubIxyN4cuda3std3__44plusIxEEE10Policy1000EPxSC_iS9_xxNS7_10__identityEEEvT0_T1_T2_T3_T4_T6_:
.text._ZN3cub18CUB_300001_SM_10006detail6reduce28DeviceReduceSingleTileKernelINS2_10policy_hubIxyN4cuda3std3__44plusIxEEE10Policy1000EPxSC_iS9_xxNS7_10__identityEEEvT0_T1_T2_T3_T4_T6_:
[----:B------:R-:W-:Y:S01]  /*0000*/  LDC R1, c[0x0][0x37c] ;  /* 0x0000df00ff017b82 */ /* 0x000fe20000000800 */
[----:B------:R-:W0:Y:S01]  /*0010*/  LDCU UR4, c[0x0][0x390] ;  /* 0x00007200ff0477ac */ /* 0x000e220008000800 */
[----:B------:R-:W1:Y:S01]  /*0020*/  LDCU.64 UR6, c[0x0][0x358] ;  /* 0x00006b00ff0677ac */ /* 0x000e620008000a00 */
[----:B0-----:R-:W-:-:S05]  /*0030*/  IMAD.U32 R4, RZ, RZ, UR4 ;  /* 0x00000004ff047e24 */ /* 0x001fca000f8e00ff */
[----:B------:R-:W-:-:S13]  /*0040*/  ISETP.NE.AND P0, PT, R4, RZ, PT ;  /* 0x000000ff0400720c */ /* 0x000fda0003f05270 */
[----:B-1----:R-:W-:Y:S05]  /*0050*/  @P0 BRA `(.L_x_235) ;  /* 0x00000000001c0947 */ /* 0x002fea0003800000 */
[----:B------:R-:W0:Y:S02]  /*0060*/  S2R R0, SR_TID.X ;  /* 0x0000000000007919 */ /* 0x000e240000002100 */
[----:B0-----:R-:W-:-:S13]  /*0070*/  ISETP.NE.AND P0, PT, R0, RZ, PT ;  /* 0x000000ff0000720c */ /* 0x001fda0003f05270 */
[----:B------:R-:W-:Y:S05]  /*0080*/  @P0 EXIT ;  /* 0x000000000000094d */ /* 0x000fea0003800000 */
[----:B------:R-:W0:Y:S08]  /*0090*/  LDC.64 R2, c[0x0][0x388] ;  /* 0x0000e200ff027b82 */ /* 0x000e300000000a00 */
[----:B------:R-:W0:Y:S02]  /*00a0*/  LDC.64 R4, c[0x0][0x398] ;  /* 0x0000e600ff047b82 */ /* 0x000e240000000a00 */
[----:B0-----:R-:W-:Y:S01]  /*00b0*/  STG.E.64 desc[UR6][R2.64], R4 ;  /* 0x0000000402007986 */ /* 0x001fe2000c101b06 */
[----:B------:R-:W-:Y:S05]  /*00c0*/  EXIT ;  /* 0x000000000000794d */ /* 0x000fea0003800000 */
.L_x_235:
[----:B------:R-:W-:Y:S01]  /*00d0*/  ISETP.GT.AND P0, PT, R4, 0xdff, PT ;  /* 0x00000dff0400780c */ /* 0x000fe20003f04270 */
[----:B------:R-:W-:-:S12]  /*00e0*/  BSSY.RECONVERGENT B0, `(.L_x_236) ;  /* 0x0000256000007945 */ /* 0x000fd80003800200 */
[----:B------:R-:W-:Y:S05]  /*00f0*/  @P0 BRA `(.L_x_237) ;  /* 0x00000014004c0947 */ /* 0x000fea0003800000 */
[----:B------:R-:W0:Y:S01]  /*0100*/  S2R R5, SR_TID.X ;  /* 0x0000000000057919 */ /* 0x000e220000002100 */
[----:B------:R-:W-:Y:S01]  /*0110*/  BSSY.RECONVERGENT B1, `(.L_x_238) ;  /* 0x0000009000017945 */ /* 0x000fe20003800200 */
[----:B------:R-:W-:Y:S02]  /*0120*/  CS2R R2, SRZ ;  /* 0x0000000000027805 */ /* 0x000fe4000001ff00 */
[----:B0-----:R-:W-:Y:S01]  /*0130*/  ISETP.GE.AND P0, PT, R5, R4, PT ;  /* 0x000000040500720c */ /* 0x001fe20003f06270 */
[----:B------:R-:W-:-:S12]  /*0140*/  IMAD.MOV.U32 R7, RZ, RZ, R5 ;  /* 0x000000ffff077224 */ /* 0x000fd800078e0005 */
[----:B------:R-:W-:Y:S05]  /*0150*/  @P0 BRA `(.L_x_239) ;  /* 0x0000000000100947 */ /* 0x000fea0003800000 */
[----:B------:R-:W0:Y:S02]  /*0160*/  LDC.64 R2, c[0x0][0x380] ;  /* 0x0000e000ff027b82 */ /* 0x000e240000000a00 */
[----:B0-----:R-:W-:-:S06]  /*0170*/  IMAD.WIDE.U32 R2, R5, 0x8, R2 ;  /* 0x0000000805027825 */ /* 0x001fcc00078e0002 */
[----:B------:R-:W5:Y:S01]  /*0180*/  LDG.E.64.CONSTANT R2, desc[UR6][R2.64] ;  /* 0x0000000602027981 */ /* 0x000f62000c1e9b00 */
[----:B------:R-:W-:-:S07]  /*0190*/  VIADD R7, R5, 0x200 ;  /* 0x0000020005077836 */ /* 0x000fce0000000000 */
.L_x_239:
[----:B------:R-:W-:Y:S05]  /*01a0*/  BSYNC.RECONVERGENT B1 ;  /* 0x0000000000017941 */ /* 0x000fea0003800200 */
.L_x_238:
[----:B------:R-:W-:Y:S01]  /*01b0*/  ISETP.GE.AND P0, PT, R7, R4, PT ;  /* 0x000000040700720c */ /* 0x000fe20003f06270 */
[----:B------:R-:W-:-:S12]  /*01c0*/  BSSY.RECONVERGENT B1, `(.L_x_240) ;  /* 0x0000077000017945 */ /* 0x000fd80003800200 */
[----:B------:R-:W-:Y:S05]  /*01d0*/  @P0 BRA `(.L_x_241) ;  /* 0x0000000400d40947 */ /* 0x000fea0003800000 */
[----:B------:R-:W-:Y:S01]  /*01e0*/  LOP3.LUT R9, RZ, R7, RZ, 0x33, !PT ;  /* 0x00000007ff097212 */ /* 0x000fe200078e33ff */
[----:B------:R-:W-:Y:S04]  /*01f0*/  BSSY.RECONVERGENT B2, `(.L_x_242) ;  /* 0x0000018000027945 */ /* 0x000fe80003800200 */
[----:B------:R-:W-:-:S05]  /*0200*/  IMAD.IADD R0, R9, 0x1, R4 ;  /* 0x0000000109007824 */ /* 0x000fca00078e0204 */
[C---:B------:R-:W-:Y:S02]  /*0210*/  LOP3.LUT R6, R0.reuse, 0x600, RZ, 0xc0, !PT ;  /* 0x0000060000067812 */ /* 0x040fe400078ec0ff */
[----:B------:R-:W-:Y:S02]  /*0220*/  ISETP.GE.U32.AND P1, PT, R0, 0x600, PT ;  /* 0x000006000000780c */ /* 0x000fe40003f26070 */
[----:B------:R-:W-:-:S13]  /*0230*/  ISETP.NE.AND P0, PT, R6, 0x600, PT ;  /* 0x000006000600780c */ /* 0x000fda0003f05270 */
[----:B------:R-:W-:Y:S05]  /*0240*/  @!P0 BRA `(.L_x_243) ;  /* 0x0000000000488947 */ /* 0x000fea0003800000 */
[----:B------:R-:W0:Y:S01]  /*0250*/  LDC.64 R8, c[0x0][0x380] ;  /* 0x0000e000ff087b82 */ /* 0x000e220000000a00 */
[----:B------:R-:W-:-:S04]  /*0260*/  LEA.HI R0, R0, 0x1, RZ, 0x17 ;  /* 0x0000000100007811 */ /* 0x000fc800078fb8ff */
[----:B------:R-:W-:-:S05]  /*0270*/  LOP3.LUT R0, R0, 0x3, RZ, 0xc0, !PT ;  /* 0x0000000300007812 */ /* 0x000fca00078ec0ff */
[----:B------:R-:W-:Y:S02]  /*0280*/  IMAD.MOV R0, RZ, RZ, -R0 ;  /* 0x000000ffff007224 */ /* 0x000fe400078e0a00 */
[----:B0-----:R-:W-:-:S04]  /*0290*/  IMAD.WIDE.U32 R8, R7, 0x8, R8 ;  /* 0x0000000807087825 */ /* 0x001fc800078e0008 */
[----:B------:R-:W-:Y:S02]  /*02a0*/  IMAD.MOV.U32 R6, RZ, RZ, R8 ;  /* 0x000000ffff067224 */ /* 0x000fe400078e0008 */
[----:B------:R-:W-:-:S07]  /*02b0*/  IMAD.MOV.U32 R11, RZ, RZ, R9 ;  /* 0x000000ffff0b7224 */ /* 0x000fce00078e0009 */
.L_x_244:
[----:B------:R-:W-:Y:S02]  /*02c0*/  IMAD.MOV.U32 R8, RZ, RZ, R6 ;  /* 0x000000ffff087224 */ /* 0x000fe400078e0006 */
[----:B------:R-:W-:-:S06]  /*02d0*/  IMAD.MOV.U32 R9, RZ, RZ, R11 ;  /* 0x000000ffff097224 */ /* 0x000fcc00078e000b */
[----:B------:R-:W2:Y:S01]  /*02e0*/  LDG.E.64.CONSTANT R8, desc[UR6][R8.64] ;  /* 0x0000000608087981 */ /* 0x000ea2000c1e9b00 */
[----:B------:R-:W-:Y:S01]  /*02f0*/  VIADD R0, R0, 0x1 ;  /* 0x0000000100007836 */ /* 0x000fe20000000000 */
[----:B------:R-:W-:Y:S01]  /*0300*/  IADD3 R6, P3, PT, R6, 0x1000, RZ ;  /* 0x0000100006067810 */ /* 0x000fe20007f7e0ff */
[----:B------:R-:W-:-:S03]  /*0310*/  VIADD R7, R7, 0x200 ;  /* 0x0000020007077836 */ /* 0x000fc60000000000 */
[----:B------:R-:W-:Y:S01]  /*0320*/  ISETP.NE.AND P0, PT, R0, RZ, PT ;  /* 0x000000ff0000720c */ /* 0x000fe20003f05270 */
[----:B------:R-:W-:Y:S01]  /*0330*/  IMAD.X R11, RZ, RZ, R11, P3 ;  /* 0x000000ffff0b7224 */ /* 0x000fe200018e060b */
[----:B--2--5:R-:W-:-:S05]  /*0340*/  IADD3 R2, P2, PT, R8, R2, RZ ;  /* 0x0000000208027210 */ /* 0x024fca0007f5e0ff */
[----:B------:R-:W-:-:S06]  /*0350*/  IMAD.X R3, R9, 0x1, R3, P2 ;  /* 0x0000000109037824 */ /* 0x000fcc00010e0603 */
[----:B------:R-:W-:Y:S05]  /*0360*/  @P0 BRA `(.L_x_244) ;  /* 0xfffffffc00d40947 */ /* 0x000fea000383ffff */
.L_x_243:
[----:B------:R-:W-:Y:S05]  /*0370*/  BSYNC.RECONVERGENT B2 ;  /* 0x0000000000027941 */ /* 0x000fea0003800200 */
.L_x_242:
[----:B------:R-:W-:Y:S05]  /*0380*/  @!P1 BRA `(.L_x_241) ;  /* 0x0000000400689947 */ /* 0x000fea0003800000 */
[----:B------:R-:W-:Y:S01]  /*0390*/  IMAD.IADD R0, R4, 0x1, -R7 ;  /* 0x0000000104007824 */ /* 0x000fe200078e0a07 */
[----:B------:R-:W-:Y:S01]  /*03a0*/  BSSY.RECONVERGENT B2, `(.L_x_245) ;  /* 0x0000031000027945 */ /* 0x000fe20003800200 */
[----:B------:R-:W-:-:S03]  /*03b0*/  PLOP3.LUT P0, PT, PT, PT, PT, 0x80, 0x8 ;  /* 0x000000000008781c */ /* 0x000fc60003f0f070 */
[----:B------:R-:W-:-:S13]  /*03c0*/  ISETP.GT.AND P1, PT, R0, 0x1800, PT ;  /* 0x000018000000780c */ /* 0x000fda0003f24270 */
[----:B------:R-:W-:Y:S05]  /*03d0*/  @!P1 BRA `(.L_x_246) ;  /* 0x0000000000b49947 */ /* 0x000fea0003800000 */
[----:B------:R-:W-:Y:S01]  /*03e0*/  PLOP3.LUT P0, PT, PT, PT, PT, 0x8, 0x80 ;  /* 0x000000000080781c */ /* 0x000fe20003f0e170 */
[----:B------:R-:W-:-:S12]  /*03f0*/  VIADD R0, R4, 0xffffe800 ;  /* 0xffffe80004007836 */ /* 0x000fd80000000000 */
.L_x_247:
[----:B------:R-:W0:Y:S01]  /*0400*/  LDC.64 R44, c[0x0][0x380] ;  /* 0x0000e000ff2c7b82 */ /* 0x000e220000000a00 */
[C---:B------:R-:W-:Y:S02]  /*0410*/  VIADD R41, R7.reuse, 0x800 ;  /* 0x0000080007297836 */ /* 0x040fe40000000000 */
[C---:B------:R-:W-:Y:S02]  /*0420*/  VIADD R43, R7.reuse, 0x1000 ;  /* 0x00001000072b7836 */ /* 0x040fe40000000000 */
[----:B0-----:R-:W-:-:S05]  /*0430*/  IMAD.WIDE R28, R7, 0x8, R44 ;  /* 0x00000008071c7825 */ /* 0x001fca00078e022c */
[----:B------:R-:W2:Y:S01]  /*0440*/  LDG.E.64.CONSTANT R8, desc[UR6][R28.64] ;  /* 0x000000061c087981 */ /* 0x000ea2000c1e9b00 */
[----:B------:R-:W-:-:S03]  /*0450*/  IMAD.WIDE R40, R41, 0x8, R44 ;  /* 0x0000000829287825 */ /* 0x000fc600078e022c */
[----:B------:R-:W2:Y:S04]  /*0460*/  LDG.E.64.CONSTANT R10, desc[UR6][R28.64+0x1000] ;  /* 0x001000061c0a7981 */ /* 0x000ea8000c1e9b00 */
[----:B------:R-:W3:Y:S04]  /*0470*/  LDG.E.64.CONSTANT R12, desc[UR6][R28.64+0x2000] ;  /* 0x002000061c0c7981 */ /* 0x000ee8000c1e9b00 */
[----:B------:R-:W3:Y:S01]  /*0480*/  LDG.E.64.CONSTANT R14, desc[UR6][R28.64+0x3000] ;  /* 0x003000061c0e7981 */ /* 0x000ee2000c1e9b00 */
[----:B------:R-:W-:-:S03]  /*0490*/  IMAD.WIDE R42, R43, 0x8, R44 ;  /* 0x000000082b2a7825 */ /* 0x000fc600078e022c */
[----:B------:R-:W4:Y:S04]  /*04a0*/  LDG.E.64.CONSTANT R16, desc[UR6][R40.64] ;  /* 0x0000000628107981 */ /* 0x000f28000c1e9b00 */
[----:B------:R-:W4:Y:S04]  /*04b0*/  LDG.E.64.CONSTANT R18, desc[UR6][R40.64+0x1000] ;  /* 0x0010000628127981 */ /* 0x000f28000c1e9b00 */
[----:B------:R-:W4:Y:S04]  /*04c0*/  LDG.E.64.CONSTANT R20, desc[UR6][R40.64+0x2000] ;  /* 0x0020000628147981 */ /* 0x000f28000c1e9b00 */
[----:B------:R2:W4:Y:S01]  /*04d0*/  LDG.E.64.CONSTANT R26, desc[UR6][R40.64+0x3000] ;  /* 0x00300006281a7981 */ /* 0x000522000c1e9b00 */
[----:B------:R-:W-:-:S03]  /*04e0*/  VIADD R31, R7, 0x1800 ;  /* 0x00001800071f7836 */ /* 0x000fc60000000000 */
[----:B------:R-:W4:Y:S04]  /*04f0*/  LDG.E.64.CONSTANT R24, desc[UR6][R42.64] ;  /* 0x000000062a187981 */ /* 0x000f28000c1e9b00 */
[----:B------:R-:W4:Y:S01]  /*0500*/  LDG.E.64.CONSTANT R22, desc[UR6][R42.64+0x1000] ;  /* 0x001000062a167981 */ /* 0x000f22000c1e9b00 */
[----:B------:R-:W-:-:S03]  /*0510*/  IMAD.WIDE R44, R31, 0x8, R44 ;  /* 0x000000081f2c7825 */ /* 0x000fc600078e022c */
[----:B------:R-:W4:Y:S04]  /*0520*/  LDG.E.64.CONSTANT R28, desc[UR6][R42.64+0x2000] ;  /* 0x002000062a1c7981 */ /* 0x000f28000c1e9b00 */
[----:B------:R-:W4:Y:S04]  /*0530*/  LDG.E.64.CONSTANT R36, desc[UR6][R42.64+0x3000] ;  /* 0x003000062a247981 */ /* 0x000f28000c1e9b00 */
[----:B------:R-:W4:Y:S04]  /*0540*/  LDG.E.64.CONSTANT R34, desc[UR6][R44.64] ;  /* 0x000000062c227981 */ /* 0x000f28000c1e9b00 */
[----:B------:R-:W4:Y:S04]  /*0550*/  LDG.E.64.CONSTANT R32, desc[UR6][R44.64+0x1000] ;  /* 0x001000062c207981 */ /* 0x000f28000c1e9b00 */
[----:B------:R-:W4:Y:S04]  /*0560*/  LDG.E.64.CONSTANT R30, desc[UR6][R44.64+0x2000] ;  /* 0x002000062c1e7981 */ /* 0x000f28000c1e9b00 */
[----:B------:R-:W4:Y:S01]  /*0570*/  LDG.E.64.CONSTANT R38, desc[UR6][R44.64+0x3000] ;  /* 0x003000062c267981 */ /* 0x000f22000c1e9b00 */
[----:B------:R-:W-:Y:S01]  /*0580*/  VIADD R7, R7, 0x2000 ;  /* 0x0000200007077836 */ /* 0x000fe20000000000 */
[----:B--2--5:R-:W-:-:S04]  /*0590*/  IADD3 R41, P1, P2, R10, R8, R2 ;  /* 0x000000080a297210 */ /* 0x024fc80007a3e002 */
[----:B------:R-:W-:Y:S02]  /*05a0*/  IADD3.X R9, PT, PT, R11, R9, R3, P1, P2 ;  /* 0x000000090b097210 */ /* 0x000fe40000fe4403 */
[----:B---3--:R-:W-:-:S04]  /*05b0*/  IADD3 R41, P3, P4, R14, R12, R41 ;  /* 0x0000000c0e297210 */ /* 0x008fc80007c7e029 */
[----:B------:R-:W-:Y:S02]  /*05c0*/  IADD3.X R13, PT, PT, R15, R13, R9, P3, P4 ;  /* 0x0000000d0f0d7210 */ /* 0x000fe40001fe8409 */
[----:B----4-:R-:W-:-:S04]  /*05d0*/  IADD3 R3, P1, P2, R18, R16, R41 ;  /* 0x0000001012037210 */ /* 0x010fc80007a3e029 */
[----:B------:R-:W-:Y:S02]  /*05e0*/  IADD3.X R17, PT, PT, R19, R17, R13, P1, P2 ;  /* 0x0000001113117210 */ /* 0x000fe40000fe440d */
[----:B------:R-:W-:-:S04]  /*05f0*/  IADD3 R3, P3, P4, R26, R20, R3 ;  /* 0x000000141a037210 */ /* 0x000fc80007c7e003 */
[----:B------:R-:W-:Y:S02]  /*0600*/  IADD3.X R21, PT, PT, R27, R21, R17, P3, P4 ;  /* 0x000000151b157210 */ /* 0x000fe40001fe8411 */
[----:B------:R-:W-:-:S04]  /*0610*/  IADD3 R3, P1, P2, R22, R24, R3 ;  /* 0x0000001816037210 */ /* 0x000fc80007a3e003 */
[----:B------:R-:W-:Y:S02]  /*0620*/  IADD3.X R23, PT, PT, R23, R25, R21, P1, P2 ;  /* 0x0000001917177210 */ /* 0x000fe40000fe4415 */
[----:B------:R-:W-:-:S04]  /*0630*/  IADD3 R3, P3, P4, R36, R28, R3 ;  /* 0x0000001c24037210 */ /* 0x000fc80007c7e003 */
[----:B------:R-:W-:Y:S02]  /*0640*/  IADD3.X R29, PT, PT, R37, R29, R23, P3, P4 ;  /* 0x0000001d251d7210 */ /* 0x000fe40001fe8417 */
[----:B------:R-:W-:Y:S02]  /*0650*/  ISETP.GE.AND P3, PT, R7, R0, PT ;  /* 0x000000000700720c */ /* 0x000fe40003f66270 */
[----:B------:R-:W-:-:S04]  /*0660*/  IADD3 R3, P2, P1, R32, R34, R3 ;  /* 0x0000002220037210 */ /* 0x000fc8000795e003 */
[----:B------:R-:W-:Y:S02]  /*0670*/  IADD3 R2, P4, P5, R38, R30, R3 ;  /* 0x0000001e26027210 */ /* 0x000fe40007d9e003 */
[----:B------:R-:W-:-:S04]  /*0680*/  IADD3.X R3, PT, PT, R33, R35, R29, P2, P1 ;  /* 0x0000002321037210 */ /* 0x000fc800017e241d */
[----:B------:R-:W-:Y:S01]  /*0690*/  IADD3.X R3, PT, PT, R39, R31, R3, P4, P5 ;  /* 0x0000001f27037210 */ /* 0x000fe200027ea403 */
[----:B------:R-:W-:Y:S06]  /*06a0*/  @!P3 BRA `(.L_x_247) ;  /* 0xfffffffc0054b947 */ /* 0x000fec000383ffff */
.L_x_246:
[----:B------:R-:W-:Y:S05]  /*06b0*/  BSYNC.RECONVERGENT B2 ;  /* 0x0000000000027941 */ /* 0x000fea0003800200 */
.L_x_245:
[----:B------:R-:W-:Y:S01]  /*06c0*/  IMAD.IADD R0, R4, 0x1, -R7 ;  /* 0x0000000104007824 */ /* 0x000fe200078e0a07 */
[----:B------:R-:W-:Y:S04]  /*06d0*/  BSSY.RECONVERGENT B2, `(.L_x_248) ;  /* 0x0000019000027945 */ /* 0x000fe80003800200 */
[----:B------:R-:W-:-:S13]  /*06e0*/  ISETP.GT.AND P1, PT, R0, 0x800, PT ;  /* 0x000008000000780c */ /* 0x000fda0003f24270 */
[----:B------:R-:W-:Y:S05]  /*06f0*/  @!P1 BRA `(.L_x_249) ;  /* 0x0000000000589947 */ /* 0x000fea0003800000 */
[----:B------:R-:W0:Y:S01]  /*0700*/  LDC.64 R18, c[0x0][0x380] ;  /* 0x0000e000ff127b82 */ /* 0x000e220000000a00 */
[C---:B------:R-:W-:Y:S02]  /*0710*/  VIADD R15, R7.reuse, 0x800 ;  /* 0x00000800070f7836 */ /* 0x040fe40000000000 */
[----:B0-----:R-:W-:-:S05]  /*0720*/  IMAD.WIDE R8, R7, 0x8, R18 ;  /* 0x0000000807087825 */ /* 0x001fca00078e0212 */
[----:B------:R-:W2:Y:S01]  /*0730*/  LDG.E.64.CONSTANT R10, desc[UR6][R8.64] ;  /* 0x00000006080a7981 */ /* 0x000ea2000c1e9b00 */
[----:B------:R-:W-:-:S03]  /*0740*/  IMAD.WIDE R18, R15, 0x8, R18 ;  /* 0x000000080f127825 */ /* 0x000fc600078e0212 */
[----:B------:R-:W2:Y:S04]  /*0750*/  LDG.E.64.CONSTANT R12, desc[UR6][R8.64+0x1000] ;  /* 0x00100006080c7981 */ /* 0x000ea8000c1e9b00 */
[----:B------:R-:W3:Y:S04]  /*0760*/  LDG.E.64.CONSTANT R14, desc[UR6][R8.64+0x2000] ;  /* 0x00200006080e7981 */ /* 0x000ee8000c1e9b00 */
[----:B------:R-:W3:Y:S04]  /*0770*/  LDG.E.64.CONSTANT R16, desc[UR6][R8.64+0x3000] ;  /* 0x0030000608107981 */ /* 0x000ee8000c1e9b00 */
[----:B------:R-:W4:Y:S04]  /*0780*/  LDG.E.64.CONSTANT R20, desc[UR6][R18.64] ;  /* 0x0000000612147981 */ /* 0x000f28000c1e9b00 */
[----:B------:R-:W4:Y:S04]  /*0790*/  LDG.E.64.CONSTANT R22, desc[UR6][R18.64+0x1000] ;  /* 0x0010000612167981 */ /* 0x000f28000c1e9b00 */
[----:B------:R-:W4:Y:S04]  /*07a0*/  LDG.E.64.CONSTANT R24, desc[UR6][R18.64+0x2000] ;  /* 0x0020000612187981 */ /* 0x000f28000c1e9b00 */
[----:B------:R-:W4:Y:S01]  /*07b0*/  LDG.E.64.CONSTANT R26, desc[UR6][R18.64+0x3000] ;  /* 0x00300006121a7981 */ /* 0x000f22000c1e9b00 */
[----:B------:R-:W-:Y:S01]  /*07c0*/  VIADD R7, R7, 0x1000 ;  /* 0x0000100007077836 */ /* 0x000fe20000000000 */
[----:B--2--5:R-:W-:-:S04]  /*07d0*/  IADD3 R29, P0, P1, R12, R10, R2 ;  /* 0x0000000a0c1d7210 */ /* 0x024fc8000791e002 */
[----:B------:R-:W-:Y:S02]  /*07e0*/  IADD3.X R11, PT, PT, R13, R11, R3, P0, P1 ;  /* 0x0000000b0d0b7210 */ /* 0x000fe400007e2403 */
[----:B------:R-:W-:Y:S02]  /*07f0*/  PLOP3.LUT P0, PT, PT, PT, PT, 0x8, 0x80 ;  /* 0x000000000080781c */ /* 0x000fe40003f0e170 */
[----:B---3--:R-:W-:-:S04]  /*0800*/  IADD3 R29, P2, P3, R16, R14, R29 ;  /* 0x0000000e101d7210 */ /* 0x008fc80007b5e01d */
[----:B------:R-:W-:Y:S02]  /*0810*/  IADD3.X R15, PT, PT, R17, R15, R11, P2, P3 ;  /* 0x0000000f110f7210 */ /* 0x000fe400017e640b */
[----:B----4-:R-:W-:-:S04]  /*0820*/  IADD3 R3, P1, P4, R22, R20, R29 ;  /* 0x0000001416037210 */ /* 0x010fc80007c3e01d */
[----:B------:R-:W-:Y:S02]  /*0830*/  IADD3 R2, P2, P3, R26, R24, R3 ;  /* 0x000000181a027210 */ /* 0x000fe40007b5e003 */
[----:B------:R-:W-:-:S04]  /*0840*/  IADD3.X R3, PT, PT, R23, R21, R15, P1, P4 ;  /* 0x0000001517037210 */ /* 0x000fc80000fe840f */
[----:B------:R-:W-:-:S07]  /*0850*/  IADD3.X R3, PT, PT, R27, R25, R3, P2, P3 ;  /* 0x000000191b037210 */ /* 0x000fce00017e6403 */
.L_x_249:
[----:B------:R-:W-:Y:S05]  /*0860*/  BSYNC.RECONVERGENT B2 ;  /* 0x0000000000027941 */ /* 0x000fea0003800200 */
.L_x_248:
[----:B------:R-:W-:-:S13]  /*0870*/  ISETP.LT.OR P0, PT, R7, R4, P0 ;  /* 0x000000040700720c */ /* 0x000fda0000701670 */
[----:B------:R-:W-:Y:S05]  /*0880*/  @!P0 BRA `(.L_x_241) ;  /* 0x0000000000288947 */ /* 0x000fea0003800000 */
[----:B------:R-:W0:Y:S02]  /*0890*/  LDC.64 R8, c[0x0][0x380] ;  /* 0x0000e000ff087b82 */ /* 0x000e240000000a00 */
[----:B0-----:R-:W-:-:S05]  /*08a0*/  IMAD.WIDE R6, R7, 0x8, R8 ;  /* 0x0000000807067825 */ /* 0x001fca00078e0208 */
[----:B------:R-:W2:Y:S04]  /*08b0*/  LDG.E.64.CONSTANT R8, desc[UR6][R6.64] ;  /* 0x0000000606087981 */ /* 0x000ea8000c1e9b00 */
[----:B------:R-:W2:Y:S04]  /*08c0*/  LDG.E.64.CONSTANT R10, desc[UR6][R6.64+0x1000] ;  /* 0x00100006060a7981 */ /* 0x000ea8000c1e9b00 */
[----:B------:R-:W3:Y:S04]  /*08d0*/  LDG.E.64.CONSTANT R12, desc[UR6][R6.64+0x2000] ;  /* 0x00200006060c7981 */ /* 0x000ee8000c1e9b00 */
[----:B------:R-:W3:Y:S01]  /*08e0*/  LDG.E.64.CONSTANT R14, desc[UR6][R6.64+0x3000] ;  /* 0x00300006060e7981 */ /* 0x000ee2000c1e9b00 */
[----:B--2--5:R-:W-:-:S04]  /*08f0*/  IADD3 R17, P0, P1, R10, R8, R2 ;  /* 0x000000080a117210 */ /* 0x024fc8000791e002 */
[----:B------:R-:W-:Y:S02]  /*0900*/  IADD3.X R3, PT, PT, R11, R9, R3, P0, P1 ;  /* 0x000000090b037210 */ /* 0x000fe400007e2403 */
[----:B---3--:R-:W-:-:S04]  /*0910*/  IADD3 R2, P2, P3, R14, R12, R17 ;  /* 0x0000000c0e027210 */ /* 0x008fc80007b5e011 */
[----:B------:R-:W-:-:S09]  /*0920*/  IADD3.X R3, PT, PT, R15, R13, R3, P2, P3 ;  /* 0x0000000d0f037210 */ /* 0x000fd200017e6403 */
.L_x_241:
[----:B------:R-:W-:Y:S05]  /*0930*/  BSYNC.RECONVERGENT B1 ;  /* 0x0000000000017941 */ /* 0x000fea0003800200 */
.L_x_240:
[----:B------:R-:W-:-:S13]  /*0940*/  ISETP.GE.AND P0, PT, R4, 0x200, PT ;  /* 0x000002000400780c */ /* 0x000fda0003f06270 */
[----:B------:R-:W-:Y:S05]  /*0950*/  @!P0 BRA `(.L_x_250) ;  /* 0x00000004002c8947 */ /* 0x000fea0003800000 */
[----:B------:R-:W0:Y:S01]  /*0960*/  S2R R8, SR_LANEID ;  /* 0x0000000000087919 */ /* 0x000e220000000000 */
[----:B-----5:R-:W1:Y:S04]  /*0970*/  SHFL.DOWN PT, R0, R2, 0x1, 0x1f ;  /* 0x08201f0002007f89 */ /* 0x020e6800000e0000 */
[----:B------:R-:W2:Y:S01]  /*0980*/  SHFL.DOWN PT, R4, R3, 0x1, 0x1f ;  /* 0x08201f0003047f89 */ /* 0x000ea200000e0000 */
[----:B0-----:R-:W-:-:S04]  /*0990*/  ISETP.GT.AND P0, PT, R8, 0x1e, PT ;  /* 0x0000001e0800780c */ /* 0x001fc80003f04270 */
[----:B-1----:R-:W-:Y:S02]  /*09a0*/  SEL R9, R0, RZ, !P0 ;  /* 0x000000ff00097207 */ /* 0x002fe40004000000 */
[----:B--2---:R-:W-:Y:S02]  /*09b0*/  SEL R4, R4, RZ, !P0 ;  /* 0x000000ff04047207 */ /* 0x004fe40004000000 */
[----:B------:R-:W-:-:S05]  /*09c0*/  IADD3 R9, P0, PT, R2, R9, RZ ;  /* 0x0000000902097210 */ /* 0x000fca0007f1e0ff */
[----:B------:R-:W-:Y:S01]  /*09d0*/  IMAD.X R6, R3, 0x1, R4, P0 ;  /* 0x0000000103067824 */ /* 0x000fe200000e0604 */
[----:B------:R-:W0:Y:S01]  /*09e0*/  SHFL.DOWN PT, R0, R9, 0x2, 0x1f ;  /* 0x08401f0009007f89 */ /* 0x000e2200000e0000 */
[----:B------:R-:W-:-:S03]  /*09f0*/  ISETP.GT.AND P0, PT, R8, 0x1d, PT ;  /* 0x0000001d0800780c */ /* 0x000fc60003f04270 */
[----:B------:R-:W1:Y:S01]  /*0a00*/  SHFL.DOWN PT, R4, R6, 0x2, 0x1f ;  /* 0x08401f0006047f89 */ /* 0x000e6200000e0000 */
[----:B0-----:R-:W-:-:S04]  /*0a10*/  SEL R0, R0, RZ, !P0 ;  /* 0x000000ff00007207 */ /* 0x001fc80004000000 */
[----:B------:R-:W-:Y:S02]  /*0a20*/  IADD3 R7, P1, PT, R0, R9, RZ ;  /* 0x0000000900077210 */ /* 0x000fe40007f3e0ff */
[----:B-1----:R-:W-:Y:S02]  /*0a30*/  SEL R3, R4, RZ, !P0 ;  /* 0x000000ff04037207 */ /* 0x002fe40004000000 */
[----:B------:R-:W-:Y:S01]  /*0a40*/  ISETP.GT.AND P0, PT, R8, 0x1b, PT ;  /* 0x0000001b0800780c */ /* 0x000fe20003f04270 */
[----:B------:R-:W0:Y:S02]  /*0a50*/  SHFL.DOWN PT, R0, R7, 0x4, 0x1f ;  /* 0x08801f0007007f89 */ /* 0x000e2400000e0000 */
[----:B------:R-:W-:-:S05]  /*0a60*/  IMAD.X R3, R3, 0x1, R6, P1 ;  /* 0x0000000103037824 */ /* 0x000fca00008e0606 */
[----:B------:R-:W1:Y:S01]  /*0a70*/  SHFL.DOWN PT, R2, R3, 0x4, 0x1f ;  /* 0x08801f0003027f89 */ /* 0x000e6200000e0000 */
[----:B0-----:R-:W-:-:S04]  /*0a80*/  SEL R0, R0, RZ, !P0 ;  /* 0x000000ff00007207 */ /* 0x001fc80004000000 */
[----:B------:R-:W-:Y:S02]  /*0a90*/  IADD3 R11, P1, PT, R0, R7, RZ ;  /* 0x00000007000b7210 */ /* 0x000fe40007f3e0ff */
[----:B-1----:R-:W-:-:S03]  /*0aa0*/  SEL R2, R2, RZ, !P0 ;  /* 0x000000ff02027207 */ /* 0x002fc60004000000 */
[----:B------:R-:W0:Y:S01]  /*0ab0*/  SHFL.DOWN PT, R0, R11, 0x8, 0x1f ;  /* 0x09001f000b007f89 */ /* 0x000e2200000e0000 */
[----:B------:R-:W-:Y:S01]  /*0ac0*/  ISETP.GT.AND P0, PT, R8, 0x17, PT ;  /* 0x000000170800780c */ /* 0x000fe20003f04270 */
[----:B------:R-:W-:Y:S01]  /*0ad0*/  IMAD.X R13, R2, 0x1, R3, P1 ;  /* 0x00000001020d7824 */ /* 0x000fe200008e0603 */
[----:B------:R-:W-:-:S04]  /*0ae0*/  ISETP.NE.AND P1, PT, R8, RZ, PT ;  /* 0x000000ff0800720c */ /* 0x000fc80003f25270 */
[----:B------:R-:W1:Y:S09]  /*0af0*/  SHFL.DOWN PT, R2, R13, 0x8, 0x1f ;  /* 0x09001f000d027f89 */ /* 0x000e7200000e0000 */
[----:B------:R-:W2:Y:S01]  /*0b00*/  @!P1 S2R R7, SR_CgaCtaId ;  /* 0x0000000000079919 */ /* 0x000ea20000008800 */
[----:B0-----:R-:W-:-:S04]  /*0b10*/  SEL R0, R0, RZ, !P0 ;  /* 0x000000ff00007207 */ /* 0x001fc80004000000 */
[----:B------:R-:W-:Y:S02]  /*0b20*/  IADD3 R9, P2, PT, R0, R11, RZ ;  /* 0x0000000b00097210 */ /* 0x000fe40007f5e0ff */
[----:B-1----:R-:W-:-:S03]  /*0b30*/  SEL R2, R2, RZ, !P0 ;  /* 0x000000ff02027207 */ /* 0x002fc60004000000 */
[----:B------:R-:W0:Y:S01]  /*0b40*/  SHFL.DOWN PT, R0, R9, 0x10, 0x1f ;  /* 0x0a001f0009007f89 */ /* 0x000e2200000e0000 */
[----:B------:R-:W-:Y:S01]  /*0b50*/  ISETP.GT.AND P0, PT, R8, 0xf, PT ;  /* 0x0000000f0800780c */ /* 0x000fe20003f04270 */
[----:B------:R-:W-:Y:S01]  /*0b60*/  IMAD.X R6, R2, 0x1, R13, P2 ;  /* 0x0000000102067824 */ /* 0x000fe200010e060d */
[----:B------:R-:W-:-:S04]  /*0b70*/  @!P1 MOV R2, 0x400 ;  /* 0x0000040000029802 */ /* 0x000fc80000000f00 */
[----:B------:R-:W1:Y:S01]  /*0b80*/  SHFL.DOWN PT, R3, R6, 0x10, 0x1f ;  /* 0x0a001f0006037f89 */ /* 0x000e6200000e0000 */
[----:B--2---:R-:W-:Y:S02]  /*0b90*/  @!P1 LEA R7, R7, R2, 0x18 ;  /* 0x0000000207079211 */ /* 0x004fe400078ec0ff */
[----:B0-----:R-:W-:Y:S02]  /*0ba0*/  SEL R4, R0, RZ, !P0 ;  /* 0x000000ff00047207 */ /* 0x001fe40004000000 */
[----:B------:R-:W-:Y:S02]  /*0bb0*/  @!P1 SHF.R.U32.HI R0, RZ, 0x2, R5 ;  /* 0x00000002ff009819 */ /* 0x000fe40000011605 */
[----:B------:R-:W-:Y:S02]  /*0bc0*/  IADD3 R2, P2, PT, R4, R9, RZ ;  /* 0x0000000904027210 */ /* 0x000fe40007f5e0ff */
[----:B------:R-:W-:Y:S02]  /*0bd0*/  @!P1 LOP3.LUT R0, R0, 0xf8, RZ, 0xc0, !PT ;  /* 0x000000f800009812 */ /* 0x000fe400078ec0ff */
[----:B-1----:R-:W-:-:S02]  /*0be0*/  SEL R3, R3, RZ, !P0 ;  /* 0x000000ff03037207 */ /* 0x002fc40004000000 */
[----:B------:R-:W-:Y:S01]  /*0bf0*/  ISETP.NE.AND P0, PT, R5, RZ, PT ;  /* 0x000000ff0500720c */ /* 0x000fe20003f05270 */
[----:B------:R-:W-:Y:S02]  /*0c00*/  @!P1 IMAD.IADD R7, R0, 0x1, R7 ;  /* 0x0000000100079824 */ /* 0x000fe400078e0207 */
[----:B------:R-:W-:-:S05]  /*0c10*/  IMAD.X R3, R3, 0x1, R6, P2 ;  /* 0x0000000103037824 */ /* 0x000fca00010e0606 */
[----:B------:R2:W-:Y:S01]  /*0c20*/  @!P1 STS.64 [R7+0x10], R2 ;  /* 0x0000100207009388 */ /* 0x0005e20000000a00 */
[----:B------:R-:W-:Y:S06]  /*0c30*/  BAR.SYNC.DEFER_BLOCKING 0x0 ;  /* 0x0000000000007b1d */ /* 0x000fec0000010000 */
[----:B------:R-:W-:Y:S05]  /*0c40*/  @P0 BRA `(.L_x_251) ;  /* 0x00000018007c0947 */ /* 0x000fea0003800000 */
[----:B------:R-:W0:Y:S01]  /*0c50*/  S2UR UR5, SR_CgaCtaId ;  /* 0x00000000000579c3 */ /* 0x000e220000008800 */
[----:B------:R-:W-:Y:S02]  /*0c60*/  UMOV UR4, 0x400 ;  /* 0x0000040000047882 */ /* 0x000fe40000000000 */
[----:B0-----:R-:W-:-:S09]  /*0c70*/  ULEA UR4, UR5, UR4, 0x18 ;  /* 0x0000000405047291 */ /* 0x001fd2000f8ec0ff */
[----:B------:R-:W-:Y:S04]  /*0c80*/  LDS.64 R32, [UR4+0x18] ;  /* 0x00001804ff207984 */ /* 0x000fe80008000a00 */
[----:B------:R-:W0:Y:S04]  /*0c90*/  LDS.128 R28, [UR4+0x20] ;  /* 0x00002004ff1c7984 */ /* 0x000e280008000c00 */
[----:B------:R-:W1:Y:S04]  /*0ca0*/  LDS.128 R24, [UR4+0x30] ;  /* 0x00003004ff187984 */ /* 0x000e680008000c00 */
[----:B------:R-:W3:Y:S04]  /*0cb0*/  LDS.128 R20, [UR4+0x40] ;  /* 0x00004004ff147984 */ /* 0x000ee80008000c00 */
[----:B------:R-:W4:Y:S04]  /*0cc0*/  LDS.128 R16, [UR4+0x50] ;  /* 0x00005004ff107984 */ /* 0x000f280008000c00 */
[----:B------:R-:W5:Y:S04]  /*0cd0*/  LDS.128 R12, [UR4+0x60] ;  /* 0x00006004ff0c7984 */ /* 0x000f680008000c00 */
[----:B------:R-:W5:Y:S04]  /*0ce0*/  LDS.128 R8, [UR4+0x70] ;  /* 0x00007004ff087984 */ /* 0x000f680008000c00 */
[----:B--2---:R-:W2:Y:S01]  /*0cf0*/  LDS.128 R4, [UR4+0x80] ;  /* 0x00008004ff047984 */ /* 0x004ea20008000c00 */
[----:B0-----:R-:W-:-:S04]  /*0d00*/  IADD3 R35, P1, P2, R28, R32, R2 ;  /* 0x000000201c237210 */ /* 0x001fc80007a3e002 */
[----:B-1----:R-:W-:Y:S02]  /*0d10*/  IADD3 R35, P3, P4, R24, R35, R30 ;  /* 0x0000002318237210 */ /* 0x002fe40007c7e01e */
[----:B------:R-:W-:Y:S02]  /*0d20*/  IADD3.X R29, PT, PT, R29, R33, R3, P1, P2 ;  /* 0x000000211d1d7210 */ /* 0x000fe40000fe4403 */
[----:B---3--:R-:W-:Y:S02]  /*0d30*/  IADD3 R3, P1, P2, R20, R35, R26 ;  /* 0x0000002314037210 */ /* 0x008fe40007a3e01a */
[----:B------:R-:W-:Y:S02]  /*0d40*/  IADD3.X R25, PT, PT, R25, R29, R31, P3, P4 ;  /* 0x0000001d19197210 */ /* 0x000fe40001fe841f */
[----:B----4-:R-:W-:Y:S02]  /*0d50*/  IADD3 R3, P3, P4, R16, R3, R22 ;  /* 0x0000000310037210 */ /* 0x010fe40007c7e016 */
[----:B------:R-:W-:-:S02]  /*0d60*/  IADD3.X R21, PT, PT, R21, R25, R27, P1, P2 ;  /* 0x0000001915157210 */ /* 0x000fc40000fe441b */
[----:B-----5:R-:W-:Y:S02]  /*0d70*/  IADD3 R3, P1, P2, R12, R3, R18 ;  /* 0x000000030c037210 */ /* 0x020fe40007a3e012 */
[----:B------:R-:W-:Y:S02]  /*0d80*/  IADD3.X R17, PT, PT, R17, R21, R23, P3, P4 ;  /* 0x0000001511117210 */ /* 0x000fe40001fe8417 */
[----:B------:R-:W-:Y:S02]  /*0d90*/  IADD3 R3, P3, P4, R8, R3, R14 ;  /* 0x0000000308037210 */ /* 0x000fe40007c7e00e */
[----:B------:R-:W-:Y:S02]  /*0da0*/  IADD3.X R13, PT, PT, R13, R17, R19, P1, P2 ;  /* 0x000000110d0d7210 */ /* 0x000fe40000fe4413 */
[----:B--2---:R-:W-:Y:S02]  /*0db0*/  IADD3 R3, P1, P2, R4, R3, R10 ;  /* 0x0000000304037210 */ /* 0x004fe40007a3e00a */
[----:B------:R-:W-:-:S02]  /*0dc0*/  IADD3.X R9, PT, PT, R9, R13, R15, P3, P4 ;  /* 0x0000000d09097210 */ /* 0x000fc40001fe840f */
[----:B------:R-:W-:Y:S02]  /*0dd0*/  IADD3 R2, P3, PT, R3, R6, RZ ;  /* 0x0000000603027210 */ /* 0x000fe40007f7e0ff */
[----:B------:R-:W-:-:S05]  /*0de0*/  IADD3.X R3, PT, PT, R5, R9, R11, P1, P2 ;  /* 0x0000000905037210 */ /* 0x000fca0000fe440b */
[----:B------:R-:W-:Y:S01]  /*0df0*/  IMAD.X R3, R3, 0x1, R7, P3 ;  /* 0x0000000103037824 */ /* 0x000fe200018e0607 */
[----:B------:R-:W-:Y:S06]  /*0e00*/  BRA `(.L_x_251) ;  /* 0x00000018000c7947 */ /* 0x000fec0003800000 */
.L_x_250:
[----:B------:R-:W-:Y:S01]  /*0e10*/  LOP3.LUT R0, R5, 0x3e0, RZ, 0xc0, !PT ;  /* 0x000003e005007812 */ /* 0x000fe200078ec0ff */
[----:B------:R-:W0:Y:S03]  /*0e20*/  S2R R12, SR_LANEID ;  /* 0x00000000000c7919 */ /* 0x000e260000000000 */
[----:B------:R-:W-:Y:S01]  /*0e30*/  LOP3.LUT R9, RZ, R0, RZ, 0x33, !PT ;  /* 0x00000000ff097212 */ /* 0x000fe200078e33ff */
[----:B------:R-:W-:-:S04]  /*0e40*/  VIADD R7, R0, 0x20 ;  /* 0x0000002000077836 */ /* 0x000fc80000000000 */
[----:B------:R-:W-:Y:S01]  /*0e50*/  IMAD.IADD R9, R9, 0x1, R4 ;  /* 0x0000000109097824 */ /* 0x000fe200078e0204 */
[----:B------:R-:W-:-:S04]  /*0e60*/  ISETP.GT.AND P0, PT, R7, R4, PT ;  /* 0x000000040700720c */ /* 0x000fc80003f04270 */
[----:B------:R-:W-:-:S05]  /*0e70*/  SEL R9, R9, 0x1f, P0 ;  /* 0x0000001f09097807 */ /* 0x000fca0000000000 */
[----:B-----5:R-:W1:Y:S04]  /*0e80*/  SHFL.DOWN PT, R0, R2, 0x1, R9 ;  /* 0x0820000002007989 */ /* 0x020e6800000e0009 */
[----:B------:R-:W2:Y:S01]  /*0e90*/  SHFL.DOWN PT, R6, R3, 0x1, R9 ;  /* 0x0820000003067989 */ /* 0x000ea200000e0009 */
[C---:B0-----:R-:W-:Y:S01]  /*0ea0*/  ISETP.GE.AND P0, PT, R12.reuse, R9, PT ;  /* 0x000000090c00720c */ /* 0x041fe20003f06270 */
[C---:B------:R-:W-:Y:S01]  /*0eb0*/  VIADD R8, R12.reuse, 0x2 ;  /* 0x000000020c087836 */ /* 0x040fe20000000000 */
[----:B------:R-:W-:Y:S02]  /*0ec0*/  ISETP.NE.AND P2, PT, R12, RZ, PT ;  /* 0x000000ff0c00720c */ /* 0x000fe40003f45270 */
[----:B-1----:R-:W-:Y:S02]  /*0ed0*/  SEL R7, R0, RZ, !P0 ;  /* 0x000000ff00077207 */ /* 0x002fe40004000000 */
[----:B--2---:R-:W-:-:S02]  /*0ee0*/  SEL R6, R6, RZ, !P0 ;  /* 0x000000ff06067207 */ /* 0x004fc40004000000 */
[----:B------:R-:W-:-:S05]  /*0ef0*/  IADD3 R7, P0, PT, R2, R7, RZ ;  /* 0x0000000702077210 */ /* 0x000fca0007f1e0ff */
[----:B------:R-:W-:Y:S01]  /*0f00*/  IMAD.X R11, R3, 0x1, R6, P0 ;  /* 0x00000001030b7824 */ /* 0x000fe200000e0606 */
[----:B------:R-:W0:Y:S01]  /*0f10*/  SHFL.DOWN PT, R0, R7, 0x2, R9 ;  /* 0x0840000007007989 */ /* 0x000e2200000e0009 */
[----:B------:R-:W-:-:S03]  /*0f20*/  ISETP.GT.AND P0, PT, R8, R9, PT ;  /* 0x000000090800720c */ /* 0x000fc60003f04270 */
[----:B------:R-:W1:Y:S01]  /*0f30*/  SHFL.DOWN PT, R6, R11, 0x2, R9 ;  /* 0x084000000b067989 */ /* 0x000e6200000e0009 */
[----:B0-----:R-:W-:-:S04]  /*0f40*/  SEL R0, R0, RZ, !P0 ;  /* 0x000000ff00007207 */ /* 0x001fc80004000000 */
[----:B------:R-:W-:Y:S02]  /*0f50*/  IADD3 R8, P1, PT, R0, R7, RZ ;  /* 0x0000000700087210 */ /* 0x000fe40007f3e0ff */
[----:B-1----:R-:W-:-:S03]  /*0f60*/  SEL R6, R6, RZ, !P0 ;  /* 0x000000ff06067207 */ /* 0x002fc60004000000 */
[----:B------:R-:W0:Y:S02]  /*0f70*/  SHFL.DOWN PT, R0, R8, 0x4, R9 ;  /* 0x0880000008007989 */ /* 0x000e2400000e0009 */
[----:B------:R-:W-:Y:S02]  /*0f80*/  IMAD.X R10, R6, 0x1, R11, P1 ;  /* 0x00000001060a7824 */ /* 0x000fe400008e060b */
[----:B------:R-:W-:Y:S01]  /*0f90*/  VIADD R6, R12, 0x4 ;  /* 0x000000040c067836 */ /* 0x000fe20000000000 */
[----:B------:R-:W1:Y:S02]  /*0fa0*/  @!P2 S2R R11, SR_CgaCtaId ;  /* 0x00000000000ba919 */ /* 0x000e640000008800 */
[----:B------:R-:W2:Y:S02]  /*0fb0*/  SHFL.DOWN PT, R2, R10, 0x4, R9 ;  /* 0x088000000a027989 */ /* 0x000ea400000e0009 */
[----:B------:R-:W-:Y:S01]  /*0fc0*/  ISETP.GT.AND P0, PT, R6, R9, PT ;  /* 0x000000090600720c */ /* 0x000fe20003f04270 */
[----:B------:R-:W-:-:S03]  /*0fd0*/  VIADD R6, R12, 0x8 ;  /* 0x000000080c067836 */ /* 0x000fc60000000000 */
[----:B0-----:R-:W-:-:S04]  /*0fe0*/  SEL R0, R0, RZ, !P0 ;  /* 0x000000ff00007207 */ /* 0x001fc80004000000 */
[----:B------:R-:W-:Y:S02]  /*0ff0*/  IADD3 R3, P1, PT, R0, R8, RZ ;  /* 0x0000000800037210 */ /* 0x000fe40007f3e0ff */
[----:B--2---:R-:W-:-:S03]  /*1000*/  SEL R2, R2, RZ, !P0 ;  /* 0x000000ff02027207 */ /* 0x004fc60004000000 */
[----:B------:R-:W0:Y:S01]  /*1010*/  SHFL.DOWN PT, R0, R3, 0x8, R9 ;  /* 0x0900000003007989 */ /* 0x000e2200000e0009 */
[----:B------:R-:W-:Y:S01]  /*1020*/  ISETP.GT.AND P0, PT, R6, R9, PT ;  /* 0x000000090600720c */ /* 0x000fe20003f04270 */
[----:B------:R-:W-:-:S05]  /*1030*/  IMAD.X R7, R2, 0x1, R10, P1 ;  /* 0x0000000102077824 */ /* 0x000fca00008e060a */
[----:B------:R-:W2:Y:S01]  /*1040*/  SHFL.DOWN PT, R2, R7, 0x8, R9 ;  /* 0x0900000007027989 */ /* 0x000ea200000e0009 */
[----:B0-----:R-:W-:-:S04]  /*1050*/  SEL R0, R0, RZ, !P0 ;  /* 0x000000ff00007207 */ /* 0x001fc80004000000 */
[----:B------:R-:W-:Y:S02]  /*1060*/  IADD3 R6, P1, PT, R0, R3, RZ ;  /* 0x0000000300067210 */ /* 0x000fe40007f3e0ff */
[----:B--2---:R-:W-:-:S03]  /*1070*/  SEL R2, R2, RZ, !P0 ;  /* 0x000000ff02027207 */ /* 0x004fc60004000000 */
[----:B------:R-:W0:Y:S02]  /*1080*/  SHFL.DOWN PT, R0, R6, 0x10, R9 ;  /* 0x0a00000006007989 */ /* 0x000e2400000e0009 */
[----:B------:R-:W-:Y:S01]  /*1090*/  IMAD.X R8, R2, 0x1, R7, P1 ;  /* 0x0000000102087824 */ /* 0x000fe200008e0607 */
[----:B------:R-:W-:Y:S01]  /*10a0*/  @!P2 SHF.R.U32.HI R7, RZ, 0x2, R5 ;  /* 0x00000002ff07a819 */ /* 0x000fe20000011605 */
[----:B------:R-:W-:-:S03]  /*10b0*/  VIADD R2, R12, 0x10 ;  /* 0x000000100c027836 */ /* 0x000fc60000000000 */
[----:B------:R-:W2:Y:S01]  /*10c0*/  SHFL.DOWN PT, R3, R8, 0x10, R9 ;  /* 0x0a00000008037989 */ /* 0x000ea200000e0009 */
[----:B------:R-:W-:Y:S02]  /*10d0*/  @!P2 LOP3.LUT R7, R7, 0xf8, RZ, 0xc0, !PT ;  /* 0x000000f80707a812 */ /* 0x000fe400078ec0ff */
[----:B------:R-:W-:Y:S02]  /*10e0*/  ISETP.GT.AND P0, PT, R2, R9, PT ;  /* 0x000000090200720c */ /* 0x000fe40003f04270 */
[----:B------:R-:W-:-:S04]  /*10f0*/  @!P2 MOV R2, 0x400 ;  /* 0x000004000002a802 */ /* 0x000fc80000000f00 */
[----:B-1----:R-:W-:-:S05]  /*1100*/  @!P2 LEA R10, R11, R2, 0x18 ;  /* 0x000000020b0aa211 */ /* 0x002fca00078ec0ff */
[----:B------:R-:W-:Y:S01]  /*1110*/  @!P2 IMAD.IADD R7, R7, 0x1, R10 ;  /* 0x000000010707a824 */ /* 0x000fe200078e020a */
[----:B0-----:R-:W-:-:S04]  /*1120*/  SEL R0, R0, RZ, !P0 ;  /* 0x000000ff00007207 */ /* 0x001fc80004000000 */
[----:B------:R-:W-:Y:S02]  /*1130*/  IADD3 R2, P1, PT, R0, R6, RZ ;  /* 0x0000000600027210 */ /* 0x000fe40007f3e0ff */
[----:B--2---:R-:W-:Y:S02]  /*1140*/  SEL R3, R3, RZ, !P0 ;  /* 0x000000ff03037207 */ /* 0x004fe40004000000 */
[----:B------:R-:W-:-:S03]  /*1150*/  ISETP.NE.AND P0, PT, R5, RZ, PT ;  /* 0x000000ff0500720c */ /* 0x000fc60003f05270 */
[----:B------:R-:W-:-:S05]  /*1160*/  IMAD.X R3, R3, 0x1, R8, P1 ;  /* 0x0000000103037824 */ /* 0x000fca00008e0608 */
[----:B------:R1:W-:Y:S01]  /*1170*/  @!P2 STS.64 [R7+0x10], R2 ;  /* 0x000010020700a388 */ /* 0x0003e20000000a00 */
[----:B------:R-:W-:Y:S06]  /*1180*/  BAR.SYNC.DEFER_BLOCKING 0x0 ;  /* 0x0000000000007b1d */ /* 0x000fec0000010000 */
[----:B------:R-:W-:Y:S05]  /*1190*/  @P0 BRA `(.L_x_251) ;  /* 0x0000001400280947 */ /* 0x000fea0003800000 */
[----:B------:R-:W0:Y:S01]  /*11a0*/  S2UR UR5, SR_CgaCtaId ;  /* 0x00000000000579c3 */ /* 0x000e220000008800 */
[----:B------:R-:W-:Y:S01]  /*11b0*/  UMOV UR4, 0x400 ;  /* 0x0000040000047882 */ /* 0x000fe20000000000 */
[C---:B------:R-:W-:Y:S02]  /*11c0*/  ISETP.GT.AND P2, PT, R4.reuse, 0x40, PT ;  /* 0x000000400400780c */ /* 0x040fe40003f44270 */
[C---:B------:R-:W-:Y:S02]  /*11d0*/  ISETP.GT.AND P1, PT, R4.reuse, 0x20, PT ;  /* 0x000000200400780c */ /* 0x040fe40003f24270 */
[C---:B------:R-:W-:Y:S02]  /*11e0*/  ISETP.GT.AND P5, PT, R4.reuse, 0x180, PT ;  /* 0x000001800400780c */ /* 0x040fe40003fa4270 */
[----:B------:R-:W-:Y:S01]  /*11f0*/  ISETP.GT.AND P6, PT, R4, 0x1a0, PT ;  /* 0x000001a00400780c */ /* 0x000fe20003fc4270 */
[----:B0-----:R-:W-:-:S09]  /*1200*/  ULEA UR4, UR5, UR4, 0x18 ;  /* 0x0000000405047291 */ /* 0x001fd2000f8ec0ff */
[----:B------:R-:W0:Y:S04]  /*1210*/  LDS.128 R8, [UR4+0x20] ;  /* 0x00002004ff087984 */ /* 0x000e280008000c00 */
[----:B-1----:R-:W1:Y:S04]  /*1220*/  LDS.64 R6, [UR4+0x18] ;  /* 0x00001804ff067984 */ /* 0x002e680008000a00 */
[----:B------:R-:W2:Y:S04]  /*1230*/  LDS.128 R12, [UR4+0x30] ;  /* 0x00003004ff0c7984 */ /* 0x000ea80008000c00 */
[----:B------:R-:W3:Y:S04]  /*1240*/  LDS.128 R16, [UR4+0x40] ;  /* 0x00004004ff107984 */ /* 0x000ee80008000c00 */
[----:B------:R-:W4:Y:S04]  /*1250*/  LDS.128 R20, [UR4+0x50] ;  /* 0x00005004ff147984 */ /* 0x000f280008000c00 */
[----:B------:R-:W5:Y:S04]  /*1260*/  LDS.128 R24, [UR4+0x60] ;  /* 0x00006004ff187984 */ /* 0x000f680008000c00 */
[----:B------:R-:W5:Y:S04]  /*1270*/  LDS.128 R32, [UR4+0x70] ;  /* 0x00007004ff207984 */ /* 0x000f680008000c00 */
[----:B------:R-:W5:Y:S01]  /*1280*/  LDS.128 R28, [UR4+0x80] ;  /* 0x00008004ff1c7984 */ /* 0x000f620008000c00 */
[----:B0-----:R-:W-:-:S02]  /*1290*/  SEL R5, R8, RZ, P2 ;  /* 0x000000ff08057207 */ /* 0x001fc40001000000 */
[----:B------:R-:W-:Y:S02]  /*12a0*/  SEL R8, R9, RZ, P2 ;  /* 0x000000ff09087207 */ /* 0x000fe40001000000 */
[----:B-1----:R-:W-:Y:S02]  /*12b0*/  SEL R0, R6, RZ, P1 ;  /* 0x000000ff06007207 */ /* 0x002fe40000800000 */
[----:B------:R-:W-:Y:S02]  /*12c0*/  SEL R7, R7, RZ, P1 ;  /* 0x000000ff07077207 */ /* 0x000fe40000800000 */
[C---:B------:R-:W-:Y:S02]  /*12d0*/  ISETP.GT.AND P1, PT, R4.reuse, 0x60, PT ;  /* 0x000000600400780c */ /* 0x040fe40003f24270 */
[----:B------:R-:W-:Y:S02]  /*12e0*/  ISETP.GT.AND P2, PT, R4, 0x80, PT ;  /* 0x000000800400780c */ /* 0x000fe40003f44270 */
[----:B------:R-:W-:-:S02]  /*12f0*/  IADD3 R0, P3, P4, R5, R0, R2 ;  /* 0x0000000005007210 */ /* 0x000fc40007c7e002 */
[----:B------:R-:W-:Y:S02]  /*1300*/  SEL R5, R10, RZ, P1 ;  /* 0x000000ff0a057207 */ /* 0x000fe40000800000 */
[----:B------:R-:W-:Y:S02]  /*1310*/  SEL R11, R11, RZ, P1 ;  /* 0x000000ff0b0b7207 */ /* 0x000fe40000800000 */
[----:B--2---:R-:W-:Y:S02]  /*1320*/  SEL R2, R12, RZ, P2 ;  /* 0x000000ff0c027207 */ /* 0x004fe40001000000 */
[----:B------:R-:W-:Y:S02]  /*1330*/  SEL R6, R13, RZ, P2 ;  /* 0x000000ff0d067207 */ /* 0x000fe40001000000 */
[C---:B------:R-:W-:Y:S02]  /*1340*/  ISETP.GT.AND P1, PT, R4.reuse, 0xa0, PT ;  /* 0x000000a00400780c */ /* 0x040fe40003f24270 */
[----:B------:R-:W-:-:S02]  /*1350*/  ISETP.GT.AND P2, PT, R4, 0xc0, PT ;  /* 0x000000c00400780c */ /* 0x000fc40003f44270 */
[----:B------:R-:W-:Y:S02]  /*1360*/  IADD3.X R7, PT, PT, R8, R7, R3, P3, P4 ;  /* 0x0000000708077210 */ /* 0x000fe40001fe8403 */
[----:B------:R-:W-:Y:S02]  /*1370*/  IADD3 R2, P3, P4, R2, R0, R5 ;  /* 0x0000000002027210 */ /* 0x000fe40007c7e005 */
[----:B------:R-:W-:Y:S02]  /*1380*/  SEL R3, R14, RZ, P1 ;  /* 0x000000ff0e037207 */ /* 0x000fe40000800000 */
[----:B---3--:R-:W-:Y:S02]  /*1390*/  SEL R0, R16, RZ, P2 ;  /* 0x000000ff10007207 */ /* 0x008fe40001000000 */
[----:B------:R-:W-:Y:S02]  /*13a0*/  SEL R14, R15, RZ, P1 ;  /* 0x000000ff0f0e7207 */ /* 0x000fe40000800000 */
[----:B------:R-:W-:-:S02]  /*13b0*/  ISETP.GT.AND P1, PT, R4, 0xe0, PT ;  /* 0x000000e00400780c */ /* 0x000fc40003f24270 */
[----:B------:R-:W-:Y:S02]  /*13c0*/  IADD3.X R6, PT, PT, R6, R7, R11, P3, P4 ;  /* 0x0000000706067210 */ /* 0x000fe40001fe840b */
[----:B------:R-:W-:Y:S02]  /*13d0*/  SEL R5, R17, RZ, P2 ;  /* 0x000000ff11057207 */ /* 0x000fe40001000000 */
[----:B------:R-:W-:Y:S02]  /*13e0*/  IADD3 R0, P3, P4, R0, R2, R3 ;  /* 0x0000000200007210 */ /* 0x000fe40007c7e003 */
[----:B------:R-:W-:Y:S02]  /*13f0*/  ISETP.GT.AND P2, PT, R4, 0x100, PT ;  /* 0x000001000400780c */ /* 0x000fe40003f44270 */
[----:B------:R-:W-:Y:S02]  /*1400*/  SEL R3, R18, RZ, P1 ;  /* 0x000000ff12037207 */ /* 0x000fe40000800000 */
[----:B------:R-:W-:-:S02]  /*1410*/  SEL R19, R19, RZ, P1 ;  /* 0x000000ff13137207 */ /* 0x000fc40000800000 */
[----:B------:R-:W-:Y:S02]  /*1420*/  ISETP.GT.AND P1, PT, R4, 0x120, PT ;  /* 0x000001200400780c */ /* 0x000fe40003f24270 */
[----:B------:R-:W-:Y:S02]  /*1430*/  IADD3.X R5, PT, PT, R5, R6, R14, P3, P4 ;  /* 0x0000000605057210 */ /* 0x000fe40001fe840e */
[----:B----4-:R-:W-:Y:S02]  /*1440*/  SEL R2, R20, RZ, P2 ;  /* 0x000000ff14027207 */ /* 0x010fe40001000000 */
[----:B------:R-:W-:Y:S02]  /*1450*/  SEL R6, R21, RZ, P2 ;  /* 0x000000ff15067207 */ /* 0x000fe40001000000 */
[----:B------:R-:W-:Y:S02]  /*1460*/  ISETP.GT.AND P2, PT, R4, 0x140, PT ;  /* 0x000001400400780c */ /* 0x000fe40003f44270 */
[----:B------:R-:W-:-:S02]  /*1470*/  SEL R7, R22, RZ, P1 ;  /* 0x000000ff16077207 */ /* 0x000fc40000800000 */
[----:B------:R-:W-:Y:S02]  /*1480*/  SEL R22, R23, RZ, P1 ;  /* 0x000000ff17167207 */ /* 0x000fe40000800000 */
[----:B------:R-:W-:Y:S02]  /*1490*/  IADD3 R2, P3, P4, R2, R0, R3 ;  /* 0x0000000002027210 */ /* 0x000fe40007c7e003 */
[----:B------:R-:W-:Y:S02]  /*14a0*/  ISETP.GT.AND P1, PT, R4, 0x160, PT ;  /* 0x000001600400780c */ /* 0x000fe40003f24270 */
[----:B-----5:R-:W-:Y:S02]  /*14b0*/  SEL R0, R24, RZ, P2 ;  /* 0x000000ff18007207 */ /* 0x020fe40001000000 */
[----:B------:R-:W-:Y:S02]  /*14c0*/  IADD3.X R6, PT, PT, R6, R5, R19, P3, P4 ;  /* 0x0000000506067210 */ /* 0x000fe40001fe8413 */
[----:B------:R-:W-:-:S02]  /*14d0*/  SEL R3, R26, RZ, P1 ;  /* 0x000000ff1a037207 */ /* 0x000fc40000800000 */
[----:B------:R-:W-:Y:S02]  /*14e0*/  SEL R27, R27, RZ, P1 ;  /* 0x000000ff1b1b7207 */ /* 0x000fe40000800000 */
[----:B------:R-:W-:Y:S02]  /*14f0*/  SEL R5, R25, RZ, P2 ;  /* 0x000000ff19057207 */ /* 0x000fe40001000000 */
[----:B------:R-:W-:Y:S02]  /*1500*/  IADD3 R0, P1, P3, R0, R2, R7 ;  /* 0x0000000200007210 */ /* 0x000fe40007b3e007 */
[----:B------:R-:W-:Y:S02]  /*1510*/  SEL R2, R32, RZ, P5 ;  /* 0x000000ff20027207 */ /* 0x000fe40002800000 */
[----:B------:R-:W-:Y:S02]  /*1520*/  ISETP.GT.AND P2, PT, R4, 0x1c0, PT ;  /* 0x000001c00400780c */ /* 0x000fe40003f44270 */
[----:B------:R-:W-:-:S02]  /*1530*/  IADD3.X R5, PT, PT, R5, R6, R22, P1, P3 ;  /* 0x0000000605057210 */ /* 0x000fc40000fe6416 */
[----:B------:R-:W-:Y:S02]  /*1540*/  IADD3 R2, P3, P4, R2, R0, R3 ;  /* 0x0000000002027210 */ /* 0x000fe40007c7e003 */
[----:B------:R-:W-:Y:S02]  /*1550*/  SEL R0, R34, RZ, P6 ;  /* 0x000000ff22007207 */ /* 0x000fe40003000000 */
[----:B------:R-:W-:Y:S02]  /*1560*/  SEL R3, R28, RZ, P2 ;  /* 0x000000ff1c037207 */ /* 0x000fe40001000000 */
[----:B------:R-:W-:Y:S02]  /*1570*/  ISETP.GT.AND P1, PT, R4, 0x1e0, PT ;  /* 0x000001e00400780c */ /* 0x000fe40003f24270 */
[----:B------:R-:W-:Y:S02]  /*1580*/  SEL R4, R33, RZ, P5 ;  /* 0x000000ff21047207 */ /* 0x000fe40002800000 */
[----:B------:R-:W-:-:S02]  /*1590*/  SEL R35, R35, RZ, P6 ;  /* 0x000000ff23237207 */ /* 0x000fc40003000000 */
[----:B------:R-:W-:Y:S02]  /*15a0*/  IADD3 R3, P5, P6, R3, R2, R0 ;  /* 0x0000000203037210 */ /* 0x000fe40007ebe000 */
[----:B------:R-:W-:Y:S02]  /*15b0*/  SEL R2, R30, RZ, P1 ;  /* 0x000000ff1e027207 */ /* 0x000fe40000800000 */
[----:B------:R-:W-:Y:S02]  /*15c0*/  IADD3.X R4, PT, PT, R4, R5, R27, P3, P4 ;  /* 0x0000000504047210 */ /* 0x000fe40001fe841b */
[----:B------:R-:W-:Y:S02]  /*15d0*/  SEL R0, R29, RZ, P2 ;  /* 0x000000ff1d007207 */ /* 0x000fe40001000000 */
[----:B------:R-:W-:Y:S02]  /*15e0*/  IADD3 R2, P2, PT, R2, R3, RZ ;  /* 0x0000000302027210 */ /* 0x000fe40007f5e0ff */
[----:B------:R-:W-:-:S02]  /*15f0*/  SEL R3, R31, RZ, P1 ;  /* 0x000000ff1f037207 */ /* 0x000fc40000800000 */
[----:B------:R-:W-:-:S05]  /*1600*/  IADD3.X R0, PT, PT, R0, R4, R35, P5, P6 ;  /* 0x0000000400007210 */ /* 0x000fca0002fec423 */
[----:B------:R-:W-:Y:S01]  /*1610*/  IMAD.X R3, R3, 0x1, R0, P2 ;  /* 0x0000000103037824 */ /* 0x000fe200010e0600 */
[----:B------:R-:W-:Y:S06]  /*1620*/  BRA `(.L_x_251) ;  /* 0x0000001000047947 */ /* 0x000fec0003800000 */
.L_x_237:
[----:B------:R-:W0:Y:S01]  /*1630*/  S2R R39, SR_TID.X ;  /* 0x0000000000277919 */ /* 0x000e220000002100 */
[----:B------:R-:W1:Y:S02]  /*1640*/  LDCU.64 UR4, c[0x0][0x380] ;  /* 0x00007000ff0477ac */ /* 0x000e640008000a00 */
[----:B-1----:R-:W-:Y:S02]  /*1650*/  IMAD.U32 R2, RZ, RZ, UR4 ;  /* 0x00000004ff027e24 */ /* 0x002fe4000f8e00ff */
[----:B------:R-:W-:Y:S02]  /*1660*/  IMAD.U32 R3, RZ, RZ, UR5 ;  /* 0x00000005ff037e24 */ /* 0x000fe4000f8e00ff */
[----:B0-----:R-:W-:-:S05]  /*1670*/  IMAD.WIDE.U32 R18, R39, 0x8, R2 ;  /* 0x0000000827127825 */ /* 0x001fca00078e0002 */
[----:B------:R-:W2:Y:S04]  /*1680*/  LDG.E.64.CONSTANT R20, desc[UR6][R18.64] ;  /* 0x0000000612147981 */ /* 0x000ea8000c1e9b00 */
[----:B------:R-:W2:Y:S04]  /*1690*/  LDG.E.64.CONSTANT R6, desc[UR6][R18.64+0x1000] ;  /* 0x0010000612067981 */ /* 0x000ea8000c1e9b00 */
[----:B------:R-:W2:Y:S04]  /*16a0*/  LDG.E.64.CONSTANT R8, desc[UR6][R18.64+0x2000] ;  /* 0x0020000612087981 */ /* 0x000ea8000c1e9b00 */
[----:B------:R-:W3:Y:S04]  /*16b0*/  LDG.E.64.CONSTANT R10, desc[UR6][R18.64+0x3000] ;  /* 0x00300006120a7981 */ /* 0x000ee8000c1e9b00 */
[----:B------:R-:W3:Y:S04]  /*16c0*/  LDG.E.64.CONSTANT R12, desc[UR6][R18.64+0x4000] ;  /* 0x00400006120c7981 */ /* 0x000ee8000c1e9b00 */
[----:B------:R-:W4:Y:S04]  /*16d0*/  LDG.E.64.CONSTANT R14, desc[UR6][R18.64+0x5000] ;  /* 0x00500006120e7981 */ /* 0x000f28000c1e9b00 */
[----:B------:R-:W4:Y:S01]  /*16e0*/  LDG.E.64.CONSTANT R16, desc[UR6][R18.64+0x6000] ;  /* 0x0060000612107981 */ /* 0x000f22000c1e9b00 */
[----:B------:R-:W-:Y:S01]  /*16f0*/  UMOV UR4, 0xe00 ;  /* 0x00000e0000047882 */ /* 0x000fe20000000000 */
[----:B--2---:R-:W-:-:S04]  /*1700*/  IADD3 R43, P0, P1, R8, R6, R20 ;  /* 0x00000006082b7210 */ /* 0x004fc8000791e014 */
[----:B------:R-:W-:Y:S02]  /*1710*/  IADD3.X R7, PT, PT, R9, R7, R21, P0, P1 ;  /* 0x0000000709077210 */ /* 0x000fe400007e2415 */
[----:B------:R-:W-:Y:S02]  /*1720*/  ISETP.GE.U32.AND P0, PT, R4, 0x1c00, PT ;  /* 0x00001c000400780c */ /* 0x000fe40003f06070 */
[----:B---3--:R-:W-:-:S04]  /*1730*/  IADD3 R43, P2, P3, R12, R10, R43 ;  /* 0x0000000a0c2b7210 */ /* 0x008fc80007b5e02b */
[----:B------:R-:W-:Y:S02]  /*1740*/  IADD3.X R11, PT, PT, R13, R11, R7, P2, P3 ;  /* 0x0000000b0d0b7210 */ /* 0x000fe400017e6407 */
[----:B----4-:R-:W-:-:S04]  /*1750*/  IADD3 R43, P1, P4, R16, R14, R43 ;  /* 0x0000000e102b7210 */ /* 0x010fc80007c3e02b */
[----:B------:R-:W-:Y:S01]  /*1760*/  IADD3.X R41, PT, PT, R17, R15, R11, P1, P4 ;  /* 0x0000000f11297210 */ /* 0x000fe20000fe840b */
[----:B------:R-:W-:Y:S08]  /*1770*/  @!P0 BRA `(.L_x_252) ;  /* 0x0000000000708947 */ /* 0x000ff00003800000 */
[----:B------:R-:W0:Y:S01]  /*1780*/  LDC R20, c[0x0][0x390] ;  /* 0x0000e400ff147b82 */ /* 0x000e220000000800 */
[----:B------:R-:W-:Y:S01]  /*1790*/  VIADD R21, R4, 0xfffff200 ;  /* 0xfffff20004157836 */ /* 0x000fe20000000000 */
[----:B------:R-:W-:-:S06]  /*17a0*/  UMOV UR4, 0xe00 ;  /* 0x00000e0000047882 */ /* 0x000fcc0000000000 */
[----:B------:R-:W1:Y:S02]  /*17b0*/  LDC.64 R2, c[0x0][0x380] ;  /* 0x0000e000ff027b82 */ /* 0x000e640000000a00 */
.L_x_254:
[----:B------:R-:W-:-:S04]  /*17c0*/  VIADD R7, R39, UR4 ;  /* 0x0000000427077c36 */ /* 0x000fc80008000000 */
[----:B-1----:R-:W-:-:S05]  /*17d0*/  IMAD.WIDE.U32 R6, R7, 0x8, R2 ;  /* 0x0000000807067825 */ /* 0x002fca00078e0002 */
[----:B------:R-:W2:Y:S04]  /*17e0*/  LDG.E.64.CONSTANT R4, desc[UR6][R6.64] ;  /* 0x0000000606047981 */ /* 0x000ea8000c1e9b00 */
[----:B------:R-:W2:Y:S04]  /*17f0*/  LDG.E.64.CONSTANT R8, desc[UR6][R6.64+0x1000] ;  /* 0x0010000606087981 */ /* 0x000ea8000c1e9b00 */
[----:B------:R-:W3:Y:S04]  /*1800*/  LDG.E.64.CONSTANT R10, desc[UR6][R6.64+0x2000] ;  /* 0x00200006060a7981 */ /* 0x000ee8000c1e9b00 */
[----:B------:R-:W3:Y:S04]  /*1810*/  LDG.E.64.CONSTANT R12, desc[UR6][R6.64+0x3000] ;  /* 0x00300006060c7981 */ /* 0x000ee8000c1e9b00 */
[----:B------:R-:W4:Y:S04]  /*1820*/  LDG.E.64.CONSTANT R14, desc[UR6][R6.64+0x4000] ;  /* 0x00400006060e7981 */ /* 0x000f28000c1e9b00 */
[----:B------:R-:W4:Y:S04]  /*1830*/  LDG.E.64.CONSTANT R16, desc[UR6][R6.64+0x5000] ;  /* 0x0050000606107981 */ /* 0x000f28000c1e9b00 */
[----:B------:R-:W5:Y:S01]  /*1840*/  LDG.E.64.CONSTANT R18, desc[UR6][R6.64+0x6000] ;  /* 0x0060000606127981 */ /* 0x000f62000c1e9b00 */
[----:B--2---:R-:W-:Y:S01]  /*1850*/  IADD3 R43, P0, P1, R8, R4, R43 ;  /* 0x00000004082b7210 */ /* 0x004fe2000791e02b */
[----:B0-----:R-:W-:-:S03]  /*1860*/  IMAD.MOV.U32 R4, RZ, RZ, R20 ;  /* 0x000000ffff047224 */ /* 0x001fc600078e0014 */
[----:B------:R-:W-:Y:S01]  /*1870*/  IADD3.X R5, PT, PT, R9, R5, R41, P0, P1 ;  /* 0x0000000509057210 */ /* 0x000fe200007e2429 */
[----:B------:R-:W-:Y:S01]  /*1880*/  VIADD R0, R4, -UR4 ;  /* 0x8000000404007c36 */ /* 0x000fe20008000000 */
[----:B---3--:R-:W-:-:S04]  /*1890*/  IADD3 R43, P2, P3, R12, R10, R43 ;  /* 0x0000000a0c2b7210 */ /* 0x008fc80007b5e02b */
[----:B------:R-:W-:Y:S02]  /*18a0*/  ISETP.GE.AND P0, PT, R0, 0xe00, PT ;  /* 0x00000e000000780c */ /* 0x000fe40003f06270 */
[----:B------:R-:W-:Y:S02]  /*18b0*/  IADD3.X R11, PT, PT, R13, R11, R5, P2, P3 ;  /* 0x0000000b0d0b7210 */ /* 0x000fe400017e6405 */
[----:B----4-:R-:W-:-:S04]  /*18c0*/  IADD3 R43, P1, P4, R16, R14, R43 ;  /* 0x0000000e102b7210 */ /* 0x010fc80007c3e02b */
[----:B-----5:R-:W-:Y:S02]  /*18d0*/  IADD3 R43, P2, PT, R18, R43, RZ ;  /* 0x0000002b122b7210 */ /* 0x020fe40007f5e0ff */
[----:B------:R-:W-:-:S05]  /*18e0*/  IADD3.X R15, PT, PT, R17, R15, R11, P1, P4 ;  /* 0x0000000f110f7210 */ /* 0x000fca0000fe840b */
[----:B------:R-:W-:Y:S01]  /*18f0*/  IMAD.X R41, R19, 0x1, R15, P2 ;  /* 0x0000000113297824 */ /* 0x000fe200010e060f */
[----:B------:R-:W-:Y:S06]  /*1900*/  @!P0 BRA `(.L_x_253) ;  /* 0x0000000800248947 */ /* 0x000fec0003800000 */
[----:B------:R-:W-:-:S06]  /*1910*/  UIADD3 UR4, UPT, UPT, UR4, 0xe00, URZ ;  /* 0x00000e0004047890 */ /* 0x000fcc000fffe0ff */
[----:B------:R-:W-:-:S13]  /*1920*/  ISETP.LT.AND P0, PT, R21, UR4, PT ;  /* 0x0000000415007c0c */ /* 0x000fda000bf01270 */
[----:B------:R-:W-:Y:S05]  /*1930*/  @!P0 BRA `(.L_x_254) ;  /* 0xfffffffc00a08947 */ /* 0x000fea000383ffff */
.L_x_252:
[----:B------:R-:W-:-:S13]  /*1940*/  ISETP.LE.AND P0, PT, R4, UR4, PT ;  /* 0x0000000404007c0c */ /* 0x000fda000bf03270 */
[----:B------:R-:W-:Y:S05]  /*1950*/  @P0 BRA `(.L_x_253) ;  /* 0x0000000800100947 */ /* 0x000fea0003800000 */
[----:B------:R-:W-:Y:S01]  /*1960*/  VIADD R0, R4, -UR4 ;  /* 0x8000000404007c36 */ /* 0x000fe20008000000 */
[----:B------:R-:W-:Y:S04]  /*1970*/  BSSY.RECONVERGENT B1, `(.L_x_253) ;  /* 0x0000082000017945 */ /* 0x000fe80003800200 */
[----:B------:R-:W-:-:S13]  /*1980*/  ISETP.GE.AND P0, PT, R39, R0, PT ;  /* 0x000000002700720c */ /* 0x000fda0003f06270 */
[----:B------:R-:W-:Y:S05]  /*1990*/  @P0 BRA `(.L_x_255) ;  /* 0x0000000400fc0947 */ /* 0x000fea0003800000 */
[----:B------:R-:W-:Y:S01]  /*19a0*/  LOP3.LUT R5, RZ, R39, RZ, 0x33, !PT ;  /* 0x00000027ff057212 */ /* 0x000fe200078e33ff */
[----:B------:R-:W-:Y:S01]  /*19b0*/  BSSY.RECONVERGENT B2, `(.L_x_256) ;  /* 0x0000015000027945 */ /* 0x000fe20003800200 */
[----:B------:R-:W-:Y:S02]  /*19c0*/  IMAD.MOV.U32 R45, RZ, RZ, R39 ;  /* 0x000000ffff2d7224 */ /* 0x000fe400078e0027 */
[----:B------:R-:W-:-:S04]  /*19d0*/  IADD3 R4, PT, PT, R4, -UR4, R5 ;  /* 0x8000000404047c10 */ /* 0x000fc8000fffe005 */
[C---:B------:R-:W-:Y:S02]  /*19e0*/  LOP3.LUT R5, R4.reuse, 0x600, RZ, 0xc0, !PT ;  /* 0x0000060004057812 */ /* 0x040fe400078ec0ff */
[----:B------:R-:W-:Y:S02]  /*19f0*/  ISETP.GE.U32.AND P1, PT, R4, 0x600, PT ;  /* 0x000006000400780c */ /* 0x000fe40003f26070 */
[----:B------:R-:W-:-:S13]  /*1a00*/  ISETP.NE.AND P0, PT, R5, 0x600, PT ;  /* 0x000006000500780c */ /* 0x000fda0003f05270 */
[----:B------:R-:W-:Y:S05]  /*1a10*/  @!P0 BRA `(.L_x_257) ;  /* 0x0000000000388947 */ /* 0x000fea0003800000 */
[----:B------:R-:W-:Y:S01]  /*1a20*/  LEA.HI R4, R4, 0x1, RZ, 0x17 ;  /* 0x0000000104047811 */ /* 0x000fe200078fb8ff */
[----:B------:R-:W-:Y:S02]  /*1a30*/  VIADD R7, R39, UR4 ;  /* 0x0000000427077c36 */ /* 0x000fe40008000000 */
[----:B------:R-:W-:Y:S01]  /*1a40*/  IMAD.MOV.U32 R45, RZ, RZ, R39 ;  /* 0x000000ffff2d7224 */ /* 0x000fe200078e0027 */
[----:B------:R-:W-:-:S05]  /*1a50*/  LOP3.LUT R4, R4, 0x3, RZ, 0xc0, !PT ;  /* 0x0000000304047812 */ /* 0x000fca00078ec0ff */
[----:B------:R-:W-:-:S07]  /*1a60*/  IMAD.MOV R6, RZ, RZ, -R4 ;  /* 0x000000ffff067224 */ /* 0x000fce00078e0a04 */
.L_x_258:
[----:B------:R-:W-:-:S06]  /*1a70*/  IMAD.WIDE.U32 R4, R7, 0x8, R2 ;  /* 0x0000000807047825 */ /* 0x000fcc00078e0002 */
[----:B------:R-:W2:Y:S01]  /*1a80*/  LDG.E.64.CONSTANT R4, desc[UR6][R4.64] ;  /* 0x0000000604047981 */ /* 0x000ea2000c1e9b00 */
[----:B------:R-:W-:Y:S02]  /*1a90*/  VIADD R6, R6, 0x1 ;  /* 0x0000000106067836 */ /* 0x000fe40000000000 */
[----:B------:R-:W-:Y:S02]  /*1aa0*/  VIADD R45, R45, 0x200 ;  /* 0x000002002d2d7836 */ /* 0x000fe40000000000 */
[----:B------:R-:W-:Y:S01]  /*1ab0*/  VIADD R7, R7, 0x200 ;  /* 0x0000020007077836 */ /* 0x000fe20000000000 */
[----:B------:R-:W-:Y:S02]  /*1ac0*/  ISETP.NE.AND P0, PT, R6, RZ, PT ;  /* 0x000000ff0600720c */ /* 0x000fe40003f05270 */
[----:B--2---:R-:W-:-:S05]  /*1ad0*/  IADD3 R43, P2, PT, R4, R43, RZ ;  /* 0x0000002b042b7210 */ /* 0x004fca0007f5e0ff */
[----:B------:R-:W-:-:S06]  /*1ae0*/  IMAD.X R41, R5, 0x1, R41, P2 ;  /* 0x0000000105297824 */ /* 0x000fcc00010e0629 */
[----:B------:R-:W-:Y:S05]  /*1af0*/  @P0 BRA `(.L_x_258) ;  /* 0xfffffffc00dc0947 */ /* 0x000fea000383ffff */
.L_x_257:
[----:B------:R-:W-:Y:S05]  /*1b00*/  BSYNC.RECONVERGENT B2 ;  /* 0x0000000000027941 */ /* 0x000fea0003800200 */
.L_x_256:
[----:B------:R-:W-:Y:S05]  /*1b10*/  @!P1 BRA `(.L_x_255) ;  /* 0x00000004009c9947 */ /* 0x000fea0003800000 */
[----:B------:R-:W0:Y:S01]  /*1b20*/  LDCU.64 UR8, c[0x0][0x380] ;  /* 0x00007000ff0877ac */ /* 0x000e220008000a00 */
[----:B------:R-:W-:Y:S01]  /*1b30*/  IMAD.IADD R7, R0, 0x1, -R45 ;  /* 0x0000000100077824 */ /* 0x000fe200078e0a2d */
[C---:B------:R-:W-:Y:S01]  /*1b40*/  IADD3 R4, P0, PT, R45.reuse, UR4, RZ ;  /* 0x000000042d047c10 */ /* 0x040fe2000ff1e0ff */
[----:B------:R-:W-:Y:S01]  /*1b50*/  BSSY.RECONVERGENT B2, `(.L_x_259) ;  /* 0x0000039000027945 */ /* 0x000fe20003800200 */
[----:B------:R-:W-:Y:S02]  /*1b60*/  VIADD R38, R45, UR4 ;  /* 0x000000042d267c36 */ /* 0x000fe40008000000 */
[----:B------:R-:W-:Y:S01]  /*1b70*/  ISETP.GT.AND P1, PT, R7, 0x1800, PT ;  /* 0x000018000700780c */ /* 0x000fe20003f24270 */
[----:B------:R-:W-:Y:S01]  /*1b80*/  IMAD.X R5, RZ, RZ, RZ, P0 ;  /* 0x000000ffff057224 */ /* 0x000fe200000e06ff */
[----:B0-----:R-:W-:-:S04]  /*1b90*/  LEA R6, P0, R4, UR8, 0x3 ;  /* 0x0000000804067c11 */ /* 0x001fc8000f8018ff */
[----:B------:R-:W-:Y:S02]  /*1ba0*/  LEA.HI.X R4, R4, UR9, R5, 0x3, P0 ;  /* 0x0000000904047c11 */ /* 0x000fe400080f1c05 */
[----:B------:R-:W-:-:S05]  /*1bb0*/  IADD3 R6, P0, PT, R6, 0x2000, RZ ;  /* 0x0000200006067810 */ /* 0x000fca0007f1e0ff */
[----:B------:R-:W-:Y:S01]  /*1bc0*/  IMAD.X R7, RZ, RZ, R4, P0 ;  /* 0x000000ffff077224 */ /* 0x000fe200000e0604 */
[----:B------:R-:W-:Y:S01]  /*1bd0*/  PLOP3.LUT P0, PT, PT, PT, PT, 0x80, 0x8 ;  /* 0x000000000008781c */ /* 0x000fe20003f0f070 */
[----:B------:R-:W-:-:S12]  /*1be0*/  @!P1 BRA `(.L_x_260) ;  /* 0x0000000000bc9947 */ /* 0x000fd80003800000 */
[----:B------:R-:W-:Y:S01]  /*1bf0*/  PLOP3.LUT P0, PT, PT, PT, PT, 0x8, 0x80 ;  /* 0x000000000080781c */ /* 0x000fe20003f0e170 */
[----:B------:R-:W-:-:S12]  /*1c00*/  VIADD R40, R0, 0xffffe800 ;  /* 0xffffe80000287836 */ /* 0x000fd80000000000 */
.L_x_261:
[C-C-:B------:R-:W-:Y:S01]  /*1c10*/  IMAD.WIDE.U32 R8, R38.reuse, 0x8, R2.reuse ;  /* 0x0000000826087825 */ /* 0x140fe200078e0002 */
[----:B------:R-:W2:Y:S03]  /*1c20*/  LDG.E.64.CONSTANT R4, desc[UR6][R6.64+-0x1000] ;  /* 0xfff0000606047981 */ /* 0x000ea6000c1e9b00 */
[----:B------:R-:W-:Y:S01]  /*1c30*/  VIADD R25, R38, 0x800 ;  /* 0x0000080026197836 */ /* 0x000fe20000000000 */
[----:B------:R-:W3:Y:S04]  /*1c40*/  LDG.E.64.CONSTANT R10, desc[UR6][R6.64] ;  /* 0x00000006060a7981 */ /* 0x000ee8000c1e9b00 */
[----:B------:R-:W2:Y:S01]  /*1c50*/  LDG.E.64.CONSTANT R8, desc[UR6][R8.64] ;  /* 0x0000000608087981 */ /* 0x000ea2000c1e9b00 */
[----:B------:R-:W-:-:S03]  /*1c60*/  IMAD.WIDE.U32 R24, R25, 0x8, R2 ;  /* 0x0000000819187825 */ /* 0x000fc600078e0002 */
[----:B------:R-:W3:Y:S01]  /*1c70*/  LDG.E.64.CONSTANT R26, desc[UR6][R6.64+0x1000] ;  /* 0x00100006061a7981 */ /* 0x000ee2000c1e9b00 */
[----:B------:R-:W-:-:S03]  /*1c80*/  VIADD R17, R38, 0x1000 ;  /* 0x0000100026117836 */ /* 0x000fc60000000000 */
[----:B------:R-:W4:Y:S01]  /*1c90*/  LDG.E.64.CONSTANT R22, desc[UR6][R6.64+0x3000] ;  /* 0x0030000606167981 */ /* 0x000f22000c1e9b00 */
[----:B------:R-:W-:-:S03]  /*1ca0*/  IMAD.WIDE.U32 R16, R17, 0x8, R2 ;  /* 0x0000000811107825 */ /* 0x000fc600078e0002 */
[----:B------:R-:W4:Y:S04]  /*1cb0*/  LDG.E.64.CONSTANT R24, desc[UR6][R24.64] ;  /* 0x0000000618187981 */ /* 0x000f28000c1e9b00 */
[----:B------:R-:W5:Y:S04]  /*1cc0*/  LDG.E.64.CONSTANT R20, desc[UR6][R6.64+0x4000] ;  /* 0x0040000606147981 */ /* 0x000f68000c1e9b00 */
[----:B------:R-:W5:Y:S04]  /*1cd0*/  LDG.E.64.CONSTANT R18, desc[UR6][R6.64+0x5000] ;  /* 0x0050000606127981 */ /* 0x000f68000c1e9b00 */
[----:B------:R-:W5:Y:S04]  /*1ce0*/  LDG.E.64.CONSTANT R14, desc[UR6][R6.64+0x7000] ;  /* 0x00700006060e7981 */ /* 0x000f68000c1e9b00 */
[----:B------:R-:W5:Y:S01]  /*1cf0*/  LDG.E.64.CONSTANT R16, desc[UR6][R16.64] ;  /* 0x0000000610107981 */ /* 0x000f62000c1e9b00 */
[----:B------:R-:W-:-:S03]  /*1d00*/  VIADD R33, R38, 0x1800 ;  /* 0x0000180026217836 */ /* 0x000fc60000000000 */
[----:B------:R-:W5:Y:S04]  /*1d10*/  LDG.E.64.CONSTANT R12, desc[UR6][R6.64+0x8000] ;  /* 0x00800006060c7981 */ /* 0x000f68000c1e9b00 */
[----:B------:R-:W5:Y:S01]  /*1d20*/  LDG.E.64.CONSTANT R28, desc[UR6][R6.64+0x9000] ;  /* 0x00900006061c7981 */ /* 0x000f62000c1e9b00 */
[----:B------:R-:W-:-:S03]  /*1d30*/  IMAD.WIDE.U32 R32, R33, 0x8, R2 ;  /* 0x0000000821207825 */ /* 0x000fc600078e0002 */
[----:B------:R-:W5:Y:S04]  /*1d40*/  LDG.E.64.CONSTANT R30, desc[UR6][R6.64+0xb000] ;  /* 0x00b00006061e7981 */ /* 0x000f68000c1e9b00 */
[----:B------:R-:W5:Y:S04]  /*1d50*/  LDG.E.64.CONSTANT R32, desc[UR6][R32.64] ;  /* 0x0000000620207981 */ /* 0x000f68000c1e9b00 */
[----:B------:R-:W5:Y:S04]  /*1d60*/  LDG.E.64.CONSTANT R34, desc[UR6][R6.64+0xc000] ;  /* 0x00c0000606227981 */ /* 0x000f68000c1e9b00 */
[----:B------:R0:W5:Y:S01]  /*1d70*/  LDG.E.64.CONSTANT R36, desc[UR6][R6.64+0xd000] ;  /* 0x00d0000606247981 */ /* 0x000162000c1e9b00 */
[----:B------:R-:W-:-:S02]  /*1d80*/  VIADD R45, R45, 0x2000 ;  /* 0x000020002d2d7836 */ /* 0x000fc40000000000 */
[----:B------:R-:W-:Y:S01]  /*1d90*/  VIADD R38, R38, 0x2000 ;  /* 0x0000200026267836 */ /* 0x000fe20000000000 */
[----:B0-----:R-:W-:-:S05]  /*1da0*/  IADD3 R6, P6, PT, R6, 0x10000, RZ ;  /* 0x0001000006067810 */ /* 0x001fca0007fde0ff */
[----:B------:R-:W-:Y:S01]  /*1db0*/  IMAD.X R7, RZ, RZ, R7, P6 ;  /* 0x000000ffff077224 */ /* 0x000fe200030e0607 */
[----:B--2---:R-:W-:-:S04]  /*1dc0*/  IADD3 R43, P1, P2, R4, R8, R43 ;  /* 0x00000008042b7210 */ /* 0x004fc80007a3e02b */
[----:B---3--:R-:W-:Y:S02]  /*1dd0*/  IADD3 R43, P3, P4, R26, R10, R43 ;  /* 0x0000000a1a2b7210 */ /* 0x008fe40007c7e02b */
[----:B------:R-:W-:-:S04]  /*1de0*/  IADD3.X R5, PT, PT, R5, R9, R41, P1, P2 ;  /* 0x0000000905057210 */ /* 0x000fc80000fe4429 */
[----:B------:R-:W-:Y:S02]  /*1df0*/  IADD3.X R11, PT, PT, R27, R11, R5, P3, P4 ;  /* 0x0000000b1b0b7210 */ /* 0x000fe40001fe8405 */
[----:B----4-:R-:W-:-:S04]  /*1e00*/  IADD3 R43, P1, P2, R22, R24, R43 ;  /* 0x00000018162b7210 */ /* 0x010fc80007a3e02b */
[----:B------:R-:W-:Y:S02]  /*1e10*/  IADD3.X R23, PT, PT, R23, R25, R11, P1, P2 ;  /* 0x0000001917177210 */ /* 0x000fe40000fe440b */
[----:B-----5:R-:W-:-:S04]  /*1e20*/  IADD3 R43, P3, P4, R18, R20, R43 ;  /* 0x00000014122b7210 */ /* 0x020fc80007c7e02b */
[----:B------:R-:W-:Y:S02]  /*1e30*/  IADD3.X R19, PT, PT, R19, R21, R23, P3, P4 ;  /* 0x0000001513137210 */ /* 0x000fe40001fe8417 */
[----:B------:R-:W-:-:S04]  /*1e40*/  IADD3 R43, P1, P2, R14, R16, R43 ;  /* 0x000000100e2b7210 */ /* 0x000fc80007a3e02b */
[----:B------:R-:W-:Y:S02]  /*1e50*/  IADD3.X R15, PT, PT, R15, R17, R19, P1, P2 ;  /* 0x000000110f0f7210 */ /* 0x000fe40000fe4413 */
[----:B------:R-:W-:-:S04]  /*1e60*/  IADD3 R43, P3, P4, R28, R12, R43 ;  /* 0x0000000c1c2b7210 */ /* 0x000fc80007c7e02b */
[----:B------:R-:W-:Y:S02]  /*1e70*/  IADD3.X R13, PT, PT, R29, R13, R15, P3, P4 ;  /* 0x0000000d1d0d7210 */ /* 0x000fe40001fe840f */
[----:B------:R-:W-:Y:S02]  /*1e80*/  ISETP.GE.AND P3, PT, R45, R40, PT ;  /* 0x000000282d00720c */ /* 0x000fe40003f66270 */
[----:B------:R-:W-:-:S04]  /*1e90*/  IADD3 R43, P2, P1, R30, R32, R43 ;  /* 0x000000201e2b7210 */ /* 0x000fc8000795e02b */
[----:B------:R-:W-:Y:S02]  /*1ea0*/  IADD3.X R31, PT, PT, R31, R33, R13, P2, P1 ;  /* 0x000000211f1f7210 */ /* 0x000fe400017e240d */
[----:B------:R-:W-:-:S04]  /*1eb0*/  IADD3 R43, P4, P5, R36, R34, R43 ;  /* 0x00000022242b7210 */ /* 0x000fc80007d9e02b */
[----:B------:R-:W-:Y:S01]  /*1ec0*/  IADD3.X R41, PT, PT, R37, R35, R31, P4, P5 ;  /* 0x0000002325297210 */ /* 0x000fe200027ea41f */
[----:B------:R-:W-:Y:S08]  /*1ed0*/  @!P3 BRA `(.L_x_261) ;  /* 0xfffffffc004cb947 */ /* 0x000ff0000383ffff */
.L_x_260:
[----:B------:R-:W-:Y:S05]  /*1ee0*/  BSYNC.RECONVERGENT B2 ;  /* 0x0000000000027941 */ /* 0x000fea0003800200 */
.L_x_259:
[----:B------:R-:W-:Y:S01]  /*1ef0*/  IMAD.IADD R4, R0, 0x1, -R45 ;  /* 0x0000000100047824 */ /* 0x000fe200078e0a2d */
[----:B------:R-:W-:Y:S04]  /*1f00*/  BSSY.RECONVERGENT B2, `(.L_x_262) ;  /* 0x000001d000027945 */ /* 0x000fe80003800200 */
[----:B------:R-:W-:-:S13]  /*1f10*/  ISETP.GT.AND P1, PT, R4, 0x800, PT ;  /* 0x000008000400780c */ /* 0x000fda0003f24270 */
[----:B------:R-:W-:Y:S05]  /*1f20*/  @!P1 BRA `(.L_x_263) ;  /* 0x0000000000689947 */ /* 0x000fea0003800000 */
[C-C-:B------:R-:W-:Y:S01]  /*1f30*/  IMAD.WIDE.U32 R10, R38.reuse, 0x8, R2.reuse ;  /* 0x00000008260a7825 */ /* 0x140fe200078e0002 */
[----:B------:R-:W2:Y:S03]  /*1f40*/  LDG.E.64.CONSTANT R12, desc[UR6][R6.64+-0x1000] ;  /* 0xfff00006060c7981 */ /* 0x000ea6000c1e9b00 */
[----:B------:R-:W-:Y:S01]  /*1f50*/  VIADD R19, R38, 0x800 ;  /* 0x0000080026137836 */ /* 0x000fe20000000000 */
[----:B------:R-:W3:Y:S04]  /*1f60*/  LDG.E.64.CONSTANT R14, desc[UR6][R6.64] ;  /* 0x00000006060e7981 */ /* 0x000ee8000c1e9b00 */
[----:B------:R-:W2:Y:S01]  /*1f70*/  LDG.E.64.CONSTANT R10, desc[UR6][R10.64] ;  /* 0x000000060a0a7981 */ /* 0x000ea2000c1e9b00 */
[----:B------:R-:W-:-:S03]  /*1f80*/  IMAD.WIDE.U32 R18, R19, 0x8, R2 ;  /* 0x0000000813127825 */ /* 0x000fc600078e0002 */
[----:B------:R-:W3:Y:S04]  /*1f90*/  LDG.E.64.CONSTANT R16, desc[UR6][R6.64+0x1000] ;  /* 0x0010000606107981 */ /* 0x000ee8000c1e9b00 */
[----:B------:R-:W4:Y:S04]  /*1fa0*/  LDG.E.64.CONSTANT R20, desc[UR6][R6.64+0x3000] ;  /* 0x0030000606147981 */ /* 0x000f28000c1e9b00 */
[----:B------:R-:W4:Y:S04]  /*1fb0*/  LDG.E.64.CONSTANT R18, desc[UR6][R18.64] ;  /* 0x0000000612127981 */ /* 0x000f28000c1e9b00 */
[----:B------:R-:W5:Y:S04]  /*1fc0*/  LDG.E.64.CONSTANT R4, desc[UR6][R6.64+0x4000] ;  /* 0x0040000606047981 */ /* 0x000f68000c1e9b00 */
[----:B------:R-:W5:Y:S01]  /*1fd0*/  LDG.E.64.CONSTANT R8, desc[UR6][R6.64+0x5000] ;  /* 0x0050000606087981 */ /* 0x000f62000c1e9b00 */
[----:B------:R-:W-:-:S02]  /*1fe0*/  VIADD R45, R45, 0x1000 ;  /* 0x000010002d2d7836 */ /* 0x000fc40000000000 */
[----:B------:R-:W-:Y:S01]  /*1ff0*/  VIADD R38, R38, 0x1000 ;  /* 0x0000100026267836 */ /* 0x000fe20000000000 */
[----:B--2---:R-:W-:-:S04]  /*2000*/  IADD3 R43, P0, P1, R12, R10, R43 ;  /* 0x0000000a0c2b7210 */ /* 0x004fc8000791e02b */
[----:B------:R-:W-:Y:S02]  /*2010*/  IADD3.X R13, PT, PT, R13, R11, R41, P0, P1 ;  /* 0x0000000b0d0d7210 */ /* 0x000fe400007e2429 */
[----:B---3--:R-:W-:Y:S02]  /*2020*/  IADD3 R43, P0, P1, R16, R14, R43 ;  /* 0x0000000e102b7210 */ /* 0x008fe4000791e02b */
[----:B------:R-:W-:Y:S02]  /*2030*/  IADD3 R10, P3, PT, R6, 0x8000, RZ ;  /* 0x00008000060a7810 */ /* 0x000fe40007f7e0ff */
[----:B------:R-:W-:Y:S02]  /*2040*/  IADD3.X R15, PT, PT, R17, R15, R13, P0, P1 ;  /* 0x0000000f110f7210 */ /* 0x000fe400007e240d */
[----:B----4-:R-:W-:Y:S01]  /*2050*/  IADD3 R43, P0, P1, R20, R18, R43 ;  /* 0x00000012142b7210 */ /* 0x010fe2000791e02b */
[----:B------:R-:W-:-:S03]  /*2060*/  IMAD.X R11, RZ, RZ, R7, P3 ;  /* 0x000000ffff0b7224 */ /* 0x000fc600018e0607 */
[----:B------:R-:W-:Y:S02]  /*2070*/  IADD3.X R21, PT, PT, R21, R19, R15, P0, P1 ;  /* 0x0000001315157210 */ /* 0x000fe400007e240f */
[----:B-----5:R-:W-:Y:S01]  /*2080*/  IADD3 R43, P1, P2, R8, R4, R43 ;  /* 0x00000004082b7210 */ /* 0x020fe20007a3e02b */
[----:B------:R-:W-:Y:S01]  /*2090*/  IMAD.MOV.U32 R6, RZ, RZ, R10 ;  /* 0x000000ffff067224 */ /* 0x000fe200078e000a */
[----:B------:R-:W-:Y:S01]  /*20a0*/  PLOP3.LUT P0, PT, PT, PT, PT, 0x8, 0x80 ;  /* 0x000000000080781c */ /* 0x000fe20003f0e170 */
[----:B------:R-:W-:Y:S01]  /*20b0*/  IMAD.MOV.U32 R7, RZ, RZ, R11 ;  /* 0x000000ffff077224 */ /* 0x000fe200078e000b */
[----:B------:R-:W-:-:S11]  /*20c0*/  IADD3.X R41, PT, PT, R9, R5, R21, P1, P2 ;  /* 0x0000000509297210 */ /* 0x000fd60000fe4415 */
.L_x_263:
[----:B------:R-:W-:Y:S05]  /*20d0*/  BSYNC.RECONVERGENT B2 ;  /* 0x0000000000027941 */ /* 0x000fea0003800200 */
.L_x_262:
[----:B------:R-:W-:-:S13]  /*20e0*/  ISETP.LT.OR P0, PT, R45, R0, P0 ;  /* 0x000000002d00720c */ /* 0x000fda0000701670 */
[----:B------:R-:W-:Y:S05]  /*20f0*/  @!P0 BRA `(.L_x_255) ;  /* 0x0000000000248947 */ /* 0x000fea0003800000 */
[----:B------:R-:W-:Y:S01]  /*2100*/  IMAD.WIDE.U32 R2, R38, 0x8, R2 ;  /* 0x0000000826027825 */ /* 0x000fe200078e0002 */
[----:B------:R-:W2:Y:S04]  /*2110*/  LDG.E.64.CONSTANT R4, desc[UR6][R6.64+-0x1000] ;  /* 0xfff0000606047981 */ /* 0x000ea8000c1e9b00 */
[----:B------:R-:W3:Y:S04]  /*2120*/  LDG.E.64.CONSTANT R8, desc[UR6][R6.64] ;  /* 0x0000000606087981 */ /* 0x000ee8000c1e9b00 */
[----:B------:R-:W2:Y:S04]  /*2130*/  LDG.E.64.CONSTANT R2, desc[UR6][R2.64] ;  /* 0x0000000602027981 */ /* 0x000ea8000c1e9b00 */
[----:B------:R-:W3:Y:S01]  /*2140*/  LDG.E.64.CONSTANT R10, desc[UR6][R6.64+0x1000] ;  /* 0x00100006060a7981 */ /* 0x000ee2000c1e9b00 */
[----:B--2---:R-:W-:-:S04]  /*2150*/  IADD3 R43, P0, P1, R4, R2, R43 ;  /* 0x00000002042b7210 */ /* 0x004fc8000791e02b */
[----:B---3--:R-:W-:Y:S02]  /*2160*/  IADD3 R43, P2, P3, R10, R8, R43 ;  /* 0x000000080a2b7210 */ /* 0x008fe40007b5e02b */
[----:B------:R-:W-:-:S04]  /*2170*/  IADD3.X R41, PT, PT, R5, R3, R41, P0, P1 ;  /* 0x0000000305297210 */ /* 0x000fc800007e2429 */
[----:B------:R-:W-:-:S07]  /*2180*/  IADD3.X R41, PT, PT, R11, R9, R41, P2, P3 ;  /* 0x000000090b297210 */ /* 0x000fce00017e6429 */
.L_x_255:
[----:B------:R-:W-:Y:S05]  /*2190*/  BSYNC.RECONVERGENT B1 ;  /* 0x0000000000017941 */ /* 0x000fea0003800200 */
.L_x_253:
[----:B------:R-:W0:Y:S01]  /*21a0*/  S2R R6, SR_LANEID ;  /* 0x0000000000067919 */ /* 0x000e220000000000 */
[----:B------:R-:W1:Y:S04]  /*21b0*/  SHFL.DOWN PT, R0, R43, 0x1, 0x1f ;  /* 0x08201f002b007f89 */ /* 0x000e6800000e0000 */
[----:B------:R-:W2:Y:S01]  /*21c0*/  SHFL.DOWN PT, R2, R41, 0x1, 0x1f ;  /* 0x08201f0029027f89 */ /* 0x000ea200000e0000 */
[C---:B0-----:R-:W-:Y:S02]  /*21d0*/  ISETP.GT.AND P0, PT, R6.reuse, 0x1e, PT ;  /* 0x0000001e0600780c */ /* 0x041fe40003f04270 */
[----:B------:R-:W-:Y:S02]  /*21e0*/  ISETP.GT.AND P1, PT, R6, 0x1d, PT ;  /* 0x0000001d0600780c */ /* 0x000fe40003f24270 */
[----:B-1----:R-:W-:-:S02]  /*21f0*/  SEL R0, R0, RZ, !P0 ;  /* 0x000000ff00007207 */ /* 0x002fc40004000000 */
[----:B--2---:R-:W-:Y:S02]  /*2200*/  SEL R2, R2, RZ, !P0 ;  /* 0x000000ff02027207 */ /* 0x004fe40004000000 */
[----:B------:R-:W-:Y:S02]  /*2210*/  IADD3 R7, P0, PT, R43, R0, RZ ;  /* 0x000000002b077210 */ /* 0x000fe40007f1e0ff */
[----:B------:R-:W-:-:S03]  /*2220*/  ISETP.NE.AND P2, PT, R6, RZ, PT ;  /* 0x000000ff0600720c */ /* 0x000fc60003f45270 */
[----:B------:R-:W-:Y:S01]  /*2230*/  IMAD.X R9, R41, 0x1, R2, P0 ;  /* 0x0000000129097824 */ /* 0x000fe200000e0602 */
[----:B------:R-:W0:Y:S04]  /*2240*/  SHFL.DOWN PT, R0, R7, 0x2, 0x1f ;  /* 0x08401f0007007f89 */ /* 0x000e2800000e0000 */
[----:B------:R-:W1:Y:S05]  /*2250*/  SHFL.DOWN PT, R2, R9, 0x2, 0x1f ;  /* 0x08401f0009027f89 */ /* 0x000e6a00000e0000 */
[----:B------:R-:W2:Y:S01]  /*2260*/  @!P2 S2R R11, SR_CgaCtaId ;  /* 0x00000000000ba919 */ /* 0x000ea20000008800 */
        /* <DEDUP_REMOVED lines=12> */
[----:B------:R-:W-:-:S05]  /*2330*/  IMAD.X R9, R2, 0x1, R5, P0 ;  /* 0x0000000102097824 */ /* 0x000fca00000e0605 */
[----:B------:R-:W1:Y:S01]  /*2340*/  SHFL.DOWN PT, R2, R9, 0x8, 0x1f ;  /* 0x09001f0009027f89 */ /* 0x000e6200000e0000 */
[----:B0-----:R-:W-:-:S04]  /*2350*/  SEL R0, R0, RZ, !P1 ;  /* 0x000000ff00007207 */ /* 0x001fc80004800000 */
[----:B------:R-:W-:Y:S02]  /*2360*/  IADD3 R5, P0, PT, R0, R7, RZ ;  /* 0x0000000700057210 */ /* 0x000fe40007f1e0ff */
[----:B-1----:R-:W-:-:S03]  /*2370*/  SEL R2, R2, RZ, !P1 ;  /* 0x000000ff02027207 */ /* 0x002fc60004800000 */
[----:B------:R-:W0:Y:S01]  /*2380*/  SHFL.DOWN PT, R0, R5, 0x10, 0x1f ;  /* 0x0a001f0005007f89 */ /* 0x000e2200000e0000 */
[----:B------:R-:W-:Y:S02]  /*2390*/  ISETP.GT.AND P1, PT, R6, 0xf, PT ;  /* 0x0000000f0600780c */ /* 0x000fe40003f24270 */
[----:B------:R-:W-:Y:S01]  /*23a0*/  @!P2 SHF.R.U32.HI R6, RZ, 0x2, R39 ;  /* 0x00000002ff06a819 */ /* 0x000fe20000011627 */
[----:B------:R-:W-:Y:S01]  /*23b0*/  IMAD.X R4, R2, 0x1, R9, P0 ;  /* 0x0000000102047824 */ /* 0x000fe200000e0609 */
[----:B------:R-:W-:Y:S02]  /*23c0*/  @!P2 MOV R2, 0x400 ;  /* 0x000004000002a802 */ /* 0x000fe40000000f00 */
[----:B------:R-:W-:Y:S02]  /*23d0*/  @!P2 LOP3.LUT R6, R6, 0xf8, RZ, 0xc0, !PT ;  /* 0x000000f80606a812 */ /* 0x000fe400078ec0ff */
[----:B------:R-:W1:Y:S01]  /*23e0*/  SHFL.DOWN PT, R3, R4, 0x10, 0x1f ;  /* 0x0a001f0004037f89 */ /* 0x000e6200000e0000 */
[----:B--2---:R-:W-:-:S05]  /*23f0*/  @!P2 LEA R11, R11, R2, 0x18 ;  /* 0x000000020b0ba211 */ /* 0x004fca00078ec0ff */
[----:B------:R-:W-:Y:S01]  /*2400*/  @!P2 IMAD.IADD R11, R6, 0x1, R11 ;  /* 0x00000001060ba824 */ /* 0x000fe200078e020b */
[----:B0-----:R-:W-:-:S04]  /*2410*/  SEL R0, R0, RZ, !P1 ;  /* 0x000000ff00007207 */ /* 0x001fc80004800000 */
[----:B------:R-:W-:Y:S02]  /*2420*/  IADD3 R2, P0, PT, R0, R5, RZ ;  /* 0x0000000500027210 */ /* 0x000fe40007f1e0ff */
[----:B-1----:R-:W-:-:S05]  /*2430*/  SEL R3, R3, RZ, !P1 ;  /* 0x000000ff03037207 */ /* 0x002fca0004800000 */
[----:B------:R-:W-:Y:S01]  /*2440*/  IMAD.X R3, R3, 0x1, R4, P0 ;  /* 0x0000000103037824 */ /* 0x000fe200000e0604 */
[----:B------:R-:W-:-:S04]  /*2450*/  ISETP.NE.AND P0, PT, R39, RZ, PT ;  /* 0x000000ff2700720c */ /* 0x000fc80003f05270 */
[----:B------:R0:W-:Y:S01]  /*2460*/  @!P2 STS.64 [R11+0x10], R2 ;  /* 0x000010020b00a388 */ /* 0x0001e20000000a00 */
[----:B------:R-:W-:Y:S08]  /*2470*/  BAR.SYNC.DEFER_BLOCKING 0x0 ;  /* 0x0000000000007b1d */ /* 0x000ff00000010000 */
[----:B------:R-:W-:Y:S05]  /*2480*/  @P0 BRA `(.L_x_251) ;  /* 0x00000000006c0947 */ /* 0x000fea0003800000 */
[----:B------:R-:W1:Y:S01]  /*2490*/  S2UR UR5, SR_CgaCtaId ;  /* 0x00000000000579c3 */ /* 0x000e620000008800 */
[----:B------:R-:W-:Y:S02]  /*24a0*/  UMOV UR4, 0x400 ;  /* 0x0000040000047882 */ /* 0x000fe40000000000 */
[----:B-1----:R-:W-:-:S09]  /*24b0*/  ULEA UR4, UR5, UR4, 0x18 ;  /* 0x0000000405047291 */ /* 0x002fd2000f8ec0ff */
[----:B------:R-:W-:Y:S04]  /*24c0*/  LDS.64 R32, [UR4+0x18] ;  /* 0x00001804ff207984 */ /* 0x000fe80008000a00 */
[----:B------:R-:W1:Y:S04]  /*24d0*/  LDS.128 R28, [UR4+0x20] ;  /* 0x00002004ff1c7984 */ /* 0x000e680008000c00 */
[----:B------:R-:W2:Y:S04]  /*24e0*/  LDS.128 R24, [UR4+0x30] ;  /* 0x00003004ff187984 */ /* 0x000ea80008000c00 */
[----:B------:R-:W3:Y:S04]  /*24f0*/  LDS.128 R20, [UR4+0x40] ;  /* 0x00004004ff147984 */ /* 0x000ee80008000c00 */
[----:B------:R-:W4:Y:S04]  /*2500*/  LDS.128 R16, [UR4+0x50] ;  /* 0x00005004ff107984 */ /* 0x000f280008000c00 */
[----:B------:R-:W5:Y:S04]  /*2510*/  LDS.128 R12, [UR4+0x60] ;  /* 0x00006004ff0c7984 */ /* 0x000f680008000c00 */
[----:B0-----:R-:W0:Y:S04]  /*2520*/  LDS.128 R8, [UR4+0x70] ;  /* 0x00007004ff087984 */ /* 0x001e280008000c00 */
[----:B------:R-:W0:Y:S01]  /*2530*/  LDS.128 R4, [UR4+0x80] ;  /* 0x00008004ff047984 */ /* 0x000e220008000c00 */
[----:B-1----:R-:W-:-:S04]  /*2540*/  IADD3 R35, P1, P2, R28, R32, R2 ;  /* 0x000000201c237210 */ /* 0x002fc80007a3e002 */
[----:B--2---:R-:W-:Y:S02]  /*2550*/  IADD3 R35, P3, P4, R24, R35, R30 ;  /* 0x0000002318237210 */ /* 0x004fe40007c7e01e */
[----:B------:R-:W-:Y:S02]  /*2560*/  IADD3.X R29, PT, PT, R29, R33, R3, P1, P2 ;  /* 0x000000211d1d7210 */ /* 0x000fe40000fe4403 */
[----:B---3--:R-:W-:Y:S02]  /*2570*/  IADD3 R3, P1, P2, R20, R35, R26 ;  /* 0x0000002314037210 */ /* 0x008fe40007a3e01a */
[----:B------:R-:W-:Y:S02]  /*2580*/  IADD3.X R25, PT, PT, R25, R29, R31, P3, P4 ;  /* 0x0000001d19197210 */ /* 0x000fe40001fe841f */
[----:B----4-:R-:W-:Y:S02]  /*2590*/  IADD3 R3, P3, P4, R16, R3, R22 ;  /* 0x0000000310037210 */ /* 0x010fe40007c7e016 */
[----:B------:R-:W-:-:S02]  /*25a0*/  IADD3.X R21, PT, PT, R21, R25, R27, P1, P2 ;  /* 0x0000001915157210 */ /* 0x000fc40000fe441b */
[----:B-----5:R-:W-:Y:S02]  /*25b0*/  IADD3 R3, P1, P2, R12, R3, R18 ;  /* 0x000000030c037210 */ /* 0x020fe40007a3e012 */
[----:B------:R-:W-:Y:S02]  /*25c0*/  IADD3.X R17, PT, PT, R17, R21, R23, P3, P4 ;  /* 0x0000001511117210 */ /* 0x000fe40001fe8417 */
[----:B0-----:R-:W-:Y:S02]  /*25d0*/  IADD3 R3, P3, P4, R8, R3, R14 ;  /* 0x0000000308037210 */ /* 0x001fe40007c7e00e */
[----:B------:R-:W-:Y:S02]  /*25e0*/  IADD3.X R13, PT, PT, R13, R17, R19, P1, P2 ;  /* 0x000000110d0d7210 */ /* 0x000fe40000fe4413 */
[----:B------:R-:W-:Y:S02]  /*25f0*/  IADD3 R3, P1, P2, R4, R3, R10 ;  /* 0x0000000304037210 */ /* 0x000fe40007a3e00a */
[----:B------:R-:W-:-:S02]  /*2600*/  IADD3.X R9, PT, PT, R9, R13, R15, P3, P4 ;  /* 0x0000000d09097210 */ /* 0x000fc40001fe840f */
[----:B------:R-:W-:Y:S02]  /*2610*/  IADD3 R2, P3, PT, R3, R6, RZ ;  /* 0x0000000603027210 */ /* 0x000fe40007f7e0ff */
[----:B------:R-:W-:-:S05]  /*2620*/  IADD3.X R3, PT, PT, R5, R9, R11, P1, P2 ;  /* 0x0000000905037210 */ /* 0x000fca0000fe440b */
[----:B------:R-:W-:-:S07]  /*2630*/  IMAD.X R3, R3, 0x1, R7, P3 ;  /* 0x0000000103037824 */ /* 0x000fce00018e0607 */
.L_x_251:
[----:B------:R-:W-:Y:S05]  /*2640*/  BSYNC.RECONVERGENT B0 ;  /* 0x0000000000007941 */ /* 0x000fea0003800200 */
.L_x_236:
[----:B------:R-:W-:Y:S05]  /*2650*/  @P0 EXIT ;  /* 0x000000000000094d */ /* 0x000fea0003800000 */
[----:B------:R-:W0:Y:S01]  /*2660*/  LDCU.64 UR4, c[0x0][0x398] ;  /* 0x00007300ff0477ac */ /* 0x000e220008000a00 */
[----:B------:R-:W3:Y:S01]  /*2670*/  LDC.64 R4, c[0x0][0x388] ;  /* 0x0000e200ff047b82 */ /* 0x000ee20000000a00 */
[----:B012---:R-:W-:-:S04]  /*2680*/  IADD3 R2, P0, PT, R2, UR4, RZ ;  /* 0x0000000402027c10 */ /* 0x007fc8000ff1e0ff */
[----:B------:R-:W-:-:S05]  /*2690*/  IADD3.X R3, PT, PT, R3, UR5, RZ, P0, !PT ;  /* 0x0000000503037c10 */ /* 0x000fca00087fe4ff */
[----:B---3--:R-:W-:Y:S01]  /*26a0*/  STG.E.64 desc[UR6][R4.64], R2 ;  /* 0x0000000204007986 */ /* 0x008fe2000c101b06 */
[----:B------:R-:W-:Y:S05]  /*26b0*/  EXIT ;  /* 0x000000000000794d */ /* 0x000fea0003800000 */
.L_x_264:
        /* <DEDUP_REMOVED lines=12> */
.L_x_692:


//--------------------- .text._ZN3cub18CUB_300001_SM_10006detail6reduce18DeviceReduceKernelINS2_10policy_hubIxyN4cuda3std3__44plusIxEEE10Policy1000EN6thrust24THRUST_300001_SM_1000_NS6detail15normal_iteratorINSD_10device_ptrIxEEEEyS9_xNS7_10__identityEEEvT0_PT3_T1_NS0_13GridEvenShareISN_EET2_T4_ --------------------------
	.section	.text._ZN3cub18CUB_300001_SM_10006detail6reduce18DeviceReduceKernelINS2_10policy_hubIxyN4cuda3std3__44plusIxEEE10Policy1000EN6thrust24THRUST_300001_SM_1000_NS6detail15normal_iteratorINSD_10device_ptrIxEEEEyS9_xNS7_10__identityEEEvT0_PT3_T1_NS0_13GridEvenShareISN_EET2_T4_,"ax",@progbits
	.align	128
        .global         _ZN3cub18CUB_300001_SM_10006detail6reduce18DeviceReduceKernelINS2_10policy_hubIxyN4cuda3std3__44plusIxEEE10Policy1000EN6thrust24THRUST_300001_SM_1000_NS6detail15normal_iteratorINSD_10device_ptrIxEEEEyS9_xNS7_10__identityEEEvT0_PT3_T1_NS0_13GridEvenShareISN_EET2_T4_
        .type           _ZN3cub18CUB_300001_SM_10006detail6reduce18DeviceReduceKernelINS2_10policy_hubIxyN4cuda3std3__44plusIxEEE10Policy1000EN6thrust24THRUST_300001_SM_1000_NS6detail15normal_iteratorINSD_10device_ptrIxEEEEyS9_xNS7_10__identityEEEvT0_PT3_T1_NS0_13GridEvenShareISN_EET2_T4_,@function
        .size           _ZN3cub18CUB_300001_SM_10006detail6reduce18DeviceReduceKernelINS2_10policy_hubIxyN4cuda3std3__44plusIxEEE10Policy1000EN6thrust24THRUST_300001_SM_1000_NS6detail15normal_iteratorINSD_10device_ptrIxEEEEyS9_xNS7_10__identityEEEvT0_PT3_T1_NS0_13GridEvenShareISN_EET2_T4_,(.L_x_693 - _ZN3cub18CUB_300001_SM_10006detail6reduce18DeviceReduceKernelINS2_10policy_hubIxyN4cuda3std3__44plusIxEEE10Policy1000EN6thrust24THRUST_300001_SM_1000_NS6detail15normal_iteratorINSD_10device_ptrIxEEEEyS9_xNS7_10__identityEEEvT0_PT3_T1_NS0_13GridEvenShareISN_EET2_T4_)
        .other          _ZN3cub18CUB_300001_SM_10006detail6reduce18DeviceReduceKernelINS2_10policy_hubIxyN4cuda3std3__44plusIxEEE10Policy1000EN6thrust24THRUST_300001_SM_1000_NS6detail15normal_iteratorINSD_10device_ptrIxEEEEyS9_xNS7_10__identityEEEvT0_PT3_T1_NS0_13GridEvenShareISN_EET2_T4_,@"STO_CUDA_ENTRY STV_DEFAULT"
_ZN3cub18CUB_300001_SM_10006detail6reduce18DeviceReduceKernelINS2_10policy_hubIxyN4cuda3std3__44plusIxEEE10Policy1000EN6thrust24THRUST_300001_SM_1000_NS6detail15normal_iteratorINSD_10device_ptrIxEEEEyS9_xNS7_10__identityEEEvT0_PT3_T1_NS0_13GridEvenShareISN_EET2_T4_:
.text._ZN3cub18CUB_300001_SM_10006detail6reduce18DeviceReduceKernelINS2_10policy_hubIxyN4cuda3std3__44plusIxEEE10Policy1000EN6thrust24THRUST_300001_SM_1000_NS6detail15normal_iteratorINSD_10device_ptrIxEEEEyS9_xNS7_10__identityEEEvT0_PT3_T1_NS0_13GridEvenShareISN_EET2_T4_:
[----:B------:R-:W-:Y:S08]  /*0000*/  LDC R1, c[0x0][0x37c] ;  /* 0x0000df00ff017b82 */ /* 0x000ff00000000800 */
[----:B------:R-:W0:Y:S01]  /*0010*/  S2UR UR18, SR_CTAID.X ;  /* 0x00000000001279c3 */ /* 0x000e220000002500 */
[----:B------:R-:W1:Y:S01]  /*0020*/  LDCU.64 UR4, c[0x0][0x3b8] ;  /* 0x00007700ff0477ac */ /* 0x000e620008000a00 */
[----:B------:R-:W-:Y:S01]  /*0030*/  BSSY.RECONVERGENT B0, `(.L_x_265) ;  /* 0x0000293000007945 */ /* 0x000fe20003800200 */
[----:B------:R-:W2:Y:S01]  /*0040*/  LDCU UR11, c[0x0][0x3c0] ;  /* 0x00007800ff0b77ac */ /* 0x000ea20008000800 */
[----:B------:R-:W3:Y:S01]  /*0050*/  LDCU.64 UR16, c[0x0][0x358] ;  /* 0x00006b00ff1077ac */ /* 0x000ee20008000a00 */
[----:B-1----:R-:W-:-:S02]  /*0060*/  IMAD.U32 R4, RZ, RZ, UR4 ;  /* 0x00000004ff047e24 */ /* 0x002fc4000f8e00ff */
[----:B------:R-:W-:Y:S01]  /*0070*/  IMAD.U32 R5, RZ, RZ, UR5 ;  /* 0x00000005ff057e24 */ /* 0x000fe2000f8e00ff */
[----:B--2---:R-:W-:Y:S02]  /*0080*/  UIMAD UR5, UR11, 0xe00, URZ ;  /* 0x00000e000b0578a4 */ /* 0x004fe4000f8e02ff */
[----:B0-----:R-:W-:Y:S02]  /*0090*/  UIMAD UR9, UR18, 0xe00, URZ ;  /* 0x00000e00120978a4 */ /* 0x001fe4000f8e02ff */
[----:B------:R-:W-:-:S04]  /*00a0*/  USHF.R.S32.HI UR4, URZ, 0x1f, UR5 ;  /* 0x0000001fff047899 */ /* 0x000fc80008011405 */
[----:B------:R-:W-:-:S04]  /*00b0*/  IADD3 R0, P1, PT, R4, -UR9, RZ ;  /* 0x8000000904007c10 */ /* 0x000fc8000ff3e0ff */
[----:B------:R-:W-:Y:S02]  /*00c0*/  ISETP.GT.U32.AND P0, PT, R0, 0xdff, PT ;  /* 0x00000dff0000780c */ /* 0x000fe40003f04070 */
[----:B------:R-:W-:-:S04]  /*00d0*/  IADD3.X R3, PT, PT, R5, -0x1, RZ, P1, !PT ;  /* 0xffffffff05037810 */ /* 0x000fc80000ffe4ff */
[----:B------:R-:W-:-:S13]  /*00e0*/  ISETP.GT.U32.AND.EX P0, PT, R3, RZ, PT, P0 ;  /* 0x000000ff0300720c */ /* 0x000fda0003f04100 */
[----:B---3--:R-:W-:Y:S05]  /*00f0*/  @P0 BRA `(.L_x_266) ;  /* 0x00000014006c0947 */ /* 0x008fea0003800000 */
[----:B------:R-:W0:Y:S01]  /*0100*/  S2R R5, SR_TID.X ;  /* 0x0000000000057919 */ /* 0x000e220000002100 */
[----:B------:R-:W-:Y:S01]  /*0110*/  VIADD R2, R4, -UR9 ;  /* 0x8000000904027c36 */ /* 0x000fe20008000000 */
[----:B------:R-:W-:Y:S01]  /*0120*/  BSSY.RECONVERGENT B1, `(.L_x_267) ;  /* 0x000000a000017945 */ /* 0x000fe20003800200 */
[----:B------:R-:W-:-:S03]  /*0130*/  CS2R R20, SRZ ;  /* 0x0000000000147805 */ /* 0x000fc6000001ff00 */
[----:B0-----:R-:W-:Y:S01]  /*0140*/  ISETP.GE.AND P0, PT, R5, R2, PT ;  /* 0x000000020500720c */ /* 0x001fe20003f06270 */
[----:B------:R-:W-:-:S12]  /*0150*/  IMAD.MOV.U32 R3, RZ, RZ, R5 ;  /* 0x000000ffff037224 */ /* 0x000fd800078e0005 */
[----:B------:R-:W-:Y:S05]  /*0160*/  @P0 BRA `(.L_x_268) ;  /* 0x0000000000140947 */ /* 0x000fea0003800000 */
[----:B------:R-:W0:Y:S01]  /*0170*/  LDC.64 R20, c[0x0][0x380] ;  /* 0x0000e000ff147b82 */ /* 0x000e220000000a00 */
[----:B------:R-:W-:-:S04]  /*0180*/  VIADD R3, R5, UR9 ;  /* 0x0000000905037c36 */ /* 0x000fc80008000000 */
[----:B0-----:R-:W-:-:S06]  /*0190*/  IMAD.WIDE.U32 R20, R3, 0x8, R20 ;  /* 0x0000000803147825 */ /* 0x001fcc00078e0014 */
[----:B------:R-:W5:Y:S01]  /*01a0*/  LDG.E.64 R20, desc[UR16][R20.64] ;  /* 0x0000001014147981 */ /* 0x000f62000c1e1b00 */
[----:B------:R-:W-:-:S07]  /*01b0*/  VIADD R3, R5, 0x200 ;  /* 0x0000020005037836 */ /* 0x000fce0000000000 */
.L_x_268:
[----:B------:R-:W-:Y:S05]  /*01c0*/  BSYNC.RECONVERGENT B1 ;  /* 0x0000000000017941 */ /* 0x000fea0003800200 */
.L_x_267:
[----:B------:R-:W-:Y:S01]  /*01d0*/  ISETP.GE.AND P0, PT, R3, R2, PT ;  /* 0x000000020300720c */ /* 0x000fe20003f06270 */
[----:B------:R-:W-:-:S12]  /*01e0*/  BSSY.RECONVERGENT B1, `(.L_x_269) ;  /* 0x000007a000017945 */ /* 0x000fd80003800200 */
[----:B------:R-:W-:Y:S05]  /*01f0*/  @P0 BRA `(.L_x_270) ;  /* 0x0000000400e00947 */ /* 0x000fea0003800000 */
[----:B------:R-:W-:Y:S01]  /*0200*/  LOP3.LUT R7, RZ, R3, RZ, 0x33, !PT ;  /* 0x00000003ff077212 */ /* 0x000fe200078e33ff */
[----:B------:R-:W-:Y:S03]  /*0210*/  BSSY.RECONVERGENT B2, `(.L_x_271) ;  /* 0x0000037000027945 */ /* 0x000fe60003800200 */
[----:B------:R-:W-:-:S04]  /*0220*/  IADD3 R7, PT, PT, R4, -UR9, R7 ;  /* 0x8000000904077c10 */ /* 0x000fc8000fffe007 */
[C---:B------:R-:W-:Y:S02]  /*0230*/  ISETP.GE.U32.AND P1, PT, R7.reuse, 0x1e00, PT ;  /* 0x00001e000700780c */ /* 0x040fe40003f26070 */
[----:B------:R-:W-:-:S04]  /*0240*/  LEA.HI R0, R7, 0x1, RZ, 0x17 ;  /* 0x0000000107007811 */ /* 0x000fc800078fb8ff */
[----:B------:R-:W-:-:S04]  /*0250*/  LOP3.LUT R4, R0, 0xf, RZ, 0xc0, !PT ;  /* 0x0000000f00047812 */ /* 0x000fc800078ec0ff */
[----:B------:R-:W-:-:S03]  /*0260*/  ISETP.NE.AND P0, PT, R4, RZ, PT ;  /* 0x000000ff0400720c */ /* 0x000fc60003f05270 */
[----:B------:R-:W-:Y:S10]  /*0270*/  @!P1 BRA `(.L_x_272) ;  /* 0x0000000000c09947 */ /* 0x000ff40003800000 */
[----:B------:R-:W0:Y:S01]  /*0280*/  LDCU.64 UR4, c[0x0][0x380] ;  /* 0x00007000ff0477ac */ /* 0x000e220008000a00 */
[----:B------:R-:W-:Y:S01]  /*0290*/  IMAD.WIDE.U32 R6, R3, 0x8, RZ ;  /* 0x0000000803067825 */ /* 0x000fe200078e00ff */
[----:B------:R-:W-:-:S03]  /*02a0*/  LOP3.LUT R24, R0, 0xfffff0, RZ, 0xc0, !PT ;  /* 0x00fffff000187812 */ /* 0x000fc600078ec0ff */
[----:B------:R-:W-:Y:S02]  /*02b0*/  IMAD.U32 R9, RZ, RZ, UR18 ;  /* 0x00000012ff097e24 */ /* 0x000fe4000f8e00ff */
[----:B------:R-:W-:Y:S02]  /*02c0*/  IMAD.MOV R24, RZ, RZ, -R24 ;  /* 0x000000ffff187224 */ /* 0x000fe400078e0a18 */
[----:B------:R-:W-:-:S03]  /*02d0*/  IMAD.WIDE.U32 R6, R9, 0x7000, R6 ;  /* 0x0000700009067825 */ /* 0x000fc600078e0006 */
[----:B0-----:R-:W-:-:S04]  /*02e0*/  IADD3 R8, P1, PT, R6, UR4, RZ ;  /* 0x0000000406087c10 */ /* 0x001fc8000ff3e0ff */
[----:B------:R-:W-:-:S04]  /*02f0*/  IADD3 R8, P2, PT, R8, 0x8000, RZ ;  /* 0x0000800008087810 */ /* 0x000fc80007f5e0ff */
[----:B------:R-:W-:-:S09]  /*0300*/  IADD3.X R7, PT, PT, RZ, UR5, R7, P2, P1 ;  /* 0x00000005ff077c10 */ /* 0x000fd200097e2407 */
.L_x_273:
[----:B------:R-:W-:-:S05]  /*0310*/  IMAD.MOV.U32 R6, RZ, RZ, R8 ;  /* 0x000000ffff067224 */ /* 0x000fca00078e0008 */
[----:B------:R-:W2:Y:S04]  /*0320*/  LDG.E.64 R26, desc[UR16][R6.64+-0x8000] ;  /* 0xff800010061a7981 */ /* 0x000ea8000c1e1b00 */
[----:B------:R-:W2:Y:S04]  /*0330*/  LDG.E.64 R22, desc[UR16][R6.64+-0x7000] ;  /* 0xff90001006167981 */ /* 0x000ea8000c1e1b00 */
[----:B------:R-:W3:Y:S04]  /*0340*/  LDG.E.64 R8, desc[UR16][R6.64+-0x6000] ;  /* 0xffa0001006087981 */ /* 0x000ee8000c1e1b00 */
[----:B------:R-:W3:Y:S04]  /*0350*/  LDG.E.64 R10, desc[UR16][R6.64+-0x5000] ;  /* 0xffb00010060a7981 */ /* 0x000ee8000c1e1b00 */
[----:B------:R-:W4:Y:S04]  /*0360*/  LDG.E.64 R12, desc[UR16][R6.64+-0x4000] ;  /* 0xffc00010060c7981 */ /* 0x000f28000c1e1b00 */
[----:B------:R-:W4:Y:S04]  /*0370*/  LDG.E.64 R14, desc[UR16][R6.64+-0x3000] ;  /* 0xffd00010060e7981 */ /* 0x000f28000c1e1b00 */
[----:B------:R-:W4:Y:S04]  /*0380*/  LDG.E.64 R16, desc[UR16][R6.64+-0x2000] ;  /* 0xffe0001006107981 */ /* 0x000f28000c1e1b00 */
[----:B------:R-:W4:Y:S01]  /*0390*/  LDG.E.64 R18, desc[UR16][R6.64+-0x1000] ;  /* 0xfff0001006127981 */ /* 0x000f22000c1e1b00 */
[----:B--2--5:R-:W-:-:S04]  /*03a0*/  IADD3 R25, P1, P2, R22, R26, R20 ;  /* 0x0000001a16197210 */ /* 0x024fc80007a3e014 */
[----:B------:R-:W-:Y:S02]  /*03b0*/  IADD3.X R27, PT, PT, R23, R27, R21, P1, P2 ;  /* 0x0000001b171b7210 */ /* 0x000fe40000fe4415 */
[----:B------:R-:W2:Y:S01]  /*03c0*/  LDG.E.64 R20, desc[UR16][R6.64+0x6000] ;  /* 0x0060001006147981 */ /* 0x000ea2000c1e1b00 */
[----:B---3--:R-:W-:-:S03]  /*03d0*/  IADD3 R25, P1, P2, R10, R8, R25 ;  /* 0x000000080a197210 */ /* 0x008fc60007a3e019 */
[----:B------:R-:W2:Y:S01]  /*03e0*/  LDG.E.64 R22, desc[UR16][R6.64+0x7000] ;  /* 0x0070001006167981 */ /* 0x000ea2000c1e1b00 */
[----:B------:R-:W-:-:S03]  /*03f0*/  IADD3.X R27, PT, PT, R11, R9, R27, P1, P2 ;  /* 0x000000090b1b7210 */ /* 0x000fc60000fe441b */
[----:B------:R-:W3:Y:S01]  /*0400*/  LDG.E.64 R8, desc[UR16][R6.64] ;  /* 0x0000001006087981 */ /* 0x000ee2000c1e1b00 */
[----:B----4-:R-:W-:-:S03]  /*0410*/  IADD3 R25, P1, P2, R14, R12, R25 ;  /* 0x0000000c0e197210 */ /* 0x010fc60007a3e019 */
[----:B------:R-:W3:Y:S01]  /*0420*/  LDG.E.64 R10, desc[UR16][R6.64+0x1000] ;  /* 0x00100010060a7981 */ /* 0x000ee2000c1e1b00 */
[----:B------:R-:W-:-:S03]  /*0430*/  IADD3.X R27, PT, PT, R15, R13, R27, P1, P2 ;  /* 0x0000000d0f1b7210 */ /* 0x000fc60000fe441b */
[----:B------:R-:W4:Y:S04]  /*0440*/  LDG.E.64 R12, desc[UR16][R6.64+0x2000] ;  /* 0x00200010060c7981 */ /* 0x000f28000c1e1b00 */
[----:B------:R-:W4:Y:S01]  /*0450*/  LDG.E.64 R14, desc[UR16][R6.64+0x3000] ;  /* 0x00300010060e7981 */ /* 0x000f22000c1e1b00 */
[----:B------:R-:W-:-:S04]  /*0460*/  IADD3 R25, P1, P2, R18, R16, R25 ;  /* 0x0000001012197210 */ /* 0x000fc80007a3e019 */
[----:B------:R-:W-:Y:S02]  /*0470*/  IADD3.X R27, PT, PT, R19, R17, R27, P1, P2 ;  /* 0x00000011131b7210 */ /* 0x000fe40000fe441b */
[----:B------:R-:W2:Y:S04]  /*0480*/  LDG.E.64 R16, desc[UR16][R6.64+0x4000] ;  /* 0x0040001006107981 */ /* 0x000ea8000c1e1b00 */
[----:B------:R-:W2:Y:S01]  /*0490*/  LDG.E.64 R18, desc[UR16][R6.64+0x5000] ;  /* 0x0050001006127981 */ /* 0x000ea2000c1e1b00 */
[----:B------:R-:W-:Y:S02]  /*04a0*/  VIADD R24, R24, 0x10 ;  /* 0x0000001018187836 */ /* 0x000fe40000000000 */
[----:B------:R-:W-:Y:S01]  /*04b0*/  VIADD R3, R3, 0x2000 ;  /* 0x0000200003037836 */ /* 0x000fe20000000000 */
[----:B---3--:R-:W-:-:S04]  /*04c0*/  IADD3 R25, P1, P2, R10, R8, R25 ;  /* 0x000000080a197210 */ /* 0x008fc80007a3e019 */
[----:B------:R-:W-:Y:S02]  /*04d0*/  IADD3.X R11, PT, PT, R11, R9, R27, P1, P2 ;  /* 0x000000090b0b7210 */ /* 0x000fe40000fe441b */
[----:B----4-:R-:W-:-:S04]  /*04e0*/  IADD3 R9, P3, P4, R14, R12, R25 ;  /* 0x0000000c0e097210 */ /* 0x010fc80007c7e019 */
[----:B------:R-:W-:Y:S02]  /*04f0*/  IADD3.X R13, PT, PT, R15, R13, R11, P3, P4 ;  /* 0x0000000d0f0d7210 */ /* 0x000fe40001fe840b */
[----:B------:R-:W-:Y:S02]  /*0500*/  ISETP.NE.AND P3, PT, R24, RZ, PT ;  /* 0x000000ff1800720c */ /* 0x000fe40003f65270 */
[----:B------:R-:W-:Y:S02]  /*0510*/  IADD3 R8, P6, PT, R6, 0x10000, RZ ;  /* 0x0001000006087810 */ /* 0x000fe40007fde0ff */
[----:B--2---:R-:W-:-:S04]  /*0520*/  IADD3 R9, P2, P1, R18, R16, R9 ;  /* 0x0000001012097210 */ /* 0x004fc8000795e009 */
[----:B------:R-:W-:Y:S02]  /*0530*/  IADD3 R20, P4, P5, R22, R20, R9 ;  /* 0x0000001416147210 */ /* 0x000fe40007d9e009 */
[----:B------:R-:W-:Y:S01]  /*0540*/  IADD3.X R17, PT, PT, R19, R17, R13, P2, P1 ;  /* 0x0000001113117210 */ /* 0x000fe200017e240d */
[----:B------:R-:W-:-:S03]  /*0550*/  IMAD.X R7, RZ, RZ, R7, P6 ;  /* 0x000000ffff077224 */ /* 0x000fc600030e0607 */
[----:B------:R-:W-:Y:S01]  /*0560*/  IADD3.X R21, PT, PT, R23, R21, R17, P4, P5 ;  /* 0x0000001517157210 */ /* 0x000fe200027ea411 */
[----:B------:R-:W-:Y:S06]  /*0570*/  @P3 BRA `(.L_x_273) ;  /* 0xfffffffc00643947 */ /* 0x000fec000383ffff */
.L_x_272:
[----:B------:R-:W-:Y:S05]  /*0580*/  BSYNC.RECONVERGENT B2 ;  /* 0x0000000000027941 */ /* 0x000fea0003800200 */
.L_x_271:
[----:B------:R-:W-:Y:S05]  /*0590*/  @!P0 BRA `(.L_x_270) ;  /* 0x0000000000f88947 */ /* 0x000fea0003800000 */
[----:B------:R-:W-:Y:S01]  /*05a0*/  ISETP.GE.U32.AND P1, PT, R4, 0x8, PT ;  /* 0x000000080400780c */ /* 0x000fe20003f26070 */
[----:B------:R-:W-:Y:S01]  /*05b0*/  BSSY.RECONVERGENT B2, `(.L_x_274) ;  /* 0x000001a000027945 */ /* 0x000fe20003800200 */
[----:B------:R-:W-:-:S04]  /*05c0*/  LOP3.LUT R26, R0, 0x7, RZ, 0xc0, !PT ;  /* 0x00000007001a7812 */ /* 0x000fc800078ec0ff */
[----:B------:R-:W-:-:S07]  /*05d0*/  ISETP.NE.AND P0, PT, R26, RZ, PT ;  /* 0x000000ff1a00720c */ /* 0x000fce0003f05270 */
[----:B------:R-:W-:Y:S06]  /*05e0*/  @!P1 BRA `(.L_x_275) ;  /* 0x0000000000589947 */ /* 0x000fec0003800000 */
[----:B------:R-:W0:Y:S01]  /*05f0*/  LDCU.64 UR4, c[0x0][0x380] ;  /* 0x00007000ff0477ac */ /* 0x000e220008000a00 */
[----:B------:R-:W-:-:S04]  /*0600*/  IADD3 R4, P1, PT, R3, UR9, RZ ;  /* 0x0000000903047c10 */ /* 0x000fc8000ff3e0ff */
[----:B------:R-:W-:Y:S02]  /*0610*/  LEA.HI.X.SX32 R7, R3, RZ, 0x1, P1 ;  /* 0x000000ff03077211 */ /* 0x000fe400008f0eff */
[----:B0-----:R-:W-:-:S04]  /*0620*/  LEA R24, P1, R4, UR4, 0x3 ;  /* 0x0000000404187c11 */ /* 0x001fc8000f8218ff */
[----:B------:R-:W-:-:S05]  /*0630*/  LEA.HI.X R25, R4, UR5, R7, 0x3, P1 ;  /* 0x0000000504197c11 */ /* 0x000fca00088f1c07 */
        /* <DEDUP_REMOVED lines=16> */
[----:B------:R-:W-:-:S09]  /*0740*/  IADD3.X R21, PT, PT, R17, R7, R9, P3, P4 ;  /* 0x0000000711157210 */ /* 0x000fd20001fe8409 */
.L_x_275:
[----:B------:R-:W-:Y:S05]  /*0750*/  BSYNC.RECONVERGENT B2 ;  /* 0x0000000000027941 */ /* 0x000fea0003800200 */
.L_x_274:
        /* <DEDUP_REMOVED lines=14> */
[----:B------:R-:W3:Y:S01]  /*0840*/  LDG.E.64 R14, desc[UR16][R6.64+0x3000] ;  /* 0x00300010060e7981 */ /* 0x000ee2000c1e1b00 */
[----:B------:R-:W-:Y:S01]  /*0850*/  VIADD R3, R3, 0x800 ;  /* 0x0000080003037836 */ /* 0x000fe20000000000 */
[----:B--2--5:R-:W-:-:S04]  /*0860*/  IADD3 R17, P1, P2, R10, R8, R20 ;  /* 0x000000080a117210 */ /* 0x024fc80007a3e014 */
[----:B------:R-:W-:Y:S02]  /*0870*/  IADD3.X R21, PT, PT, R11, R9, R21, P1, P2 ;  /* 0x000000090b157210 */ /* 0x000fe40000fe4415 */
[----:B---3--:R-:W-:-:S04]  /*0880*/  IADD3 R20, P3, P4, R14, R12, R17 ;  /* 0x0000000c0e147210 */ /* 0x008fc80007c7e011 */
[----:B------:R-:W-:-:S09]  /*0890*/  IADD3.X R21, PT, PT, R15, R13, R21, P3, P4 ;  /* 0x0000000d0f157210 */ /* 0x000fd20001fe8415 */
.L_x_277:
[----:B------:R-:W-:Y:S05]  /*08a0*/  BSYNC.RECONVERGENT B2 ;  /* 0x0000000000027941 */ /* 0x000fea0003800200 */
.L_x_276:
[----:B------:R-:W-:Y:S05]  /*08b0*/  @!P0 BRA `(.L_x_270) ;  /* 0x0000000000308947 */ /* 0x000fea0003800000 */
[----:B------:R-:W0:Y:S01]  /*08c0*/  LDC.64 R6, c[0x0][0x380] ;  /* 0x0000e000ff067b82 */ /* 0x000e220000000a00 */
[----:B------:R-:W-:Y:S02]  /*08d0*/  IMAD.U32 R9, RZ, RZ, UR18 ;  /* 0x00000012ff097e24 */ /* 0x000fe4000f8e00ff */
[----:B------:R-:W-:Y:S02]  /*08e0*/  IMAD.MOV R0, RZ, RZ, -R0 ;  /* 0x000000ffff007224 */ /* 0x000fe400078e0a00 */
[----:B0-----:R-:W-:-:S07]  /*08f0*/  IMAD.WIDE.U32 R6, R9, 0x7000, R6 ;  /* 0x0000700009067825 */ /* 0x001fce00078e0006 */
.L_x_278:
[----:B------:R-:W-:-:S06]  /*0900*/  IMAD.WIDE R8, R3, 0x8, R6 ;  /* 0x0000000803087825 */ /* 0x000fcc00078e0206 */
[----:B------:R-:W2:Y:S01]  /*0910*/  LDG.E.64 R8, desc[UR16][R8.64] ;  /* 0x0000001008087981 */ /* 0x000ea2000c1e1b00 */
[----:B------:R-:W-:Y:S02]  /*0920*/  VIADD R0, R0, 0x1 ;  /* 0x0000000100007836 */ /* 0x000fe40000000000 */
[----:B------:R-:W-:-:S03]  /*0930*/  VIADD R3, R3, 0x200 ;  /* 0x0000020003037836 */ /* 0x000fc60000000000 */
[----:B------:R-:W-:Y:S02]  /*0940*/  ISETP.NE.AND P0, PT, R0, RZ, PT ;  /* 0x000000ff0000720c */ /* 0x000fe40003f05270 */
[----:B--2--5:R-:W-:-:S05]  /*0950*/  IADD3 R20, P1, PT, R8, R20, RZ ;  /* 0x0000001408147210 */ /* 0x024fca0007f3e0ff */
[----:B------:R-:W-:-:S06]  /*0960*/  IMAD.X R21, R9, 0x1, R21, P1 ;  /* 0x0000000109157824 */ /* 0x000fcc00008e0615 */
[----:B------:R-:W-:Y:S05]  /*0970*/  @P0 BRA `(.L_x_278) ;  /* 0xfffffffc00e00947 */ /* 0x000fea000383ffff */
.L_x_270:
[----:B------:R-:W-:Y:S05]  /*0980*/  BSYNC.RECONVERGENT B1 ;  /* 0x0000000000017941 */ /* 0x000fea0003800200 */
.L_x_269:
        /* <DEDUP_REMOVED lines=31> */
[----:B------:R-:W-:Y:S02]  /*0b80*/  @!P1 SHF.R.U32.HI R3, RZ, 0x2, R5 ;  /* 0x00000002ff039819 */ /* 0x000fe40000011605 */
[----:B-1----:R-:W-:Y:S01]  /*0b90*/  SEL R2, R2, RZ, !P0 ;  /* 0x000000ff02027207 */ /* 0x002fe20004000000 */
[----:B------:R-:W0:Y:S01]  /*0ba0*/  SHFL.DOWN PT, R0, R9, 0x10, 0x1f ;  /* 0x0a001f0009007f89 */ /* 0x000e2200000e0000 */
[----:B------:R-:W-:Y:S02]  /*0bb0*/  ISETP.GT.AND P0, PT, R4, 0xf, PT ;  /* 0x0000000f0400780c */ /* 0x000fe40003f04270 */
[----:B------:R-:W-:Y:S01]  /*0bc0*/  @!P1 MOV R4, 0x400 ;  /* 0x0000040000049802 */ /* 0x000fe20000000f00 */
[----:B------:R-:W-:-:S05]  /*0bd0*/  IMAD.X R11, R2, 0x1, R13, P2 ;  /* 0x00000001020b7824 */ /* 0x000fca00010e060d */
[----:B------:R-:W1:Y:S01]  /*0be0*/  SHFL.DOWN PT, R2, R11, 0x10, 0x1f ;  /* 0x0a001f000b027f89 */ /* 0x000e6200000e0000 */
[----:B--2---:R-:W-:Y:S02]  /*0bf0*/  @!P1 LEA R7, R7, R4, 0x18 ;  /* 0x0000000407079211 */ /* 0x004fe400078ec0ff */
[----:B0-----:R-:W-:-:S04]  /*0c00*/  SEL R0, R0, RZ, !P0 ;  /* 0x000000ff00007207 */ /* 0x001fc80004000000 */
[----:B------:R-:W-:Y:S02]  /*0c10*/  IADD3 R0, P2, PT, R0, R9, RZ ;  /* 0x0000000900007210 */ /* 0x000fe40007f5e0ff */
[----:B-1----:R-:W-:Y:S02]  /*0c20*/  SEL R4, R2, RZ, !P0 ;  /* 0x000000ff02047207 */ /* 0x002fe40004000000 */
[----:B------:R-:W-:Y:S02]  /*0c30*/  @!P1 LOP3.LUT R2, R3, 0xf8, RZ, 0xc0, !PT ;  /* 0x000000f803029812 */ /* 0x000fe400078ec0ff */
[----:B------:R-:W-:Y:S01]  /*0c40*/  ISETP.NE.AND P0, PT, R5, RZ, PT ;  /* 0x000000ff0500720c */ /* 0x000fe20003f05270 */
[----:B------:R-:W-:Y:S02]  /*0c50*/  IMAD.X R3, R4, 0x1, R11, P2 ;  /* 0x0000000104037824 */ /* 0x000fe400010e060b */
[----:B------:R-:W-:Y:S02]  /*0c60*/  @!P1 IMAD.IADD R7, R2, 0x1, R7 ;  /* 0x0000000102079824 */ /* 0x000fe400078e0207 */
[----:B------:R-:W-:-:S05]  /*0c70*/  @!P1 IMAD.MOV.U32 R2, RZ, RZ, R0 ;  /* 0x000000ffff029224 */ /* 0x000fca00078e0000 */
        /* <DEDUP_REMOVED lines=8> */
[----:B--2---:R-:W1:Y:S04]  /*0d00*/  LDS.128 R4, [UR4+0x30] ;  /* 0x00003004ff047984 */ /* 0x004e680008000c00 */
[----:B------:R-:W2:Y:S04]  /*0d10*/  LDS.128 R20, [UR4+0x40] ;  /* 0x00004004ff147984 */ /* 0x000ea80008000c00 */
[----:B------:R-:W3:Y:S04]  /*0d20*/  LDS.128 R16, [UR4+0x50] ;  /* 0x00005004ff107984 */ /* 0x000ee80008000c00 */
[----:B------:R-:W4:Y:S01]  /*0d30*/  LDS.128 R12, [UR4+0x60] ;  /* 0x00006004ff0c7984 */ /* 0x000f220008000c00 */
[----:B0-----:R-:W-:-:S04]  /*0d40*/  IADD3 R11, P1, P2, R24, R8, R0 ;  /* 0x00000008180b7210 */ /* 0x001fc80007a3e000 */
[----:B------:R-:W-:Y:S02]  /*0d50*/  IADD3.X R25, PT, PT, R25, R9, R3, P1, P2 ;  /* 0x0000000919197210 */ /* 0x000fe40000fe4403 */
[----:B-1----:R-:W-:Y:S02]  /*0d60*/  IADD3 R3, P1, P2, R4, R11, R26 ;  /* 0x0000000b04037210 */ /* 0x002fe40007a3e01a */
[----:B------:R-:W0:Y:S02]  /*0d70*/  LDS.128 R8, [UR4+0x70] ;  /* 0x00007004ff087984 */ /* 0x000e240008000c00 */
[----:B------:R-:W-:Y:S02]  /*0d80*/  IADD3.X R5, PT, PT, R5, R25, R27, P1, P2 ;  /* 0x0000001905057210 */ /* 0x000fe40000fe441b */
[----:B------:R-:W1:Y:S01]  /*0d90*/  LDS.128 R24, [UR4+0x80] ;  /* 0x00008004ff187984 */ /* 0x000e620008000c00 */
[----:B--2---:R-:W-:-:S04]  /*0da0*/  IADD3 R3, P1, P2, R20, R3, R6 ;  /* 0x0000000314037210 */ /* 0x004fc80007a3e006 */
[----:B---3--:R-:W-:Y:S02]  /*0db0*/  IADD3 R3, P3, P4, R16, R3, R22 ;  /* 0x0000000310037210 */ /* 0x008fe40007c7e016 */
[----:B------:R-:W-:Y:S02]  /*0dc0*/  IADD3.X R7, PT, PT, R21, R5, R7, P1, P2 ;  /* 0x0000000515077210 */ /* 0x000fe40000fe4407 */
[----:B----4-:R-:W-:Y:S02]  /*0dd0*/  IADD3 R3, P1, P2, R12, R3, R18 ;  /* 0x000000030c037210 */ /* 0x010fe40007a3e012 */
[----:B------:R-:W-:-:S04]  /*0de0*/  IADD3.X R17, PT, PT, R17, R7, R23, P3, P4 ;  /* 0x0000000711117210 */ /* 0x000fc80001fe8417 */
[----:B------:R-:W-:Y:S02]  /*0df0*/  IADD3.X R13, PT, PT, R13, R17, R19, P1, P2 ;  /* 0x000000110d0d7210 */ /* 0x000fe40000fe4413 */
[----:B0-----:R-:W-:-:S04]  /*0e00*/  IADD3 R3, P3, P4, R8, R3, R14 ;  /* 0x0000000308037210 */ /* 0x001fc80007c7e00e */
[----:B-1----:R-:W-:Y:S02]  /*0e10*/  IADD3 R3, P1, P2, R24, R3, R10 ;  /* 0x0000000318037210 */ /* 0x002fe40007a3e00a */
[----:B------:R-:W-:Y:S02]  /*0e20*/  IADD3.X R9, PT, PT, R9, R13, R15, P3, P4 ;  /* 0x0000000d09097210 */ /* 0x000fe40001fe840f */
[----:B------:R-:W-:Y:S02]  /*0e30*/  IADD3 R0, P3, PT, R3, R26, RZ ;  /* 0x0000001a03007210 */ /* 0x000fe40007f7e0ff */
[----:B------:R-:W-:-:S05]  /*0e40*/  IADD3.X R3, PT, PT, R25, R9, R11, P1, P2 ;  /* 0x0000000919037210 */ /* 0x000fca0000fe440b */
[----:B------:R-:W-:Y:S01]  /*0e50*/  IMAD.X R3, R3, 0x1, R27, P3 ;  /* 0x0000000103037824 */ /* 0x000fe200018e061b */
[----:B------:R-:W-:Y:S06]  /*0e60*/  BRA `(.L_x_280) ;  /* 0x0000001800bc7947 */ /* 0x000fec0003800000 */
.L_x_279:
[----:B------:R-:W-:-:S04]  /*0e70*/  LOP3.LUT R0, R5, 0x3e0, RZ, 0xc0, !PT ;  /* 0x000003e005007812 */ /* 0x000fc800078ec0ff */
[----:B------:R-:W-:Y:S01]  /*0e80*/  LOP3.LUT R7, RZ, R0, RZ, 0x33, !PT ;  /* 0x00000000ff077212 */ /* 0x000fe200078e33ff */
[----:B------:R-:W-:Y:S02]  /*0e90*/  VIADD R3, R0, 0x20 ;  /* 0x0000002000037836 */ /* 0x000fe40000000000 */
[----:B------:R-:W0:Y:S02]  /*0ea0*/  S2R R0, SR_LANEID ;  /* 0x0000000000007919 */ /* 0x000e240000000000 */
        /* <DEDUP_REMOVED lines=13> */
[----:B------:R-:W-:Y:S01]  /*0f80*/  ISETP.GT.AND P0, PT, R6, R7, PT ;  /* 0x000000070600720c */ /* 0x000fe20003f04270 */
[----:B------:R-:W-:Y:S02]  /*0f90*/  VIADD R6, R0, 0x4 ;  /* 0x0000000400067836 */ /* 0x000fe40000000000 */
[----:B------:R-:W1:Y:S01]  /*0fa0*/  SHFL.DOWN PT, R4, R9, 0x2, R7 ;  /* 0x0840000009047989 */ /* 0x000e6200000e0007 */
[----:B0-----:R-:W-:-:S04]  /*0fb0*/  SEL R3, R3, RZ, !P0 ;  /* 0x000000ff03037207 */ /* 0x001fc80004000000 */
[----:B------:R-:W-:Y:S02]  /*0fc0*/  IADD3 R8, P1, PT, R3, R10, RZ ;  /* 0x0000000a03087210 */ /* 0x000fe40007f3e0ff */
[----:B-1----:R-:W-:Y:S02]  /*0fd0*/  SEL R4, R4, RZ, !P0 ;  /* 0x000000ff04047207 */ /* 0x002fe40004000000 */
[----:B------:R-:W-:Y:S01]  /*0fe0*/  ISETP.GT.AND P0, PT, R6, R7, PT ;  /* 0x000000070600720c */ /* 0x000fe20003f04270 */
[----:B------:R-:W0:Y:S01]  /*0ff0*/  SHFL.DOWN PT, R3, R8, 0x4, R7 ;  /* 0x0880000008037989 */ /* 0x000e2200000e0007 */
[----:B------:R-:W-:Y:S02]  /*1000*/  VIADD R6, R0, 0x8 ;  /* 0x0000000800067836 */ /* 0x000fe40000000000 */
[----:B------:R-:W-:Y:S02]  /*1010*/  IMAD.X R11, R4, 0x1, R9, P1 ;  /* 0x00000001040b7824 */ /* 0x000fe400008e0609 */
[----:B------:R-:W-:-:S03]  /*1020*/  VIADD R0, R0, 0x10 ;  /* 0x0000001000007836 */ /* 0x000fc60000000000 */
[----:B------:R-:W1:Y:S01]  /*1030*/  SHFL.DOWN PT, R4, R11, 0x4, R7 ;  /* 0x088000000b047989 */ /* 0x000e6200000e0007 */
[----:B0-----:R-:W-:-:S04]  /*1040*/  SEL R3, R3, RZ, !P0 ;  /* 0x000000ff03037207 */ /* 0x001fc80004000000 */
[----:B------:R-:W-:Y:S02]  /*1050*/  IADD3 R10, P1, PT, R3, R8, RZ ;  /* 0x00000008030a7210 */ /* 0x000fe40007f3e0ff */
[----:B-1----:R-:W-:-:S03]  /*1060*/  SEL R4, R4, RZ, !P0 ;  /* 0x000000ff04047207 */ /* 0x002fc60004000000 */
[----:B------:R-:W0:Y:S01]  /*1070*/  SHFL.DOWN PT, R3, R10, 0x8, R7 ;  /* 0x090000000a037989 */ /* 0x000e2200000e0007 */
[----:B------:R-:W-:Y:S01]  /*1080*/  ISETP.GT.AND P0, PT, R6, R7, PT ;  /* 0x000000070600720c */ /* 0x000fe20003f04270 */
[----:B------:R-:W-:Y:S02]  /*1090*/  IMAD.X R9, R4, 0x1, R11, P1 ;  /* 0x0000000104097824 */ /* 0x000fe400008e060b */
[----:B------:R-:W1:Y:S03]  /*10a0*/  @!P2 S2R R11, SR_CgaCtaId ;  /* 0x00000000000ba919 */ /* 0x000e660000008800 */
[----:B------:R-:W2:Y:S01]  /*10b0*/  SHFL.DOWN PT, R4, R9, 0x8, R7 ;  /* 0x0900000009047989 */ /* 0x000ea200000e0007 */
[----:B0-----:R-:W-:-:S04]  /*10c0*/  SEL R3, R3, RZ, !P0 ;  /* 0x000000ff03037207 */ /* 0x001fc80004000000 */
[----:B------:R-:W-:-:S05]  /*10d0*/  IADD3 R6, P1, PT, R3, R10, RZ ;  /* 0x0000000a03067210 */ /* 0x000fca0007f3e0ff */
[----:B------:R-:W0:Y:S01]  /*10e0*/  SHFL.DOWN PT, R3, R6, 0x10, R7 ;  /* 0x0a00000006037989 */ /* 0x000e2200000e0007 */
[----:B--2---:R-:W-:Y:S02]  /*10f0*/  SEL R4, R4, RZ, !P0 ;  /* 0x000000ff04047207 */ /* 0x004fe40004000000 */
[----:B------:R-:W-:Y:S02]  /*1100*/  ISETP.GT.AND P0, PT, R0, R7, PT ;  /* 0x000000070000720c */ /* 0x000fe40003f04270 */
[----:B------:R-:W-:Y:S01]  /*1110*/  @!P2 MOV R0, 0x400 ;  /* 0x000004000000a802 */ /* 0x000fe20000000f00 */
[----:B------:R-:W-:Y:S01]  /*1120*/  IMAD.X R8, R4, 0x1, R9, P1 ;  /* 0x0000000104087824 */ /* 0x000fe200008e0609 */
[----:B------:R-:W-:Y:S02]  /*1130*/  @!P2 SHF.R.U32.HI R9, RZ, 0x2, R5 ;  /* 0x00000002ff09a819 */ /* 0x000fe40000011605 */
[----:B-1----:R-:W-:Y:S02]  /*1140*/  @!P2 LEA R10, R11, R0, 0x18 ;  /* 0x000000000b0aa211 */ /* 0x002fe400078ec0ff */
[----:B------:R-:W1:Y:S01]  /*1150*/  SHFL.DOWN PT, R4, R8, 0x10, R7 ;  /* 0x0a00000008047989 */ /* 0x000e6200000e0007 */
[----:B------:R-:W-:-:S05]  /*1160*/  @!P2 LOP3.LUT R9, R9, 0xf8, RZ, 0xc0, !PT ;  /* 0x000000f80909a812 */ /* 0x000fca00078ec0ff */
[----:B------:R-:W-:Y:S01]  /*1170*/  @!P2 IMAD.IADD R9, R9, 0x1, R10 ;  /* 0x000000010909a824 */ /* 0x000fe200078e020a */
[----:B0-----:R-:W-:-:S04]  /*1180*/  SEL R3, R3, RZ, !P0 ;  /* 0x000000ff03037207 */ /* 0x001fc80004000000 */
[----:B------:R-:W-:-:S05]  /*1190*/  IADD3 R0, P1, PT, R3, R6, RZ ;  /* 0x0000000603007210 */ /* 0x000fca0007f3e0ff */
[----:B------:R-:W-:Y:S01]  /*11a0*/  @!P2 IMAD.MOV.U32 R6, RZ, RZ, R0 ;  /* 0x000000ffff06a224 */ /* 0x000fe200078e0000 */
[----:B-1----:R-:W-:Y:S02]  /*11b0*/  SEL R4, R4, RZ, !P0 ;  /* 0x000000ff04047207 */ /* 0x002fe40004000000 */
[----:B------:R-:W-:-:S03]  /*11c0*/  ISETP.NE.AND P0, PT, R5, RZ, PT ;  /* 0x000000ff0500720c */ /* 0x000fc60003f05270 */
[----:B------:R-:W-:-:S04]  /*11d0*/  IMAD.X R3, R4, 0x1, R8, P1 ;  /* 0x0000000104037824 */ /* 0x000fc800008e0608 */
[----:B------:R-:W-:-:S05]  /*11e0*/  @!P2 IMAD.MOV.U32 R7, RZ, RZ, R3 ;  /* 0x000000ffff07a224 */ /* 0x000fca00078e0003 */
[----:B------:R1:W-:Y:S01]  /*11f0*/  @!P2 STS.64 [R9+0x10], R6 ;  /* 0x000010060900a388 */ /* 0x0003e20000000a00 */
[----:B------:R-:W-:Y:S06]  /*1200*/  BAR.SYNC.DEFER_BLOCKING 0x0 ;  /* 0x0000000000007b1d */ /* 0x000fec0000010000 */
[----:B------:R-:W-:Y:S05]  /*1210*/  @P0 BRA `(.L_x_280) ;  /* 0x0000001400d00947 */ /* 0x000fea0003800000 */
[----:B------:R-:W0:Y:S01]  /*1220*/  S2UR UR5, SR_CgaCtaId ;  /* 0x00000000000579c3 */ /* 0x000e220000008800 */
[----:B------:R-:W-:Y:S01]  /*1230*/  UMOV UR4, 0x400 ;  /* 0x0000040000047882 */ /* 0x000fe20000000000 */
[C---:B------:R-:W-:Y:S02]  /*1240*/  ISETP.GT.AND P1, PT, R2.reuse, 0x20, PT ;  /* 0x000000200200780c */ /* 0x040fe40003f24270 */
[C---:B------:R-:W-:Y:S02]  /*1250*/  ISETP.GT.AND P2, PT, R2.reuse, 0x40, PT ;  /* 0x000000400200780c */ /* 0x040fe40003f44270 */
[----:B------:R-:W-:Y:S01]  /*1260*/  ISETP.GT.AND P6, PT, R2, 0x1a0, PT ;  /* 0x000001a00200780c */ /* 0x000fe20003fc4270 */
[----:B0-----:R-:W-:-:S09]  /*1270*/  ULEA UR4, UR5, UR4, 0x18 ;  /* 0x0000000405047291 */ /* 0x001fd2000f8ec0ff */
[----:B------:R-:W0:Y:S04]  /*1280*/  LDS.64 R20, [UR4+0x18] ;  /* 0x00001804ff147984 */ /* 0x000e280008000a00 */
[----:B------:R-:W2:Y:S04]  /*1290*/  LDS.128 R16, [UR4+0x20] ;  /* 0x00002004ff107984 */ /* 0x000ea80008000c00 */
[----:B-1----:R-:W1:Y:S04]  /*12a0*/  LDS.128 R4, [UR4+0x30] ;  /* 0x00003004ff047984 */ /* 0x002e680008000c00 */
[----:B------:R-:W3:Y:S04]  /*12b0*/  LDS.128 R12, [UR4+0x40] ;  /* 0x00004004ff0c7984 */ /* 0x000ee80008000c00 */
[----:B------:R-:W4:Y:S04]  /*12c0*/  LDS.128 R8, [UR4+0x50] ;  /* 0x00005004ff087984 */ /* 0x000f280008000c00 */
[----:B------:R-:W-:Y:S01]  /*12d0*/  LDS.128 R24, [UR4+0x70] ;  /* 0x00007004ff187984 */ /* 0x000fe20008000c00 */
[----:B0-----:R-:W-:-:S02]  /*12e0*/  SEL R20, R20, RZ, P1 ;  /* 0x000000ff14147207 */ /* 0x001fc40000800000 */
[----:B------:R-:W-:Y:S02]  /*12f0*/  SEL R21, R21, RZ, P1 ;  /* 0x000000ff15157207 */ /* 0x000fe40000800000 */
[----:B--2---:R-:W-:Y:S02]  /*1300*/  SEL R23, R16, RZ, P2 ;  /* 0x000000ff10177207 */ /* 0x004fe40001000000 */
[----:B------:R-:W-:Y:S02]  /*1310*/  SEL R16, R17, RZ, P2 ;  /* 0x000000ff11107207 */ /* 0x000fe40001000000 */
[----:B------:R-:W-:Y:S02]  /*1320*/  IADD3 R0, P3, P4, R23, R20, R0 ;  /* 0x0000001417007210 */ /* 0x000fe40007c7e000 */
[C---:B------:R-:W-:Y:S02]  /*1330*/  ISETP.GT.AND P1, PT, R2.reuse, 0x60, PT ;  /* 0x000000600200780c */ /* 0x040fe40003f24270 */
[----:B------:R-:W-:-:S02]  /*1340*/  ISETP.GT.AND P2, PT, R2, 0x80, PT ;  /* 0x000000800200780c */ /* 0x000fc40003f44270 */
[----:B------:R-:W-:Y:S02]  /*1350*/  IADD3.X R3, PT, PT, R16, R21, R3, P3, P4 ;  /* 0x0000001510037210 */ /* 0x000fe40001fe8403 */
[----:B------:R-:W0:Y:S01]  /*1360*/  LDS.128 R20, [UR4+0x60] ;  /* 0x00006004ff147984 */ /* 0x000e220008000c00 */
[----:B------:R-:W-:Y:S02]  /*1370*/  SEL R17, R18, RZ, P1 ;  /* 0x000000ff12117207 */ /* 0x000fe40000800000 */
[----:B-1----:R-:W-:Y:S02]  /*1380*/  SEL R4, R4, RZ, P2 ;  /* 0x000000ff04047207 */ /* 0x002fe40001000000 */
[----:B------:R-:W-:Y:S02]  /*1390*/  SEL R18, R19, RZ, P1 ;  /* 0x000000ff13127207 */ /* 0x000fe40000800000 */
[----:B------:R-:W-:Y:S02]  /*13a0*/  SEL R16, R5, RZ, P2 ;  /* 0x000000ff05107207 */ /* 0x000fe40001000000 */
[----:B------:R-:W-:-:S02]  /*13b0*/  IADD3 R4, P3, P4, R4, R0, R17 ;  /* 0x0000000004047210 */ /* 0x000fc40007c7e011 */
[----:B------:R-:W-:Y:S02]  /*13c0*/  ISETP.GT.AND P2, PT, R2, 0xa0, PT ;  /* 0x000000a00200780c */ /* 0x000fe40003f44270 */
[----:B------:R-:W-:Y:S02]  /*13d0*/  IADD3.X R3, PT, PT, R16, R3, R18, P3, P4 ;  /* 0x0000000310037210 */ /* 0x000fe40001fe8412 */
[----:B------:R-:W1:Y:S01]  /*13e0*/  LDS.128 R16, [UR4+0x80] ;  /* 0x00008004ff107984 */ /* 0x000e620008000c00 */
[----:B------:R-:W-:Y:S02]  /*13f0*/  ISETP.GT.AND P1, PT, R2, 0xc0, PT ;  /* 0x000000c00200780c */ /* 0x000fe40003f24270 */
[----:B------:R-:W-:Y:S02]  /*1400*/  SEL R5, R6, RZ, P2 ;  /* 0x000000ff06057207 */ /* 0x000fe40001000000 */
[----:B---3--:R-:W-:Y:S02]  /*1410*/  SEL R0, R12, RZ, P1 ;  /* 0x000000ff0c007207 */ /* 0x008fe40000800000 */
[----:B------:R-:W-:-:S02]  /*1420*/  SEL R6, R7, RZ, P2 ;  /* 0x000000ff07067207 */ /* 0x000fc40001000000 */
[C---:B------:R-:W-:Y:S02]  /*1430*/  ISETP.GT.AND P2, PT, R2.reuse, 0xe0, PT ;  /* 0x000000e00200780c */ /* 0x040fe40003f44270 */
[----:B------:R-:W-:Y:S02]  /*1440*/  ISETP.GT.AND P3, PT, R2, 0x100, PT ;  /* 0x000001000200780c */ /* 0x000fe40003f64270 */
[----:B------:R-:W-:Y:S02]  /*1450*/  IADD3 R0, P4, P5, R0, R4, R5 ;  /* 0x0000000400007210 */ /* 0x000fe40007d9e005 */
[----:B------:R-:W-:Y:S02]  /*1460*/  SEL R12, R13, RZ, P1 ;  /* 0x000000ff0d0c7207 */ /* 0x000fe40000800000 */
[----:B------:R-:W-:Y:S02]  /*1470*/  ISETP.GT.AND P1, PT, R2, 0x120, PT ;  /* 0x000001200200780c */ /* 0x000fe40003f24270 */
[----:B------:R-:W-:-:S02]  /*1480*/  SEL R4, R14, RZ, P2 ;  /* 0x000000ff0e047207 */ /* 0x000fc40001000000 */
[----:B----4-:R-:W-:Y:S02]  /*1490*/  SEL R5, R8, RZ, P3 ;  /* 0x000000ff08057207 */ /* 0x010fe40001800000 */
[----:B------:R-:W-:Y:S02]  /*14a0*/  SEL R15, R15, RZ, P2 ;  /* 0x000000ff0f0f7207 */ /* 0x000fe40001000000 */
[----:B------:R-:W-:Y:S02]  /*14b0*/  IADD3.X R3, PT, PT, R12, R3, R6, P4, P5 ;  /* 0x000000030c037210 */ /* 0x000fe400027ea406 */
[----:B------:R-:W-:Y:S02]  /*14c0*/  ISETP.GT.AND P2, PT, R2, 0x140, PT ;  /* 0x000001400200780c */ /* 0x000fe40003f44270 */
[----:B------:R-:W-:Y:S02]  /*14d0*/  SEL R6, R9, RZ, P3 ;  /* 0x000000ff09067207 */ /* 0x000fe40001800000 */
[----:B------:R-:W-:-:S02]  /*14e0*/  SEL R7, R10, RZ, P1 ;  /* 0x000000ff0a077207 */ /* 0x000fc40000800000 */
[----:B------:R-:W-:Y:S02]  /*14f0*/  IADD3 R4, P3, P4, R5, R0, R4 ;  /* 0x0000000005047210 */ /* 0x000fe40007c7e004 */
[----:B------:R-:W-:Y:S02]  /*1500*/  SEL R10, R11, RZ, P1 ;  /* 0x000000ff0b0a7207 */ /* 0x000fe40000800000 */
[----:B------:R-:W-:Y:S02]  /*1510*/  ISETP.GT.AND P1, PT, R2, 0x160, PT ;  /* 0x000001600200780c */ /* 0x000fe40003f24270 */
[----:B0-----:R-:W-:Y:S02]  /*1520*/  SEL R0, R20, RZ, P2 ;  /* 0x000000ff14007207 */ /* 0x001fe40001000000 */
[----:B------:R-:W-:Y:S02]  /*1530*/  ISETP.GT.AND P5, PT, R2, 0x180, PT ;  /* 0x000001800200780c */ /* 0x000fe40003fa4270 */
[----:B------:R-:W-:-:S02]  /*1540*/  IADD3.X R6, PT, PT, R6, R3, R15, P3, P4 ;  /* 0x0000000306067210 */ /* 0x000fc40001fe840f */
[----:B------:R-:W-:Y:S02]  /*1550*/  SEL R3, R22, RZ, P1 ;  /* 0x000000ff16037207 */ /* 0x000fe40000800000 */
[----:B------:R-:W-:Y:S02]  /*1560*/  SEL R23, R23, RZ, P1 ;  /* 0x000000ff17177207 */ /* 0x000fe40000800000 */
[----:B------:R-:W-:Y:S02]  /*1570*/  SEL R5, R21, RZ, P2 ;  /* 0x000000ff15057207 */ /* 0x000fe40001000000 */
[----:B------:R-:W-:Y:S02]  /*1580*/  IADD3 R0, P1, P3, R0, R4, R7 ;  /* 0x0000000400007210 */ /* 0x000fe40007b3e007 */
[----:B------:R-:W-:Y:S02]  /*1590*/  SEL R4, R24, RZ, P5 ;  /* 0x000000ff18047207 */ /* 0x000fe40002800000 */
[----:B------:R-:W-:-:S02]  /*15a0*/  ISETP.GT.AND P2, PT, R2, 0x1c0, PT ;  /* 0x000001c00200780c */ /* 0x000fc40003f44270 */
[----:B------:R-:W-:Y:S02]  /*15b0*/  IADD3.X R5, PT, PT, R5, R6, R10, P1, P3 ;  /* 0x0000000605057210 */ /* 0x000fe40000fe640a */
[----:B------:R-:W-:Y:S02]  /*15c0*/  IADD3 R4, P3, P4, R4, R0, R3 ;  /* 0x0000000004047210 */ /* 0x000fe40007c7e003 */
[----:B------:R-:W-:Y:S02]  /*15d0*/  SEL R0, R26, RZ, P6 ;  /* 0x000000ff1a007207 */ /* 0x000fe40003000000 */
[----:B-1----:R-:W-:Y:S02]  /*15e0*/  SEL R3, R16, RZ, P2 ;  /* 0x000000ff10037207 */ /* 0x002fe40001000000 */
[----:B------:R-:W-:Y:S02]  /*15f0*/  ISETP.GT.AND P1, PT, R2, 0x1e0, PT ;  /* 0x000001e00200780c */ /* 0x000fe40003f24270 */
[----:B------:R-:W-:-:S02]  /*1600*/  SEL R24, R25, RZ, P5 ;  /* 0x000000ff19187207 */ /* 0x000fc40002800000 */
[----:B------:R-:W-:Y:S02]  /*1610*/  SEL R27, R27, RZ, P6 ;  /* 0x000000ff1b1b7207 */ /* 0x000fe40003000000 */
[----:B------:R-:W-:Y:S02]  /*1620*/  IADD3 R3, P5, P6, R3, R4, R0 ;  /* 0x0000000403037210 */ /* 0x000fe40007ebe000 */
[----:B------:R-:W-:Y:S02]  /*1630*/  SEL R0, R18, RZ, P1 ;  /* 0x000000ff12007207 */ /* 0x000fe40000800000 */
[----:B------:R-:W-:Y:S02]  /*1640*/  IADD3.X R4, PT, PT, R24, R5, R23, P3, P4 ;  /* 0x0000000518047210 */ /* 0x000fe40001fe8417 */
[----:B------:R-:W-:Y:S02]  /*1650*/  SEL R2, R17, RZ, P2 ;  /* 0x000000ff11027207 */ /* 0x000fe40001000000 */
[----:B------:R-:W-:-:S02]  /*1660*/  IADD3 R0, P2, PT, R0, R3, RZ ;  /* 0x0000000300007210 */ /* 0x000fc40007f5e0ff */
[----:B------:R-:W-:Y:S02]  /*1670*/  SEL R3, R19, RZ, P1 ;  /* 0x000000ff13037207 */ /* 0x000fe40000800000 */
[----:B------:R-:W-:-:S05]  /*1680*/  IADD3.X R2, PT, PT, R2, R4, R27, P5, P6 ;  /* 0x0000000402027210 */ /* 0x000fca0002fec41b */
[----:B------:R-:W-:Y:S01]  /*1690*/  IMAD.X R3, R3, 0x1, R2, P2 ;  /* 0x0000000103037824 */ /* 0x000fe200010e0602 */
[----:B------:R-:W-:Y:S06]  /*16a0*/  BRA `(.L_x_280) ;  /* 0x0000001000ac7947 */ /* 0x000fec0003800000 */
.L_x_266:
[----:B------:R-:W0:Y:S01]  /*16b0*/  S2R R2, SR_TID.X ;  /* 0x0000000000027919 */ /* 0x000e220000002100 */
[----:B------:R-:W1:Y:S01]  /*16c0*/  LDC.64 R6, c[0x0][0x380] ;  /* 0x0000e000ff067b82 */ /* 0x000e620000000a00 */
[----:B0-----:R-:W-:-:S04]  /*16d0*/  VIADD R23, R2, UR9 ;  /* 0x0000000902177c36 */ /* 0x001fc80008000000 */
[----:B-1----:R-:W-:-:S05]  /*16e0*/  IMAD.WIDE.U32 R22, R23, 0x8, R6 ;  /* 0x0000000817167825 */ /* 0x002fca00078e0006 */
[----:B------:R-:W2:Y:S04]  /*16f0*/  LDG.E.64 R14, desc[UR16][R22.64] ;  /* 0x00000010160e7981 */ /* 0x000ea8000c1e1b00 */
[----:B------:R-:W2:Y:S04]  /*1700*/  LDG.E.64 R16, desc[UR16][R22.64+0x1000] ;  /* 0x0010001016107981 */ /* 0x000ea8000c1e1b00 */
[----:B------:R-:W2:Y:S04]  /*1710*/  LDG.E.64 R18, desc[UR16][R22.64+0x2000] ;  /* 0x0020001016127981 */ /* 0x000ea8000c1e1b00 */
[----:B------:R-:W3:Y:S04]  /*1720*/  LDG.E.64 R12, desc[UR16][R22.64+0x3000] ;  /* 0x00300010160c7981 */ /* 0x000ee8000c1e1b00 */
[----:B------:R-:W3:Y:S04]  /*1730*/  LDG.E.64 R10, desc[UR16][R22.64+0x4000] ;  /* 0x00400010160a7981 */ /* 0x000ee8000c1e1b00 */
[----:B------:R-:W4:Y:S04]  /*1740*/  LDG.E.64 R6, desc[UR16][R22.64+0x5000] ;  /* 0x0050001016067981 */ /* 0x000f28000c1e1b00 */
[----:B------:R-:W4:Y:S01]  /*1750*/  LDG.E.64 R8, desc[UR16][R22.64+0x6000] ;  /* 0x0060001016087981 */ /* 0x000f22000c1e1b00 */
[----:B------:R-:W-:-:S04]  /*1760*/  ISETP.GE.U32.AND P0, PT, R0, UR5, PT ;  /* 0x0000000500007c0c */ /* 0x000fc8000bf06070 */
[----:B------:R-:W-:Y:S02]  /*1770*/  ISETP.GE.U32.AND.EX P0, PT, R3, UR4, PT, P0 ;  /* 0x0000000403007c0c */ /* 0x000fe4000bf06100 */
[----:B--2---:R-:W-:-:S04]  /*1780*/  IADD3 R21, P3, P4, R18, R16, R14 ;  /* 0x0000001012157210 */ /* 0x004fc80007c7e00e */
[----:B------:R-:W-:Y:S02]  /*1790*/  IADD3.X R15, PT, PT, R19, R17, R15, P3, P4 ;  /* 0x00000011130f7210 */ /* 0x000fe40001fe840f */
[----:B---3--:R-:W-:-:S04]  /*17a0*/  IADD3 R21, P2, P1, R10, R12, R21 ;  /* 0x0000000c0a157210 */ /* 0x008fc8000795e015 */
[----:B------:R-:W-:Y:S02]  /*17b0*/  IADD3.X R11, PT, PT, R11, R13, R15, P2, P1 ;  /* 0x0000000d0b0b7210 */ /* 0x000fe400017e240f */
[----:B----4-:R-:W-:-:S04]  /*17c0*/  IADD3 R21, P3, P4, R8, R6, R21 ;  /* 0x0000000608157210 */ /* 0x010fc80007c7e015 */
[----:B------:R-:W-:Y:S01]  /*17d0*/  IADD3.X R27, PT, PT, R9, R7, R11, P3, P4 ;  /* 0x00000007091b7210 */ /* 0x000fe20001fe840b */
[----:B------:R-:W-:Y:S08]  /*17e0*/  @!P0 BRA `(.L_x_281) ;  /* 0x0000000c002c8947 */ /* 0x000ff00003800000 */
[----:B------:R-:W-:Y:S01]  /*17f0*/  UIADD3 UR7, UP0, UPT, UR5, UR9, URZ ;  /* 0x0000000905077290 */ /* 0x000fe2000ff1e0ff */
[----:B------:R-:W-:Y:S01]  /*1800*/  IADD3 R3, P2, PT, R4, -0xe00, RZ ;  /* 0xfffff20004037810 */ /* 0x000fe20007f5e0ff */
[----:B------:R-:W0:Y:S01]  /*1810*/  LDCU.64 UR12, c[0x0][0x380] ;  /* 0x00007000ff0c77ac */ /* 0x000e220008000a00 */
[----:B------:R-:W-:Y:S02]  /*1820*/  LOP3.LUT R7, RZ, R2, RZ, 0x33, !PT ;  /* 0x00000002ff077212 */ /* 0x000fe400078e33ff */
[----:B------:R-:W-:Y:S01]  /*1830*/  IADD3.X R0, PT, PT, R5, -0x1, RZ, P2, !PT ;  /* 0xffffffff05007810 */ /* 0x000fe200017fe4ff */
[----:B------:R-:W-:Y:S01]  /*1840*/  UIADD3.X UR8, UPT, UPT, URZ, UR4, URZ, UP0, !UPT ;  /* 0x00000004ff087290 */ /* 0x000fe200087fe4ff */
[----:B------:R-:W-:Y:S01]  /*1850*/  ISETP.LT.U32.AND P0, PT, R3, UR7, PT ;  /* 0x0000000703007c0c */ /* 0x000fe2000bf01070 */
[----:B------:R-:W-:Y:S01]  /*1860*/  UMOV UR6, UR5 ;  /* 0x0000000500067c82 */ /* 0x000fe20008000000 */
[----:B------:R-:W-:Y:S01]  /*1870*/  IADD3 R9, P1, PT, R2, UR7, RZ ;  /* 0x0000000702097c10 */ /* 0x000fe2000ff3e0ff */
[----:B------:R-:W-:Y:S01]  /*1880*/  UMOV UR4, URZ ;  /* 0x000000ff00047c82 */ /* 0x000fe20008000000 */
[----:B------:R-:W-:Y:S01]  /*1890*/  IADD3 R7, PT, PT, R4, -UR5, R7 ;  /* 0x8000000504077c10 */ /* 0x000fe2000fffe007 */
[----:B------:R-:W-:Y:S01]  /*18a0*/  IMAD.U32 R11, RZ, RZ, UR8 ;  /* 0x00000008ff0b7e24 */ /* 0x000fe2000f8e00ff */
[----:B------:R-:W-:Y:S01]  /*18b0*/  UMOV UR10, UR8 ;  /* 0x00000008000a7c82 */ /* 0x000fe20008000000 */
[----:B------:R-:W-:-:S02]  /*18c0*/  IMAD.X R8, RZ, RZ, UR8, P1 ;  /* 0x00000008ff087e24 */ /* 0x000fc400088e06ff */
[----:B------:R-:W-:Y:S01]  /*18d0*/  VIADD R12, R7, -UR9 ;  /* 0x80000009070c7c36 */ /* 0x000fe20008000000 */
[----:B------:R-:W-:Y:S01]  /*18e0*/  ISETP.GT.U32.AND.EX P0, PT, R11, R0, PT, P0 ;  /* 0x000000000b00720c */ /* 0x000fe20003f04100 */
[----:B------:R-:W-:Y:S01]  /*18f0*/  UMOV UR9, UR7 ;  /* 0x0000000700097c82 */ /* 0x000fe20008000000 */
[----:B0-----:R-:W-:-:S04]  /*1900*/  LEA R6, P2, R9, UR12, 0x3 ;  /* 0x0000000c09067c11 */ /* 0x001fc8000f8418ff */
[----:B------:R-:W-:Y:S02]  /*1910*/  IADD3 R2, P1, PT, R6, 0x8000, RZ ;  /* 0x0000800006027810 */ /* 0x000fe40007f3e0ff */
[----:B------:R-:W-:-:S05]  /*1920*/  LEA.HI.X R9, R9, UR13, R8, 0x3, P2 ;  /* 0x0000000d09097c11 */ /* 0x000fca00090f1c08 */
[----:B------:R-:W-:Y:S01]  /*1930*/  IMAD.X R9, RZ, RZ, R9, P1 ;  /* 0x000000ffff097224 */ /* 0x000fe200008e0609 */
[----:B------:R-:W-:Y:S06]  /*1940*/  @P0 BRA `(.L_x_282) ;  /* 0x0000000000c00947 */ /* 0x000fec0003800000 */
[----:B------:R-:W0:Y:S01]  /*1950*/  LDC.64 R4, c[0x0][0x3b8] ;  /* 0x0000ee00ff047b82 */ /* 0x000e220000000a00 */
[----:B------:R-:W1:Y:S01]  /*1960*/  LDCU UR11, c[0x0][0x3c0] ;  /* 0x00007800ff0b77ac */ /* 0x000e620008000800 */
[----:B------:R-:W2:Y:S01]  /*1970*/  LDCU.64 UR12, c[0x0][0x380] ;  /* 0x00007000ff0c77ac */ /* 0x000ea20008000a00 */
[----:B------:R-:W-:Y:S01]  /*1980*/  NOP ;  /* 0x0000000000007918 */ /* 0x000fe20000000000 */
.L_x_283:
[----:B------:R-:W3:Y:S02]  /*1990*/  S2R R6, SR_TID.X ;  /* 0x0000000000067919 */ /* 0x000ee40000002100 */
[----:B---3--:R-:W-:-:S05]  /*19a0*/  IADD3 R6, P0, PT, R6, UR7, RZ ;  /* 0x0000000706067c10 */ /* 0x008fca000ff1e0ff */
[----:B------:R-:W-:Y:S01]  /*19b0*/  IMAD.X R7, RZ, RZ, UR8, P0 ;  /* 0x00000008ff077e24 */ /* 0x000fe200080e06ff */
[----:B--2---:R-:W-:-:S04]  /*19c0*/  LEA R28, P0, R6, UR12, 0x3 ;  /* 0x0000000c061c7c11 */ /* 0x004fc8000f8018ff */
[----:B------:R-:W-:-:S05]  /*19d0*/  LEA.HI.X R29, R6, UR13, R7, 0x3, P0 ;  /* 0x0000000d061d7c11 */ /* 0x000fca00080f1c07 */
[----:B------:R-:W2:Y:S04]  /*19e0*/  LDG.E.64 R22, desc[UR16][R28.64] ;  /* 0x000000101c167981 */ /* 0x000ea8000c1e1b00 */
[----:B------:R-:W2:Y:S04]  /*19f0*/  LDG.E.64 R24, desc[UR16][R28.64+0x1000] ;  /* 0x001000101c187981 */ /* 0x000ea8000c1e1b00 */
[----:B------:R-:W3:Y:S04]  /*1a00*/  LDG.E.64 R6, desc[UR16][R28.64+0x2000] ;  /* 0x002000101c067981 */ /* 0x000ee8000c1e1b00 */
[----:B------:R-:W3:Y:S04]  /*1a10*/  LDG.E.64 R10, desc[UR16][R28.64+0x3000] ;  /* 0x003000101c0a7981 */ /* 0x000ee8000c1e1b00 */
[----:B------:R-:W4:Y:S04]  /*1a20*/  LDG.E.64 R14, desc[UR16][R28.64+0x4000] ;  /* 0x004000101c0e7981 */ /* 0x000f28000c1e1b00 */
[----:B------:R-:W4:Y:S04]  /*1a30*/  LDG.E.64 R16, desc[UR16][R28.64+0x5000] ;  /* 0x005000101c107981 */ /* 0x000f28000c1e1b00 */
[----:B------:R-:W5:Y:S01]  /*1a40*/  LDG.E.64 R18, desc[UR16][R28.64+0x6000] ;  /* 0x006000101c127981 */ /* 0x000f62000c1e1b00 */
[----:B-1----:R-:W-:Y:S01]  /*1a50*/  UIMAD UR14, UR11, 0xe00, URZ ;  /* 0x00000e000b0e78a4 */ /* 0x002fe2000f8e02ff */
[----:B0-----:R-:W-:-:S03]  /*1a60*/  IADD3 R8, P3, PT, R4, -UR7, RZ ;  /* 0x8000000704087c10 */ /* 0x001fc6000ff7e0ff */
[----:B------:R-:W-:Y:S02]  /*1a70*/  USHF.R.S32.HI UR15, URZ, 0x1f, UR14 ;  /* 0x0000001fff0f7899 */ /* 0x000fe4000801140e */
[----:B------:R-:W-:-:S04]  /*1a80*/  UIADD3 UR5, UP0, UPT, UR14, UR9, URZ ;  /* 0x000000090e057290 */ /* 0x000fc8000ff1e0ff */
[----:B------:R-:W-:Y:S01]  /*1a90*/  UIADD3.X UR6, UPT, UPT, UR15, UR10, URZ, UP0, !UPT ;  /* 0x0000000a0f067290 */ /* 0x000fe200087fe4ff */
[----:B--2---:R-:W-:-:S04]  /*1aa0*/  IADD3 R21, P0, P1, R24, R22, R21 ;  /* 0x0000001618157210 */ /* 0x004fc8000791e015 */
[----:B------:R-:W-:Y:S02]  /*1ab0*/  IADD3.X R23, PT, PT, R25, R23, R27, P0, P1 ;  /* 0x0000001719177210 */ /* 0x000fe400007e241b */
[----:B------:R-:W-:Y:S02]  /*1ac0*/  ISETP.GE.U32.AND P0, PT, R8, UR14, PT ;  /* 0x0000000e08007c0c */ /* 0x000fe4000bf06070 */
[----:B---3--:R-:W-:Y:S02]  /*1ad0*/  IADD3 R21, P1, P2, R10, R6, R21 ;  /* 0x000000060a157210 */ /* 0x008fe40007a3e015 */
[----:B------:R-:W-:Y:S02]  /*1ae0*/  IADD3.X R6, PT, PT, R5, ~UR8, RZ, P3, !PT ;  /* 0x8000000805067c10 */ /* 0x000fe40009ffe4ff */
[----:B------:R-:W-:Y:S02]  /*1af0*/  IADD3.X R7, PT, PT, R11, R7, R23, P1, P2 ;  /* 0x000000070b077210 */ /* 0x000fe40000fe4417 */
[----:B------:R-:W-:-:S02]  /*1b00*/  ISETP.GE.U32.AND.EX P0, PT, R6, UR15, PT, P0 ;  /* 0x0000000f06007c0c */ /* 0x000fc4000bf06100 */
[----:B----4-:R-:W-:-:S04]  /*1b10*/  IADD3 R21, P3, P4, R16, R14, R21 ;  /* 0x0000000e10157210 */ /* 0x010fc80007c7e015 */
[----:B-----5:R-:W-:Y:S02]  /*1b20*/  IADD3 R21, P1, PT, R18, R21, RZ ;  /* 0x0000001512157210 */ /* 0x020fe40007f3e0ff */
[----:B------:R-:W-:-:S05]  /*1b30*/  IADD3.X R15, PT, PT, R17, R15, R7, P3, P4 ;  /* 0x0000000f110f7210 */ /* 0x000fca0001fe8407 */
[----:B------:R-:W-:Y:S01]  /*1b40*/  IMAD.X R27, R19, 0x1, R15, P1 ;  /* 0x00000001131b7824 */ /* 0x000fe200008e060f */
[----:B------:R-:W-:Y:S06]  /*1b50*/  @!P0 BRA `(.L_x_281) ;  /* 0x0000000800508947 */ /* 0x000fec0003800000 */
[----:B------:R-:W-:Y:S02]  /*1b60*/  UIADD3 UR7, UP0, UPT, UR14, UR7, URZ ;  /* 0x000000070e077290 */ /* 0x000fe4000ff1e0ff */
[----:B------:R-:W-:Y:S01]  /*1b70*/  IMAD.U32 R7, RZ, RZ, UR14 ;  /* 0x0000000eff077e24 */ /* 0x000fe2000f8e00ff */
[----:B------:R-:W-:Y:S01]  /*1b80*/  UIADD3 UR4, UPT, UPT, UR4, 0x1, URZ ;  /* 0x0000000104047890 */ /* 0x000fe2000fffe0ff */
[----:B------:R-:W-:Y:S01]  /*1b90*/  IMAD.MOV.U32 R8, RZ, RZ, R2 ;  /* 0x000000ffff087224 */ /* 0x000fe200078e0002 */
[----:B------:R-:W-:Y:S01]  /*1ba0*/  UIADD3.X UR8, UPT, UPT, UR15, UR8, URZ, UP0, !UPT ;  /* 0x000000080f087290 */ /* 0x000fe200087fe4ff */
[----:B------:R-:W-:Y:S01]  /*1bb0*/  VIADD R12, R12, -UR14 ;  /* 0x8000000e0c0c7c36 */ /* 0x000fe20008000000 */
[----:B------:R-:W-:Y:S01]  /*1bc0*/  ISETP.LT.U32.AND P0, PT, R3, UR7, PT ;  /* 0x0000000703007c0c */ /* 0x000fe2000bf01070 */
[----:B------:R-:W-:Y:S01]  /*1bd0*/  IMAD.WIDE R8, R7, 0x8, R8 ;  /* 0x0000000807087825 */ /* 0x000fe200078e0208 */
[----:B------:R-:W-:Y:S01]  /*1be0*/  UMOV UR9, UR5 ;  /* 0x0000000500097c82 */ /* 0x000fe20008000000 */
[----:B------:R-:W-:-:S02]  /*1bf0*/  UMOV UR10, UR6 ;  /* 0x00000006000a7c82 */ /* 0x000fc40008000000 */
[----:B------:R-:W-:Y:S02]  /*1c00*/  IMAD.U32 R11, RZ, RZ, UR8 ;  /* 0x00000008ff0b7e24 */ /* 0x000fe4000f8e00ff */
[----:B------:R-:W-:-:S03]  /*1c10*/  IMAD.MOV.U32 R2, RZ, RZ, R8 ;  /* 0x000000ffff027224 */ /* 0x000fc600078e0008 */
[----:B------:R-:W-:-:S13]  /*1c20*/  ISETP.GT.U32.AND.EX P0, PT, R11, R0, PT, P0 ;  /* 0x000000000b00720c */ /* 0x000fda0003f04100 */
[----:B------:R-:W-:Y:S05]  /*1c30*/  @!P0 BRA `(.L_x_283) ;  /* 0xfffffffc00548947 */ /* 0x000fea000383ffff */
[----:B------:R-:W-:-:S05]  /*1c40*/  UMOV UR6, UR14 ;  /* 0x0000000e00067c82 */ /* 0x000fca0008000000 */
.L_x_282:
[----:B------:R-:W0:Y:S01]  /*1c50*/  S2R R7, SR_TID.X ;  /* 0x0000000000077919 */ /* 0x000e220000002100 */
[C---:B------:R-:W-:Y:S01]  /*1c60*/  VIADD R0, R4.reuse, -UR7 ;  /* 0x8000000704007c36 */ /* 0x040fe20008000000 */
[----:B------:R-:W-:Y:S01]  /*1c70*/  ISETP.LE.U32.AND P1, PT, R4, UR7, PT ;  /* 0x0000000704007c0c */ /* 0x000fe2000bf23070 */
[----:B------:R-:W-:Y:S01]  /*1c80*/  IMAD.U32 R6, RZ, RZ, UR8 ;  /* 0x00000008ff067e24 */ /* 0x000fe2000f8e00ff */
[----:B------:R-:W-:Y:S02]  /*1c90*/  BSSY.RECONVERGENT B1, `(.L_x_281) ;  /* 0x0000080000017945 */ /* 0x000fe40003800200 */
[----:B0-----:R-:W-:-:S04]  /*1ca0*/  ISETP.GE.AND P0, PT, R7, R0, PT ;  /* 0x000000000700720c */ /* 0x001fc80003f06270 */
[----:B------:R-:W-:-:S13]  /*1cb0*/  ISETP.GE.U32.OR.EX P0, PT, R6, R5, P0, P1 ;  /* 0x000000050600720c */ /* 0x000fda0000706510 */
[----:B------:R-:W-:Y:S05]  /*1cc0*/  @P0 BRA `(.L_x_284) ;  /* 0x0000000400f00947 */ /* 0x000fea0003800000 */
[----:B------:R-:W-:Y:S01]  /*1cd0*/  UIMAD UR5, UR18, 0xe00, URZ ;  /* 0x00000e00120578a4 */ /* 0x000fe2000f8e02ff */
[----:B------:R-:W-:Y:S01]  /*1ce0*/  LOP3.LUT R3, RZ, R7, RZ, 0x33, !PT ;  /* 0x00000007ff037212 */ /* 0x000fe200078e33ff */
[----:B------:R-:W-:Y:S01]  /*1cf0*/  UIMAD UR14, UR4, UR11, URZ ;  /* 0x0000000b040e72a4 */ /* 0x000fe2000f8e02ff */
[----:B------:R-:W-:Y:S01]  /*1d00*/  BSSY.RECONVERGENT B2, `(.L_x_285) ;  /* 0x0000036000027945 */ /* 0x000fe20003800200 */
[----:B------:R-:W-:Y:S01]  /*1d10*/  UIADD3 UR5, UPT, UPT, UR5, UR6, URZ ;  /* 0x0000000605057290 */ /* 0x000fe2000fffe0ff */
[----:B------:R-:W-:-:S03]  /*1d20*/  IMAD.MOV.U32 R0, RZ, RZ, R7 ;  /* 0x000000ffff007224 */ /* 0x000fc600078e0007 */
[----:B------:R-:W-:Y:S02]  /*1d30*/  IMAD.U32 R5, RZ, RZ, UR14 ;  /* 0x0000000eff057e24 */ /* 0x000fe4000f8e00ff */
[----:B------:R-:W-:-:S05]  /*1d40*/  IADD3 R4, PT, PT, R4, -UR5, R3 ;  /* 0x8000000504047c10 */ /* 0x000fca000fffe003 */
[----:B------:R-:W-:-:S05]  /*1d50*/  IMAD R4, R5, -0xe00, R4 ;  /* 0xfffff20005047824 */ /* 0x000fca00078e0204 */
[C---:B------:R-:W-:Y:S02]  /*1d60*/  ISETP.GE.U32.AND P1, PT, R4.reuse, 0x1e00, PT ;  /* 0x00001e000400780c */ /* 0x040fe40003f26070 */
[----:B------:R-:W-:-:S04]  /*1d70*/  LEA.HI R13, R4, 0x1, RZ, 0x17 ;  /* 0x00000001040d7811 */ /* 0x000fc800078fb8ff */
[----:B------:R-:W-:-:S04]  /*1d80*/  LOP3.LUT R14, R13, 0xf, RZ, 0xc0, !PT ;  /* 0x0000000f0d0e7812 */ /* 0x000fc800078ec0ff */
[----:B------:R-:W-:-:S03]  /*1d90*/  ISETP.NE.AND P0, PT, R14, RZ, PT ;  /* 0x000000ff0e00720c */ /* 0x000fc60003f05270 */
[----:B------:R-:W-:Y:S10]  /*1da0*/  @!P1 BRA `(.L_x_286) ;  /* 0x0000000000ac9947 */ /* 0x000ff40003800000 */
[----:B------:R-:W-:-:S04]  /*1db0*/  LEA.HI R0, R12, 0x1, RZ, 0x17 ;  /* 0x000000010c007811 */ /* 0x000fc800078fb8ff */
[----:B------:R-:W-:Y:S01]  /*1dc0*/  LOP3.LUT R15, R0, 0xfffff0, RZ, 0xc0, !PT ;  /* 0x00fffff0000f7812 */ /* 0x000fe200078ec0ff */
[----:B------:R-:W-:-:S04]  /*1dd0*/  IMAD.MOV.U32 R0, RZ, RZ, R7 ;  /* 0x000000ffff007224 */ /* 0x000fc800078e0007 */
[----:B------:R-:W-:-:S07]  /*1de0*/  IMAD.MOV R15, RZ, RZ, -R15 ;  /* 0x000000ffff0f7224 */ /* 0x000fce00078e0a0f */
.L_x_287:
[----:B------:R-:W-:-:S05]  /*1df0*/  IMAD.MOV.U32 R8, RZ, RZ, R2 ;  /* 0x000000ffff087224 */ /* 0x000fca00078e0002 */
[----:B------:R-:W2:Y:S04]  /*1e00*/  LDG.E.64 R24, desc[UR16][R8.64+-0x8000] ;  /* 0xff80001008187981 */ /* 0x000ea8000c1e1b00 */
[----:B------:R-:W2:Y:S04]  /*1e10*/  LDG.E.64 R2, desc[UR16][R8.64+-0x7000] ;  /* 0xff90001008027981 */ /* 0x000ea8000c1e1b00 */
[----:B------:R-:W3:Y:S04]  /*1e20*/  LDG.E.64 R4, desc[UR16][R8.64+-0x6000] ;  /* 0xffa0001008047981 */ /* 0x000ee8000c1e1b00 */
[----:B------:R-:W3:Y:S04]  /*1e30*/  LDG.E.64 R22, desc[UR16][R8.64+-0x5000] ;  /* 0xffb0001008167981 */ /* 0x000ee8000c1e1b00 */
[----:B------:R-:W4:Y:S04]  /*1e40*/  LDG.E.64 R16, desc[UR16][R8.64+-0x4000] ;  /* 0xffc0001008107981 */ /* 0x000f28000c1e1b00 */
[----:B------:R-:W4:Y:S04]  /*1e50*/  LDG.E.64 R18, desc[UR16][R8.64+-0x3000] ;  /* 0xffd0001008127981 */ /* 0x000f28000c1e1b00 */
[----:B------:R-:W5:Y:S04]  /*1e60*/  LDG.E.64 R6, desc[UR16][R8.64+-0x2000] ;  /* 0xffe0001008067981 */ /* 0x000f68000c1e1b00 */
[----:B------:R-:W5:Y:S01]  /*1e70*/  LDG.E.64 R10, desc[UR16][R8.64+-0x1000] ;  /* 0xfff00010080a7981 */ /* 0x000f62000c1e1b00 */
[----:B--2---:R-:W-:-:S04]  /*1e80*/  IADD3 R21, P1, P2, R2, R24, R21 ;  /* 0x0000001802157210 */ /* 0x004fc80007a3e015 */
[----:B------:R-:W-:Y:S02]  /*1e90*/  IADD3.X R27, PT, PT, R3, R25, R27, P1, P2 ;  /* 0x00000019031b7210 */ /* 0x000fe40000fe441b */
[----:B------:R-:W2:Y:S01]  /*1ea0*/  LDG.E.64 R2, desc[UR16][R8.64] ;  /* 0x0000001008027981 */ /* 0x000ea2000c1e1b00 */
[----:B---3--:R-:W-:-:S03]  /*1eb0*/  IADD3 R25, P1, P2, R22, R4, R21 ;  /* 0x0000000416197210 */ /* 0x008fc60007a3e015 */
[----:B------:R-:W3:Y:S01]  /*1ec0*/  LDG.E.64 R20, desc[UR16][R8.64+0x3000] ;  /* 0x0030001008147981 */ /* 0x000ee2000c1e1b00 */
[----:B------:R-:W-:-:S03]  /*1ed0*/  IADD3.X R27, PT, PT, R23, R5, R27, P1, P2 ;  /* 0x00000005171b7210 */ /* 0x000fc60000fe441b */
[----:B------:R-:W2:Y:S04]  /*1ee0*/  LDG.E.64 R4, desc[UR16][R8.64+0x1000] ;  /* 0x0010001008047981 */ /* 0x000ea8000c1e1b00 */
[----:B------:R-:W3:Y:S01]  /*1ef0*/  LDG.E.64 R22, desc[UR16][R8.64+0x2000] ;  /* 0x0020001008167981 */ /* 0x000ee2000c1e1b00 */
[----:B----4-:R-:W-:-:S04]  /*1f00*/  IADD3 R25, P1, P2, R18, R16, R25 ;  /* 0x0000001012197210 */ /* 0x010fc80007a3e019 */
[----:B------:R-:W-:Y:S02]  /*1f10*/  IADD3.X R27, PT, PT, R19, R17, R27, P1, P2 ;  /* 0x00000011131b7210 */ /* 0x000fe40000fe441b */
[----:B-----5:R-:W-:Y:S01]  /*1f20*/  IADD3 R25, P1, P2, R10, R6, R25 ;  /* 0x000000060a197210 */ /* 0x020fe20007a3e019 */
[----:B------:R-:W4:Y:S04]  /*1f30*/  LDG.E.64 R16, desc[UR16][R8.64+0x4000] ;  /* 0x0040001008107981 */ /* 0x000f28000c1e1b00 */
[----:B------:R-:W4:Y:S01]  /*1f40*/  LDG.E.64 R18, desc[UR16][R8.64+0x5000] ;  /* 0x0050001008127981 */ /* 0x000f22000c1e1b00 */
[----:B------:R-:W-:-:S03]  /*1f50*/  IADD3.X R27, PT, PT, R11, R7, R27, P1, P2 ;  /* 0x000000070b1b7210 */ /* 0x000fc60000fe441b */
[----:B------:R-:W5:Y:S04]  /*1f60*/  LDG.E.64 R6, desc[UR16][R8.64+0x6000] ;  /* 0x0060001008067981 */ /* 0x000f68000c1e1b00 */
[----:B------:R-:W5:Y:S01]  /*1f70*/  LDG.E.64 R10, desc[UR16][R8.64+0x7000] ;  /* 0x00700010080a7981 */ /* 0x000f62000c1e1b00 */
[----:B------:R-:W-:Y:S02]  /*1f80*/  VIADD R15, R15, 0x10 ;  /* 0x000000100f0f7836 */ /* 0x000fe40000000000 */
[----:B------:R-:W-:Y:S01]  /*1f90*/  VIADD R0, R0, 0x2000 ;  /* 0x0000200000007836 */ /* 0x000fe20000000000 */
[----:B--2---:R-:W-:-:S04]  /*1fa0*/  IADD3 R25, P1, P2, R4, R2, R25 ;  /* 0x0000000204197210 */ /* 0x004fc80007a3e019 */
[----:B------:R-:W-:Y:S02]  /*1fb0*/  IADD3.X R5, PT, PT, R5, R3, R27, P1, P2 ;  /* 0x0000000305057210 */ /* 0x000fe40000fe441b */
[----:B---3--:R-:W-:-:S04]  /*1fc0*/  IADD3 R3, P3, P4, R20, R22, R25 ;  /* 0x0000001614037210 */ /* 0x008fc80007c7e019 */
[----:B------:R-:W-:Y:S02]  /*1fd0*/  IADD3.X R23, PT, PT, R21, R23, R5, P3, P4 ;  /* 0x0000001715177210 */ /* 0x000fe40001fe8405 */
[----:B------:R-:W-:Y:S02]  /*1fe0*/  ISETP.NE.AND P3, PT, R15, RZ, PT ;  /* 0x000000ff0f00720c */ /* 0x000fe40003f65270 */
[----:B----4-:R-:W-:Y:S02]  /*1ff0*/  IADD3 R3, P2, P1, R18, R16, R3 ;  /* 0x0000001012037210 */ /* 0x010fe4000795e003 */
[----:B------:R-:W-:Y:S02]  /*2000*/  IADD3 R2, P6, PT, R8, 0x10000, RZ ;  /* 0x0001000008027810 */ /* 0x000fe40007fde0ff */
[----:B------:R-:W-:Y:S02]  /*2010*/  IADD3.X R17, PT, PT, R19, R17, R23, P2, P1 ;  /* 0x0000001113117210 */ /* 0x000fe400017e2417 */
[----:B-----5:R-:W-:Y:S01]  /*2020*/  IADD3 R21, P4, P5, R10, R6, R3 ;  /* 0x000000060a157210 */ /* 0x020fe20007d9e003 */
[----:B------:R-:W-:-:S03]  /*2030*/  IMAD.X R9, RZ, RZ, R9, P6 ;  /* 0x000000ffff097224 */ /* 0x000fc600030e0609 */
[----:B------:R-:W-:Y:S01]  /*2040*/  IADD3.X R27, PT, PT, R11, R7, R17, P4, P5 ;  /* 0x000000070b1b7210 */ /* 0x000fe200027ea411 */
[----:B------:R-:W-:Y:S08]  /*2050*/  @P3 BRA `(.L_x_287) ;  /* 0xfffffffc00643947 */ /* 0x000ff0000383ffff */
.L_x_286:
[----:B------:R-:W-:Y:S05]  /*2060*/  BSYNC.RECONVERGENT B2 ;  /* 0x0000000000027941 */ /* 0x000fea0003800200 */
.L_x_285:
[----:B------:R-:W-:Y:S05]  /*2070*/  @!P0 BRA `(.L_x_284) ;  /* 0x0000000400048947 */ /* 0x000fea0003800000 */
[----:B------:R-:W-:Y:S01]  /*2080*/  ISETP.GE.U32.AND P1, PT, R14, 0x8, PT ;  /* 0x000000080e00780c */ /* 0x000fe20003f26070 */
[----:B------:R-:W-:Y:S01]  /*2090*/  BSSY.RECONVERGENT B2, `(.L_x_288) ;  /* 0x0000019000027945 */ /* 0x000fe20003800200 */
[----:B------:R-:W-:-:S04]  /*20a0*/  LOP3.LUT R20, R13, 0x7, RZ, 0xc0, !PT ;  /* 0x000000070d147812 */ /* 0x000fc800078ec0ff */
[----:B------:R-:W-:-:S07]  /*20b0*/  ISETP.NE.AND P0, PT, R20, RZ, PT ;  /* 0x000000ff1400720c */ /* 0x000fce0003f05270 */
[----:B------:R-:W-:Y:S06]  /*20c0*/  @!P1 BRA `(.L_x_289) ;  /* 0x0000000000549947 */ /* 0x000fec0003800000 */
[----:B------:R-:W-:-:S05]  /*20d0*/  IADD3 R2, P1, PT, R0, UR7, RZ ;  /* 0x0000000700027c10 */ /* 0x000fca000ff3e0ff */
[----:B------:R-:W-:Y:S01]  /*20e0*/  IMAD.X R3, RZ, RZ, UR8, P1 ;  /* 0x00000008ff037e24 */ /* 0x000fe200088e06ff */
[----:B------:R-:W-:-:S04]  /*20f0*/  LEA R22, P1, R2, UR12, 0x3 ;  /* 0x0000000c02167c11 */ /* 0x000fc8000f8218ff */
[----:B------:R-:W-:-:S05]  /*2100*/  LEA.HI.X R23, R2, UR13, R3, 0x3, P1 ;  /* 0x0000000d02177c11 */ /* 0x000fca00088f1c03 */
        /* <DEDUP_REMOVED lines=8> */
[----:B------:R-:W-:Y:S01]  /*2190*/  VIADD R0, R0, 0x1000 ;  /* 0x0000100000007836 */ /* 0x000fe20000000000 */
[----:B--2---:R-:W-:-:S04]  /*21a0*/  IADD3 R21, P1, P2, R16, R18, R21 ;  /* 0x0000001210157210 */ /* 0x004fc80007a3e015 */
[----:B------:R-:W-:Y:S02]  /*21b0*/  IADD3.X R17, PT, PT, R17, R19, R27, P1, P2 ;  /* 0x0000001311117210 */ /* 0x000fe40000fe441b */
[----:B---3--:R-:W-:-:S04]  /*21c0*/  IADD3 R21, P3, P4, R8, R10, R21 ;  /* 0x0000000a08157210 */ /* 0x008fc80007c7e015 */
[----:B------:R-:W-:Y:S02]  /*21d0*/  IADD3.X R9, PT, PT, R9, R11, R17, P3, P4 ;  /* 0x0000000b09097210 */ /* 0x000fe40001fe8411 */
[----:B----4-:R-:W-:-:S04]  /*21e0*/  IADD3 R21, P1, P2, R4, R6, R21 ;  /* 0x0000000604157210 */ /* 0x010fc80007a3e015 */
[----:B------:R-:W-:Y:S02]  /*21f0*/  IADD3.X R5, PT, PT, R5, R7, R9, P1, P2 ;  /* 0x0000000705057210 */ /* 0x000fe40000fe4409 */
[----:B-----5:R-:W-:-:S04]  /*2200*/  IADD3 R21, P3, P4, R14, R2, R21 ;  /* 0x000000020e157210 */ /* 0x020fc80007c7e015 */
[----:B------:R-:W-:-:S09]  /*2210*/  IADD3.X R27, PT, PT, R15, R3, R5, P3, P4 ;  /* 0x000000030f1b7210 */ /* 0x000fd20001fe8405 */
.L_x_289:
[----:B------:R-:W-:Y:S05]  /*2220*/  BSYNC.RECONVERGENT B2 ;  /* 0x0000000000027941 */ /* 0x000fea0003800200 */
.L_x_288:
[----:B------:R-:W-:Y:S05]  /*2230*/  @!P0 BRA `(.L_x_284) ;  /* 0x0000000000948947 */ /* 0x000fea0003800000 */
[----:B------:R-:W-:Y:S01]  /*2240*/  ISETP.GE.U32.AND P1, PT, R20, 0x4, PT ;  /* 0x000000041400780c */ /* 0x000fe20003f26070 */
[----:B------:R-:W-:Y:S01]  /*2250*/  BSSY.RECONVERGENT B2, `(.L_x_290) ;  /* 0x0000010000027945 */ /* 0x000fe20003800200 */
[----:B------:R-:W-:-:S11]  /*2260*/  LOP3.LUT P0, RZ, R13, 0x3, RZ, 0xc0, !PT ;  /* 0x000000030dff7812 */ /* 0x000fd6000780c0ff */
[----:B------:R-:W-:Y:S05]  /*2270*/  @!P1 BRA `(.L_x_291) ;  /* 0x0000000000349947 */ /* 0x000fea0003800000 */
[----:B------:R-:W-:-:S05]  /*2280*/  IADD3 R3, P1, PT, R0, UR7, RZ ;  /* 0x0000000700037c10 */ /* 0x000fca000ff3e0ff */
[----:B------:R-:W-:Y:S01]  /*2290*/  IMAD.X R4, RZ, RZ, UR8, P1 ;  /* 0x00000008ff047e24 */ /* 0x000fe200088e06ff */
[----:B------:R-:W-:-:S04]  /*22a0*/  LEA R2, P1, R3, UR12, 0x3 ;  /* 0x0000000c03027c11 */ /* 0x000fc8000f8218ff */
[----:B------:R-:W-:-:S05]  /*22b0*/  LEA.HI.X R3, R3, UR13, R4, 0x3, P1 ;  /* 0x0000000d03037c11 */ /* 0x000fca00088f1c04 */
[----:B------:R-:W2:Y:S04]  /*22c0*/  LDG.E.64 R4, desc[UR16][R2.64] ;  /* 0x0000001002047981 */ /* 0x000ea8000c1e1b00 */
[----:B------:R-:W2:Y:S04]  /*22d0*/  LDG.E.64 R6, desc[UR16][R2.64+0x1000] ;  /* 0x0010001002067981 */ /* 0x000ea8000c1e1b00 */
[----:B------:R-:W3:Y:S04]  /*22e0*/  LDG.E.64 R8, desc[UR16][R2.64+0x2000] ;  /* 0x0020001002087981 */ /* 0x000ee8000c1e1b00 */
[----:B------:R-:W3:Y:S01]  /*22f0*/  LDG.E.64 R10, desc[UR16][R2.64+0x3000] ;  /* 0x00300010020a7981 */ /* 0x000ee2000c1e1b00 */
[----:B------:R-:W-:Y:S01]  /*2300*/  VIADD R0, R0, 0x800 ;  /* 0x0000080000007836 */ /* 0x000fe20000000000 */
[----:B--2---:R-:W-:-:S04]  /*2310*/  IADD3 R21, P1, P2, R6, R4, R21 ;  /* 0x0000000406157210 */ /* 0x004fc80007a3e015 */
[----:B------:R-:W-:Y:S02]  /*2320*/  IADD3.X R27, PT, PT, R7, R5, R27, P1, P2 ;  /* 0x00000005071b7210 */ /* 0x000fe40000fe441b */
[----:B---3--:R-:W-:-:S04]  /*2330*/  IADD3 R21, P3, P4, R10, R8, R21 ;  /* 0x000000080a157210 */ /* 0x008fc80007c7e015 */
[----:B------:R-:W-:-:S09]  /*2340*/  IADD3.X R27, PT, PT, R11, R9, R27, P3, P4 ;  /* 0x000000090b1b7210 */ /* 0x000fd20001fe841b */
.L_x_291:
[----:B------:R-:W-:Y:S05]  /*2350*/  BSYNC.RECONVERGENT B2 ;  /* 0x0000000000027941 */ /* 0x000fea0003800200 */
.L_x_290:
[----:B------:R-:W-:Y:S05]  /*2360*/  @!P0 BRA `(.L_x_284) ;  /* 0x0000000000488947 */ /* 0x000fea0003800000 */
[----:B------:R-:W-:Y:S02]  /*2370*/  LOP3.LUT R12, R12, 0xffff, RZ, 0xc0, !PT ;  /* 0x0000ffff0c0c7812 */ /* 0x000fe400078ec0ff */
[----:B------:R-:W-:Y:S02]  /*2380*/  IADD3 R5, P0, PT, R0, UR9, RZ ;  /* 0x0000000900057c10 */ /* 0x000fe4000ff1e0ff */
[----:B------:R-:W-:Y:S02]  /*2390*/  LEA.HI R0, R12, 0x1, RZ, 0x17 ;  /* 0x000000010c007811 */ /* 0x000fe400078fb8ff */
[----:B------:R-:W-:Y:S01]  /*23a0*/  LEA R4, P1, R5, UR12, 0x3 ;  /* 0x0000000c05047c11 */ /* 0x000fe2000f8218ff */
[----:B------:R-:W-:Y:S01]  /*23b0*/  IMAD.X R2, RZ, RZ, UR10, P0 ;  /* 0x0000000aff027e24 */ /* 0x000fe200080e06ff */
[----:B------:R-:W-:-:S04]  /*23c0*/  LOP3.LUT R0, R0, 0x3, RZ, 0xc0, !PT ;  /* 0x0000000300007812 */ /* 0x000fc800078ec0ff */
[----:B------:R-:W-:Y:S01]  /*23d0*/  LEA.HI.X R5, R5, UR13, R2, 0x3, P1 ;  /* 0x0000000d05057c11 */ /* 0x000fe200088f1c02 */
[----:B------:R-:W-:-:S07]  /*23e0*/  IMAD.MOV R0, RZ, RZ, -R0 ;  /* 0x000000ffff007224 */ /* 0x000fce00078e0a00 */
.L_x_292:
[----:B------:R-:W-:Y:S02]  /*23f0*/  IMAD.MOV.U32 R2, RZ, RZ, R4 ;  /* 0x000000ffff027224 */ /* 0x000fe400078e0004 */
[----:B------:R-:W-:-:S06]  /*2400*/  IMAD.MOV.U32 R3, RZ, RZ, R5 ;  /* 0x000000ffff037224 */ /* 0x000fcc00078e0005 */
[----:B------:R-:W2:Y:S01]  /*2410*/  LDG.E.64 R2, desc[UR16][R2.64] ;  /* 0x0000001002027981 */ /* 0x000ea2000c1e1b00 */
[----:B------:R-:W-:Y:S01]  /*2420*/  VIADD R0, R0, 0x1 ;  /* 0x0000000100007836 */ /* 0x000fe20000000000 */
[----:B------:R-:W-:-:S04]  /*2430*/  IADD3 R4, P2, PT, R4, 0x1000, RZ ;  /* 0x0000100004047810 */ /* 0x000fc80007f5e0ff */
[----:B------:R-:W-:Y:S01]  /*2440*/  ISETP.NE.AND P0, PT, R0, RZ, PT ;  /* 0x000000ff0000720c */ /* 0x000fe20003f05270 */
[----:B------:R-:W-:Y:S01]  /*2450*/  IMAD.X R5, RZ, RZ, R5, P2 ;  /* 0x000000ffff057224 */ /* 0x000fe200010e0605 */
[----:B--2---:R-:W-:-:S05]  /*2460*/  IADD3 R21, P1, PT, R2, R21, RZ ;  /* 0x0000001502157210 */ /* 0x004fca0007f3e0ff */
[----:B------:R-:W-:-:S06]  /*2470*/  IMAD.X R27, R3, 0x1, R27, P1 ;  /* 0x00000001031b7824 */ /* 0x000fcc00008e061b */
[----:B------:R-:W-:Y:S05]  /*2480*/  @P0 BRA `(.L_x_292) ;  /* 0xfffffffc00d80947 */ /* 0x000fea000383ffff */
.L_x_284:
[----:B------:R-:W-:Y:S05]  /*2490*/  BSYNC.RECONVERGENT B1 ;  /* 0x0000000000017941 */ /* 0x000fea0003800200 */
.L_x_281:
[----:B------:R-:W0:Y:S01]  /*24a0*/  S2R R4, SR_LANEID ;  /* 0x0000000000047919 */ /* 0x000e220000000000 */
[----:B------:R-:W1:Y:S04]  /*24b0*/  SHFL.DOWN PT, R0, R21, 0x1, 0x1f ;  /* 0x08201f0015007f89 */ /* 0x000e6800000e0000 */
[----:B------:R-:W2:Y:S01]  /*24c0*/  SHFL.DOWN PT, R2, R27, 0x1, 0x1f ;  /* 0x08201f001b027f89 */ /* 0x000ea200000e0000 */
[----:B------:R-:W3:Y:S01]  /*24d0*/  S2R R6, SR_TID.X ;  /* 0x0000000000067919 */ /* 0x000ee20000002100 */
[C---:B0-----:R-:W-:Y:S02]  /*24e0*/  ISETP.GT.AND P1, PT, R4.reuse, 0x1e, PT ;  /* 0x0000001e0400780c */ /* 0x041fe40003f24270 */
[----:B------:R-:W-:Y:S02]  /*24f0*/  ISETP.NE.AND P2, PT, R4, RZ, PT ;  /* 0x000000ff0400720c */ /* 0x000fe40003f45270 */
[----:B-1----:R-:W-:-:S02]  /*2500*/  SEL R0, R0, RZ, !P1 ;  /* 0x000000ff00007207 */ /* 0x002fc40004800000 */
[----:B--2---:R-:W-:Y:S02]  /*2510*/  SEL R2, R2, RZ, !P1 ;  /* 0x000000ff02027207 */ /* 0x004fe40004800000 */
[----:B------:R-:W-:Y:S02]  /*2520*/  IADD3 R3, P0, PT, R21, R0, RZ ;  /* 0x0000000015037210 */ /* 0x000fe40007f1e0ff */
[----:B------:R-:W-:-:S03]  /*2530*/  ISETP.GT.AND P1, PT, R4, 0x1d, PT ;  /* 0x0000001d0400780c */ /* 0x000fc60003f24270 */
[----:B------:R-:W-:Y:S01]  /*2540*/  IMAD.X R9, R27, 0x1, R2, P0 ;  /* 0x000000011b097824 */ /* 0x000fe200000e0602 */
[----:B------:R-:W0:Y:S04]  /*2550*/  SHFL.DOWN PT, R0, R3, 0x2, 0x1f ;  /* 0x08401f0003007f89 */ /* 0x000e2800000e0000 */
[----:B------:R-:W1:Y:S01]  /*2560*/  SHFL.DOWN PT, R2, R9, 0x2, 0x1f ;  /* 0x08401f0009027f89 */ /* 0x000e6200000e0000 */
        /* <DEDUP_REMOVED lines=17> */
[----:B---3--:R-:W-:Y:S02]  /*2680*/  @!P2 SHF.R.U32.HI R3, RZ, 0x2, R6 ;  /* 0x00000002ff03a819 */ /* 0x008fe40000011606 */
[----:B-1----:R-:W-:Y:S01]  /*2690*/  SEL R2, R2, RZ, !P1 ;  /* 0x000000ff02027207 */ /* 0x002fe20004800000 */
[----:B------:R-:W0:Y:S01]  /*26a0*/  SHFL.DOWN PT, R0, R5, 0x10, 0x1f ;  /* 0x0a001f0005007f89 */ /* 0x000e2200000e0000 */
[----:B------:R-:W-:Y:S02]  /*26b0*/  ISETP.GT.AND P1, PT, R4, 0xf, PT ;  /* 0x0000000f0400780c */ /* 0x000fe40003f24270 */
[----:B------:R-:W-:Y:S01]  /*26c0*/  @!P2 MOV R4, 0x400 ;  /* 0x000004000004a802 */ /* 0x000fe20000000f00 */
[----:B------:R-:W-:-:S03]  /*26d0*/  IMAD.X R7, R2, 0x1, R9, P0 ;  /* 0x0000000102077824 */ /* 0x000fc600000e0609 */
[----:B--2---:R-:W-:Y:S02]  /*26e0*/  @!P2 LEA R11, R11, R4, 0x18 ;  /* 0x000000040b0ba211 */ /* 0x004fe400078ec0ff */
[----:B------:R-:W1:Y:S01]  /*26f0*/  SHFL.DOWN PT, R2, R7, 0x10, 0x1f ;  /* 0x0a001f0007027f89 */ /* 0x000e6200000e0000 */
[----:B------:R-:W-:-:S05]  /*2700*/  @!P2 LOP3.LUT R4, R3, 0xf8, RZ, 0xc0, !PT ;  /* 0x000000f80304a812 */ /* 0x000fca00078ec0ff */
[----:B------:R-:W-:Y:S01]  /*2710*/  @!P2 IMAD.IADD R11, R4, 0x1, R11 ;  /* 0x00000001040ba824 */ /* 0x000fe200078e020b */
[----:B0-----:R-:W-:-:S04]  /*2720*/  SEL R0, R0, RZ, !P1 ;  /* 0x000000ff00007207 */ /* 0x001fc80004800000 */
[----:B------:R-:W-:Y:S02]  /*2730*/  IADD3 R0, P0, PT, R0, R5, RZ ;  /* 0x0000000500007210 */ /* 0x000fe40007f1e0ff */
[----:B-1----:R-:W-:-:S05]  /*2740*/  SEL R2, R2, RZ, !P1 ;  /* 0x000000ff02027207 */ /* 0x002fca0004800000 */
[----:B------:R-:W-:Y:S01]  /*2750*/  IMAD.X R3, R2, 0x1, R7, P0 ;  /* 0x0000000102037824 */ /* 0x000fe200000e0607 */
[----:B------:R-:W-:Y:S01]  /*2760*/  ISETP.NE.AND P0, PT, R6, RZ, PT ;  /* 0x000000ff0600720c */ /* 0x000fe20003f05270 */
[----:B------:R-:W-:-:S05]  /*2770*/  @!P2 IMAD.MOV.U32 R2, RZ, RZ, R0 ;  /* 0x000000ffff02a224 */ /* 0x000fca00078e0000 */
[----:B------:R0:W-:Y:S01]  /*2780*/  @!P2 STS.64 [R11+0x10], R2 ;  /* 0x000010020b00a388 */ /* 0x0001e20000000a00 */
[----:B------:R-:W-:Y:S06]  /*2790*/  BAR.SYNC.DEFER_BLOCKING 0x0 ;  /* 0x0000000000007b1d */ /* 0x000fec0000010000 */
[----:B------:R-:W-:Y:S05]  /*27a0*/  @P0 BRA `(.L_x_280) ;  /* 0x00000000006c0947 */ /* 0x000fea0003800000 */
[----:B------:R-:W1:Y:S01]  /*27b0*/  S2UR UR5, SR_CgaCtaId ;  /* 0x00000000000579c3 */ /* 0x000e620000008800 */
[----:B------:R-:W-:Y:S02]  /*27c0*/  UMOV UR4, 0x400 ;  /* 0x0000040000047882 */ /* 0x000fe40000000000 */
[----:B-1----:R-:W-:-:S09]  /*27d0*/  ULEA UR4, UR5, UR4, 0x18 ;  /* 0x0000000405047291 */ /* 0x002fd2000f8ec0ff */
[----:B------:R-:W-:Y:S04]  /*27e0*/  LDS.64 R8, [UR4+0x18] ;  /* 0x00001804ff087984 */ /* 0x000fe80008000a00 */
[----:B------:R-:W0:Y:S04]  /*27f0*/  LDS.128 R24, [UR4+0x20] ;  /* 0x00002004ff187984 */ /* 0x000e280008000c00 */
[----:B------:R-:W1:Y:S04]  /*2800*/  LDS.128 R4, [UR4+0x30] ;  /* 0x00003004ff047984 */ /* 0x000e680008000c00 */
        /* <DEDUP_REMOVED lines=20> */
[----:B------:R-:W-:-:S07]  /*2950*/  IMAD.X R3, R3, 0x1, R27, P3 ;  /* 0x0000000103037824 */ /* 0x000fce00018e061b */
.L_x_280:
[----:B------:R-:W-:Y:S05]  /*2960*/  BSYNC.RECONVERGENT B0 ;  /* 0x0000000000007941 */ /* 0x000fea0003800200 */
.L_x_265:
[----:B------:R-:W-:Y:S05]  /*2970*/  @P0 EXIT ;  /* 0x000000000000094d */ /* 0x000fea0003800000 */
[----:B------:R-:W3:Y:S01]  /*2980*/  LDCU.64 UR4, c[0x0][0x388] ;  /* 0x00007100ff0477ac */ /* 0x000ee20008000a00 */
[----:B0-2---:R-:W-:Y:S01]  /*2990*/  IMAD.MOV.U32 R2, RZ, RZ, R0 ;  /* 0x000000ffff027224 */ /* 0x005fe200078e0000 */
[----:B---3--:R-:W-:-:S06]  /*29a0*/  UIMAD.WIDE.U32 UR4, UR18, 0x8, UR4 ;  /* 0x00000008120478a5 */ /* 0x008fcc000f8e0004 */
[----:B------:R-:W-:Y:S02]  /*29b0*/  IMAD.U32 R4, RZ, RZ, UR4 ;  /* 0x00000004ff047e24 */ /* 0x000fe4000f8e00ff */
[----:B------:R-:W-:-:S05]  /*29c0*/  IMAD.U32 R5, RZ, RZ, UR5 ;  /* 0x00000005ff057e24 */ /* 0x000fca000f8e00ff */
[----:B------:R-:W-:Y:S01]  /*29d0*/  STG.E.64 desc[UR16][R4.64], R2 ;  /* 0x0000000204007986 */ /* 0x000fe2000c101b10 */
[----:B------:R-:W-:Y:S05]  /*29e0*/  EXIT ;  /* 0x000000000000794d */ /* 0x000fea0003800000 */
.L_x_293:
        /* <DEDUP_REMOVED lines=9> */
.L_x_693:


//--------------------- .text._ZN3cub18CUB_300001_SM_10006detail6reduce28DeviceReduceSingleTileKernelINS2_10policy_hubIxyN4cuda3std3__44plusIxEEE10Policy1000EN6thrust24THRUST_300001_SM_1000_NS6detail15normal_iteratorINSD_10device_ptrIxEEEEPxyS9_xxNS7_10__identityEEEvT0_T1_T2_T3_T4_T6_ --------------------------
	.section	.text._ZN3cub18CUB_300001_SM_10006detail6reduce28DeviceReduceSingleTileKernelINS2_10policy_hubIxyN4cuda3std3__44plusIxEEE10Policy1000EN6thrust24THRUST_300001_SM_1000_NS6detail15normal_iteratorINSD_10device_ptrIxEEEEPxyS9_xxNS7_10__identityEEEvT0_T1_T2_T3_T4_T6_,"ax",@progbits
	.align	128
        .global         _ZN3cub18CUB_300001_SM_10006detail6reduce28DeviceReduceSingleTileKernelINS2_10policy_hubIxyN4cuda3std3__44plusIxEEE10Policy1000EN6thrust24THRUST_300001_SM_1000_NS6detail15normal_iteratorINSD_10device_ptrIxEEEEPxyS9_xxNS7_10__identityEEEvT0_T1_T2_T3_T4_T6_
        .type           _ZN3cub18CUB_300001_SM_10006detail6reduce28DeviceReduceSingleTileKernelINS2_10policy_hubIxyN4cuda3std3__44plusIxEEE10Policy1000EN6thrust24THRUST_300001_SM_1000_NS6detail15normal_iteratorINSD_10device_ptrIxEEEEPxyS9_xxNS7_10__identityEEEvT0_T1_T2_T3_T4_T6_,@function
        .size           _ZN3cub18CUB_300001_SM_10006detail6reduce28DeviceReduceSingleTileKernelINS2_10policy_hubIxyN4cuda3std3__44plusIxEEE10Policy1000EN6thrust24THRUST_300001_SM_1000_NS6detail15normal_iteratorINSD_10device_ptrIxEEEEPxyS9_xxNS7_10__identityEEEvT0_T1_T2_T3_T4_T6_,(.L_x_694 - _ZN3cub18CUB_300001_SM_10006detail6reduce28DeviceReduceSingleTileKernelINS2_10policy_hubIxyN4cuda3std3__44plusIxEEE10Policy1000EN6thrust24THRUST_300001_SM_1000_NS6detail15normal_iteratorINSD_10device_ptrIxEEEEPxyS9_xxNS7_10__identityEEEvT0_T1_T2_T3_T4_T6_)
        .other          _ZN3cub18CUB_300001_SM_10006detail6reduce28DeviceReduceSingleTileKernelINS2_10policy_hubIxyN4cuda3std3__44plusIxEEE10Policy1000EN6thrust24THRUST_300001_SM_1000_NS6detail15normal_iteratorINSD_10device_ptrIxEEEEPxyS9_xxNS7_10__identityEEEvT0_T1_T2_T3_T4_T6_,@"STO_CUDA_ENTRY STV_DEFAULT"
_ZN3cub18CUB_300001_SM_10006detail6reduce28DeviceReduceSingleTileKernelINS2_10policy_hubIxyN4cuda3std3__44plusIxEEE10Policy1000EN6thrust24THRUST_300001_SM_1000_NS6detail15normal_iteratorINSD_10device_ptrIxEEEEPxyS9_xxNS7_10__identityEEEvT0_T1_T2_T3_T4_T6_:
.text._ZN3cub18CUB_300001_SM_10006detail6reduce28DeviceReduceSingleTileKernelINS2_10policy_hubIxyN4cuda3std3__44plusIxEEE10Policy1000EN6thrust24THRUST_300001_SM_1000_NS6detail15normal_iteratorINSD_10device_ptrIxEEEEPxyS9_xxNS7_10__identityEEEvT0_T1_T2_T3_T4_T6_:
[----:B------:R-:W-:Y:S01]  /*0000*/  LDC R1, c[0x0][0x37c] ;  /* 0x0000df00ff017b82 */ /* 0x000fe20000000800 */
[----:B------:R-:W0:Y:S01]  /*0010*/  LDCU.64 UR4, c[0x0][0x390] ;  /* 0x00007200ff0477ac */ /* 0x000e220008000a00 */
[----:B------:R-:W1:Y:S01]  /*0020*/  LDCU.64 UR6, c[0x0][0x358] ;  /* 0x00006b00ff0677ac */ /* 0x000e620008000a00 */
[----:B0-----:R-:W-:Y:S02]  /*0030*/  IMAD.U32 R2, RZ, RZ, UR4 ;  /* 0x00000004ff027e24 */ /* 0x001fe4000f8e00ff */
[----:B------:R-:W-:-:S03]  /*0040*/  IMAD.U32 R0, RZ, RZ, UR5 ;  /* 0x00000005ff007e24 */ /* 0x000fc6000f8e00ff */
[----:B------:R-:W-:-:S04]  /*0050*/  ISETP.NE.U32.AND P0, PT, R2, RZ, PT ;  /* 0x000000ff0200720c */ /* 0x000fc80003f05070 */
[----:B------:R-:W-:-:S13]  /*0060*/  ISETP.NE.AND.EX P0, PT, R0, RZ, PT, P0 ;  /* 0x000000ff0000720c */ /* 0x000fda0003f05300 */
        /* <DEDUP_REMOVED lines=8> */
.L_x_294:
[----:B------:R-:W-:Y:S01]  /*00f0*/  ISETP.GT.U32.AND P0, PT, R2, 0xdff, PT ;  /* 0x00000dff0200780c */ /* 0x000fe20003f04070 */
[----:B------:R-:W-:Y:S03]  /*0100*/  BSSY.RECONVERGENT B0, `(.L_x_295) ;  /* 0x0000262000007945 */ /* 0x000fe60003800200 */
[----:B------:R-:W-:-:S13]  /*0110*/  ISETP.GT.U32.AND.EX P0, PT, R0, RZ, PT, P0 ;  /* 0x000000ff0000720c */ /* 0x000fda0003f04100 */
[----:B------:R-:W-:Y:S05]  /*0120*/  @P0 BRA `(.L_x_296) ;  /* 0x0000001400680947 */ /* 0x000fea0003800000 */
[----:B------:R-:W0:Y:S01]  /*0130*/  S2R R3, SR_TID.X ;  /* 0x0000000000037919 */ /* 0x000e220000002100 */
[----:B------:R-:W-:Y:S01]  /*0140*/  BSSY.RECONVERGENT B1, `(.L_x_297) ;  /* 0x0000009000017945 */ /* 0x000fe20003800200 */
[----:B------:R-:W-:Y:S02]  /*0150*/  CS2R R4, SRZ ;  /* 0x0000000000047805 */ /* 0x000fe4000001ff00 */
[----:B0-----:R-:W-:Y:S01]  /*0160*/  ISETP.GE.U32.AND P0, PT, R3, R2, PT ;  /* 0x000000020300720c */ /* 0x001fe20003f06070 */
[----:B------:R-:W-:-:S12]  /*0170*/  IMAD.MOV.U32 R41, RZ, RZ, R3 ;  /* 0x000000ffff297224 */ /* 0x000fd800078e0003 */
[----:B------:R-:W-:Y:S05]  /*0180*/  @P0 BRA `(.L_x_298) ;  /* 0x0000000000100947 */ /* 0x000fea0003800000 */
[----:B------:R-:W0:Y:S02]  /*0190*/  LDC.64 R4, c[0x0][0x380] ;  /* 0x0000e000ff047b82 */ /* 0x000e240000000a00 */
[----:B0-----:R-:W-:-:S06]  /*01a0*/  IMAD.WIDE.U32 R4, R3, 0x8, R4 ;  /* 0x0000000803047825 */ /* 0x001fcc00078e0004 */
[----:B------:R-:W5:Y:S01]  /*01b0*/  LDG.E.64 R4, desc[UR6][R4.64] ;  /* 0x0000000604047981 */ /* 0x000f62000c1e1b00 */
[----:B------:R-:W-:-:S07]  /*01c0*/  VIADD R41, R3, 0x200 ;  /* 0x0000020003297836 */ /* 0x000fce0000000000 */
.L_x_298:
[----:B------:R-:W-:Y:S05]  /*01d0*/  BSYNC.RECONVERGENT B1 ;  /* 0x0000000000017941 */ /* 0x000fea0003800200 */
.L_x_297:
[----:B------:R-:W-:Y:S01]  /*01e0*/  ISETP.GE.U32.AND P0, PT, R41, R2, PT ;  /* 0x000000022900720c */ /* 0x000fe20003f06070 */
[----:B------:R-:W-:-:S12]  /*01f0*/  BSSY.RECONVERGENT B1, `(.L_x_299) ;  /* 0x000006e000017945 */ /* 0x000fd80003800200 */
[----:B------:R-:W-:Y:S05]  /*0200*/  @P0 BRA `(.L_x_300) ;  /* 0x0000000400b00947 */ /* 0x000fea0003800000 */
[----:B------:R-:W-:Y:S01]  /*0210*/  LOP3.LUT R7, RZ, R41, RZ, 0x33, !PT ;  /* 0x00000029ff077212 */ /* 0x000fe200078e33ff */
[----:B------:R-:W-:Y:S04]  /*0220*/  BSSY.RECONVERGENT B2, `(.L_x_301) ;  /* 0x0000033000027945 */ /* 0x000fe80003800200 */
[----:B------:R-:W-:-:S05]  /*0230*/  IMAD.IADD R7, R7, 0x1, R2 ;  /* 0x0000000107077824 */ /* 0x000fca00078e0202 */
[C---:B------:R-:W-:Y:S02]  /*0240*/  ISETP.GE.U32.AND P1, PT, R7.reuse, 0x1e00, PT ;  /* 0x00001e000700780c */ /* 0x040fe40003f26070 */
[----:B------:R-:W-:-:S04]  /*0250*/  LEA.HI R40, R7, 0x1, RZ, 0x17 ;  /* 0x0000000107287811 */ /* 0x000fc800078fb8ff */
[----:B------:R-:W-:-:S04]  /*0260*/  LOP3.LUT R43, R40, 0xf, RZ, 0xc0, !PT ;  /* 0x0000000f282b7812 */ /* 0x000fc800078ec0ff */
[----:B------:R-:W-:-:S03]  /*0270*/  ISETP.NE.AND P0, PT, R43, RZ, PT ;  /* 0x000000ff2b00720c */ /* 0x000fc60003f05270 */
[----:B------:R-:W-:Y:S10]  /*0280*/  @!P1 BRA `(.L_x_302) ;  /* 0x0000000000b09947 */ /* 0x000ff40003800000 */
[----:B------:R-:W0:Y:S01]  /*0290*/  LDC.64 R6, c[0x0][0x380] ;  /* 0x0000e000ff067b82 */ /* 0x000e220000000a00 */
[----:B------:R-:W-:-:S05]  /*02a0*/  LOP3.LUT R42, R40, 0xfffff0, RZ, 0xc0, !PT ;  /* 0x00fffff0282a7812 */ /* 0x000fca00078ec0ff */
[----:B------:R-:W-:Y:S02]  /*02b0*/  IMAD.MOV R42, RZ, RZ, -R42 ;  /* 0x000000ffff2a7224 */ /* 0x000fe400078e0a2a */
[----:B0-----:R-:W-:-:S03]  /*02c0*/  IMAD.WIDE.U32 R6, R41, 0x8, R6 ;  /* 0x0000000829067825 */ /* 0x001fc600078e0006 */
[----:B------:R-:W-:-:S05]  /*02d0*/  IADD3 R6, P1, PT, R6, 0x8000, RZ ;  /* 0x0000800006067810 */ /* 0x000fca0007f3e0ff */
[----:B------:R-:W-:-:S08]  /*02e0*/  IMAD.X R7, RZ, RZ, R7, P1 ;  /* 0x000000ffff077224 */ /* 0x000fd000008e0607 */
.L_x_303:
[----:B------:R-:W2:Y:S04]  /*02f0*/  LDG.E.64 R8, desc[UR6][R6.64+-0x8000] ;  /* 0xff80000606087981 */ /* 0x000ea8000c1e1b00 */
[----:B------:R-:W2:Y:S04]  /*0300*/  LDG.E.64 R10, desc[UR6][R6.64+-0x7000] ;  /* 0xff900006060a7981 */ /* 0x000ea8000c1e1b00 */
[----:B------:R-:W3:Y:S04]  /*0310*/  LDG.E.64 R12, desc[UR6][R6.64+-0x6000] ;  /* 0xffa00006060c7981 */ /* 0x000ee8000c1e1b00 */
        /* <DEDUP_REMOVED lines=12> */
[----:B------:R0:W4:Y:S01]  /*03e0*/  LDG.E.64 R38, desc[UR6][R6.64+0x7000] ;  /* 0x0070000606267981 */ /* 0x000122000c1e1b00 */
[----:B------:R-:W-:-:S02]  /*03f0*/  VIADD R42, R42, 0x10 ;  /* 0x000000102a2a7836 */ /* 0x000fc40000000000 */
[----:B------:R-:W-:Y:S01]  /*0400*/  VIADD R41, R41, 0x2000 ;  /* 0x0000200029297836 */ /* 0x000fe20000000000 */
[----:B0-----:R-:W-:-:S05]  /*0410*/  IADD3 R6, P6, PT, R6, 0x10000, RZ ;  /* 0x0001000006067810 */ /* 0x001fca0007fde0ff */
[----:B------:R-:W-:Y:S01]  /*0420*/  IMAD.X R7, RZ, RZ, R7, P6 ;  /* 0x000000ffff077224 */ /* 0x000fe200030e0607 */
        /* <DEDUP_REMOVED lines=12> */
[----:B------:R-:W-:Y:S02]  /*04f0*/  ISETP.NE.AND P3, PT, R42, RZ, PT ;  /* 0x000000ff2a00720c */ /* 0x000fe40003f65270 */
[----:B------:R-:W-:-:S04]  /*0500*/  IADD3 R5, P2, P1, R34, R32, R5 ;  /* 0x0000002022057210 */ /* 0x000fc8000795e005 */
[----:B------:R-:W-:Y:S02]  /*0510*/  IADD3 R4, P4, P5, R38, R36, R5 ;  /* 0x0000002426047210 */ /* 0x000fe40007d9e005 */
[----:B------:R-:W-:-:S04]  /*0520*/  IADD3.X R5, PT, PT, R35, R33, R29, P2, P1 ;  /* 0x0000002123057210 */ /* 0x000fc800017e241d */
[----:B------:R-:W-:Y:S01]  /*0530*/  IADD3.X R5, PT, PT, R39, R37, R5, P4, P5 ;  /* 0x0000002527057210 */ /* 0x000fe200027ea405 */
[----:B------:R-:W-:Y:S06]  /*0540*/  @P3 BRA `(.L_x_303) ;  /* 0xfffffffc00683947 */ /* 0x000fec000383ffff */
.L_x_302:
[----:B------:R-:W-:Y:S05]  /*0550*/  BSYNC.RECONVERGENT B2 ;  /* 0x0000000000027941 */ /* 0x000fea0003800200 */
.L_x_301:
[----:B------:R-:W-:Y:S05]  /*0560*/  @!P0 BRA `(.L_x_300) ;  /* 0x0000000000d88947 */ /* 0x000fea0003800000 */
[----:B------:R-:W-:Y:S01]  /*0570*/  ISETP.GE.U32.AND P1, PT, R43, 0x8, PT ;  /* 0x000000082b00780c */ /* 0x000fe20003f26070 */
[----:B------:R-:W-:Y:S01]  /*0580*/  BSSY.RECONVERGENT B2, `(.L_x_304) ;  /* 0x0000017000027945 */ /* 0x000fe20003800200 */
[----:B------:R-:W-:-:S04]  /*0590*/  LOP3.LUT R24, R40, 0x7, RZ, 0xc0, !PT ;  /* 0x0000000728187812 */ /* 0x000fc800078ec0ff */
[----:B------:R-:W-:-:S07]  /*05a0*/  ISETP.NE.AND P0, PT, R24, RZ, PT ;  /* 0x000000ff1800720c */ /* 0x000fce0003f05270 */
[----:B------:R-:W-:Y:S06]  /*05b0*/  @!P1 BRA `(.L_x_305) ;  /* 0x00000000004c9947 */ /* 0x000fec0003800000 */
[----:B------:R-:W0:Y:S02]  /*05c0*/  LDC.64 R6, c[0x0][0x380] ;  /* 0x0000e000ff067b82 */ /* 0x000e240000000a00 */
[----:B0-----:R-:W-:-:S05]  /*05d0*/  IMAD.WIDE R6, R41, 0x8, R6 ;  /* 0x0000000829067825 */ /* 0x001fca00078e0206 */
        /* <DEDUP_REMOVED lines=14> */
[----:B------:R-:W-:Y:S02]  /*06c0*/  IADD3 R4, P3, P4, R22, R20, R5 ;  /* 0x0000001416047210 */ /* 0x000fe40007c7e005 */
[----:B------:R-:W-:-:S04]  /*06d0*/  IADD3.X R5, PT, PT, R19, R17, R13, P1, P2 ;  /* 0x0000001113057210 */ /* 0x000fc80000fe440d */
[----:B------:R-:W-:-:S07]  /*06e0*/  IADD3.X R5, PT, PT, R23, R21, R5, P3, P4 ;  /* 0x0000001517057210 */ /* 0x000fce0001fe8405 */
.L_x_305:
[----:B------:R-:W-:Y:S05]  /*06f0*/  BSYNC.RECONVERGENT B2 ;  /* 0x0000000000027941 */ /* 0x000fea0003800200 */
.L_x_304:
        /* <DEDUP_REMOVED lines=17> */
.L_x_307:
[----:B------:R-:W-:Y:S05]  /*0810*/  BSYNC.RECONVERGENT B2 ;  /* 0x0000000000027941 */ /* 0x000fea0003800200 */
.L_x_306:
[----:B------:R-:W-:Y:S05]  /*0820*/  @!P1 BRA `(.L_x_300) ;  /* 0x0000000000289947 */ /* 0x000fea0003800000 */
[----:B------:R-:W0:Y:S01]  /*0830*/  LDC.64 R8, c[0x0][0x380] ;  /* 0x0000e000ff087b82 */ /* 0x000e220000000a00 */
[----:B------:R-:W-:-:S07]  /*0840*/  IMAD.MOV R10, RZ, RZ, -R40 ;  /* 0x000000ffff0a7224 */ /* 0x000fce00078e0a28 */
.L_x_308:
[----:B0-----:R-:W-:-:S06]  /*0850*/  IMAD.WIDE R6, R41, 0x8, R8 ;  /* 0x0000000829067825 */ /* 0x001fcc00078e0208 */
[----:B------:R-:W2:Y:S01]  /*0860*/  LDG.E.64 R6, desc[UR6][R6.64] ;  /* 0x0000000606067981 */ /* 0x000ea2000c1e1b00 */
[----:B------:R-:W-:Y:S02]  /*0870*/  VIADD R10, R10, 0x1 ;  /* 0x000000010a0a7836 */ /* 0x000fe40000000000 */
[----:B------:R-:W-:-:S03]  /*0880*/  VIADD R41, R41, 0x200 ;  /* 0x0000020029297836 */ /* 0x000fc60000000000 */
[----:B------:R-:W-:Y:S02]  /*0890*/  ISETP.NE.AND P0, PT, R10, RZ, PT ;  /* 0x000000ff0a00720c */ /* 0x000fe40003f05270 */
[----:B--2--5:R-:W-:-:S05]  /*08a0*/  IADD3 R4, P1, PT, R6, R4, RZ ;  /* 0x0000000406047210 */ /* 0x024fca0007f3e0ff */
[----:B------:R-:W-:-:S06]  /*08b0*/  IMAD.X R5, R7, 0x1, R5, P1 ;  /* 0x0000000107057824 */ /* 0x000fcc00008e0605 */
[----:B------:R-:W-:Y:S05]  /*08c0*/  @P0 BRA `(.L_x_308) ;  /* 0xfffffffc00e00947 */ /* 0x000fea000383ffff */
.L_x_300:
[----:B------:R-:W-:Y:S05]  /*08d0*/  BSYNC.RECONVERGENT B1 ;  /* 0x0000000000017941 */ /* 0x000fea0003800200 */
.L_x_299:
[----:B------:R-:W-:-:S04]  /*08e0*/  ISETP.GE.U32.AND P0, PT, R2, 0x200, PT ;  /* 0x000002000200780c */ /* 0x000fc80003f06070 */
[----:B------:R-:W-:-:S13]  /*08f0*/  ISETP.GE.U32.AND.EX P0, PT, R0, RZ, PT, P0 ;  /* 0x000000ff0000720c */ /* 0x000fda0003f06100 */
[----:B------:R-:W-:Y:S05]  /*0900*/  @!P0 BRA `(.L_x_309) ;  /* 0x00000004002c8947 */ /* 0x000fea0003800000 */
[----:B------:R-:W0:Y:S01]  /*0910*/  S2R R8, SR_LANEID ;  /* 0x0000000000087919 */ /* 0x000e220000000000 */
[----:B------:R-:W-:Y:S01]  /*0920*/  ISETP.NE.AND P5, PT, R3, RZ, PT ;  /* 0x000000ff0300720c */ /* 0x000fe20003fa5270 */
        /* <DEDUP_REMOVED lines=26> */
[----:B------:R-:W-:-:S02]  /*0ad0*/  @!P1 MOV R4, 0x400 ;  /* 0x0000040000049802 */ /* 0x000fc40000000f00 */
[----:B0-----:R-:W-:-:S04]  /*0ae0*/  SEL R0, R0, RZ, !P0 ;  /* 0x000000ff00007207 */ /* 0x001fc80004000000 */
[----:B------:R-:W-:Y:S02]  /*0af0*/  IADD3 R6, P2, PT, R0, R5, RZ ;  /* 0x0000000500067210 */ /* 0x000fe40007f5e0ff */
[----:B-1----:R-:W-:-:S03]  /*0b00*/  SEL R2, R2, RZ, !P0 ;  /* 0x000000ff02027207 */ /* 0x002fc60004000000 */
[----:B------:R-:W0:Y:S01]  /*0b10*/  SHFL.DOWN PT, R0, R6, 0x10, 0x1f ;  /* 0x0a001f0006007f89 */ /* 0x000e2200000e0000 */
[----:B------:R-:W-:Y:S01]  /*0b20*/  ISETP.GT.AND P0, PT, R8, 0xf, PT ;  /* 0x0000000f0800780c */ /* 0x000fe20003f04270 */
[----:B------:R-:W-:-:S05]  /*0b30*/  IMAD.X R9, R2, 0x1, R11, P2 ;  /* 0x0000000102097824 */ /* 0x000fca00010e060b */
[----:B------:R-:W1:Y:S01]  /*0b40*/  SHFL.DOWN PT, R2, R9, 0x10, 0x1f ;  /* 0x0a001f0009027f89 */ /* 0x000e6200000e0000 */
[----:B--2---:R-:W-:Y:S02]  /*0b50*/  @!P1 LEA R7, R7, R4, 0x18 ;  /* 0x0000000407079211 */ /* 0x004fe400078ec0ff */
[----:B0-----:R-:W-:Y:S02]  /*0b60*/  SEL R5, R0, RZ, !P0 ;  /* 0x000000ff00057207 */ /* 0x001fe40004000000 */
[----:B------:R-:W-:Y:S02]  /*0b70*/  @!P1 SHF.R.U32.HI R0, RZ, 0x2, R3 ;  /* 0x00000002ff009819 */ /* 0x000fe40000011603 */
[----:B------:R-:W-:Y:S02]  /*0b80*/  IADD3 R4, P2, PT, R5, R6, RZ ;  /* 0x0000000605047210 */ /* 0x000fe40007f5e0ff */
[----:B------:R-:W-:Y:S02]  /*0b90*/  @!P1 LOP3.LUT R0, R0, 0xf8, RZ, 0xc0, !PT ;  /* 0x000000f800009812 */ /* 0x000fe400078ec0ff */
[----:B-1----:R-:W-:-:S03]  /*0ba0*/  SEL R2, R2, RZ, !P0 ;  /* 0x000000ff02027207 */ /* 0x002fc60004000000 */
        /* <DEDUP_REMOVED lines=9> */
[----:B------:R-:W1:Y:S04]  /*0c40*/  LDS.128 R32, [UR4+0x20] ;  /* 0x00002004ff207984 */ /* 0x000e680008000c00 */
[----:B------:R-:W0:Y:S04]  /*0c50*/  LDS.128 R28, [UR4+0x30] ;  /* 0x00003004ff1c7984 */ /* 0x000e280008000c00 */
[----:B------:R-:W2:Y:S04]  /*0c60*/  LDS.128 R24, [UR4+0x40] ;  /* 0x00004004ff187984 */ /* 0x000ea80008000c00 */
[----:B------:R-:W3:Y:S04]  /*0c70*/  LDS.128 R20, [UR4+0x50] ;  /* 0x00005004ff147984 */ /* 0x000ee80008000c00 */
[----:B------:R-:W4:Y:S04]  /*0c80*/  LDS.128 R16, [UR4+0x60] ;  /* 0x00006004ff107984 */ /* 0x000f280008000c00 */
[----:B------:R-:W5:Y:S04]  /*0c90*/  LDS.128 R12, [UR4+0x70] ;  /* 0x00007004ff0c7984 */ /* 0x000f680008000c00 */
[----:B------:R-:W5:Y:S01]  /*0ca0*/  LDS.128 R8, [UR4+0x80] ;  /* 0x00008004ff087984 */ /* 0x000f620008000c00 */
[----:B-1----:R-:W-:-:S04]  /*0cb0*/  IADD3 R7, P0, P1, R32, R2, R4 ;  /* 0x0000000220077210 */ /* 0x002fc8000791e004 */
[----:B0-----:R-:W-:Y:S02]  /*0cc0*/  IADD3 R7, P2, P3, R28, R7, R34 ;  /* 0x000000071c077210 */ /* 0x001fe40007b5e022 */
[----:B------:R-:W-:Y:S02]  /*0cd0*/  IADD3.X R5, PT, PT, R33, R3, R5, P0, P1 ;  /* 0x0000000321057210 */ /* 0x000fe400007e2405 */
[----:B--2---:R-:W-:Y:S02]  /*0ce0*/  IADD3 R3, P0, P1, R24, R7, R30 ;  /* 0x0000000718037210 */ /* 0x004fe4000791e01e */
[----:B------:R-:W-:Y:S02]  /*0cf0*/  IADD3.X R5, PT, PT, R29, R5, R35, P2, P3 ;  /* 0x000000051d057210 */ /* 0x000fe400017e6423 */
[----:B---3--:R-:W-:Y:S02]  /*0d00*/  IADD3 R3, P2, P3, R20, R3, R26 ;  /* 0x0000000314037210 */ /* 0x008fe40007b5e01a */
[----:B------:R-:W-:-:S02]  /*0d10*/  IADD3.X R5, PT, PT, R25, R5, R31, P0, P1 ;  /* 0x0000000519057210 */ /* 0x000fc400007e241f */
[----:B----4-:R-:W-:Y:S02]  /*0d20*/  IADD3 R3, P0, P1, R16, R3, R22 ;  /* 0x0000000310037210 */ /* 0x010fe4000791e016 */
[----:B------:R-:W-:Y:S02]  /*0d30*/  IADD3.X R5, PT, PT, R21, R5, R27, P2, P3 ;  /* 0x0000000515057210 */ /* 0x000fe400017e641b */
[----:B-----5:R-:W-:Y:S02]  /*0d40*/  IADD3 R3, P2, P3, R12, R3, R18 ;  /* 0x000000030c037210 */ /* 0x020fe40007b5e012 */
[----:B------:R-:W-:Y:S02]  /*0d50*/  IADD3.X R5, PT, PT, R17, R5, R23, P0, P1 ;  /* 0x0000000511057210 */ /* 0x000fe400007e2417 */
[----:B------:R-:W-:Y:S02]  /*0d60*/  IADD3 R3, P0, P1, R8, R3, R14 ;  /* 0x0000000308037210 */ /* 0x000fe4000791e00e */
[----:B------:R-:W-:-:S02]  /*0d70*/  IADD3.X R5, PT, PT, R13, R5, R19, P2, P3 ;  /* 0x000000050d057210 */ /* 0x000fc400017e6413 */
[----:B------:R-:W-:Y:S02]  /*0d80*/  IADD3 R4, P2, PT, R3, R10, RZ ;  /* 0x0000000a03047210 */ /* 0x000fe40007f5e0ff */
[----:B------:R-:W-:-:S05]  /*0d90*/  IADD3.X R5, PT, PT, R9, R5, R15, P0, P1 ;  /* 0x0000000509057210 */ /* 0x000fca00007e240f */
[----:B------:R-:W-:Y:S01]  /*0da0*/  IMAD.X R5, R5, 0x1, R11, P2 ;  /* 0x0000000105057824 */ /* 0x000fe200010e060b */
[----:B------:R-:W-:Y:S06]  /*0db0*/  BRA `(.L_x_310) ;  /* 0x0000001800587947 */ /* 0x000fec0003800000 */
.L_x_309:
[C---:B------:R-:W-:Y:S01]  /*0dc0*/  LOP3.LUT R6, R3.reuse, 0x3e0, RZ, 0xc0, !PT ;  /* 0x000003e003067812 */ /* 0x040fe200078ec0ff */
[----:B------:R-:W0:Y:S01]  /*0dd0*/  S2R R16, SR_LANEID ;  /* 0x0000000000107919 */ /* 0x000e220000000000 */
[----:B------:R-:W-:Y:S02]  /*0de0*/  ISETP.NE.AND P5, PT, R3, RZ, PT ;  /* 0x000000ff0300720c */ /* 0x000fe40003fa5270 */
[----:B------:R-:W-:Y:S01]  /*0df0*/  LOP3.LUT R9, RZ, R6, RZ, 0x33, !PT ;  /* 0x00000006ff097212 */ /* 0x000fe200078e33ff */
[----:B------:R-:W-:-:S04]  /*0e00*/  VIADD R7, R6, 0x20 ;  /* 0x0000002006077836 */ /* 0x000fc80000000000 */
[----:B------:R-:W-:Y:S01]  /*0e10*/  IMAD.IADD R9, R9, 0x1, R2 ;  /* 0x0000000109097824 */ /* 0x000fe200078e0202 */
[----:B------:R-:W-:-:S04]  /*0e20*/  ISETP.GT.U32.AND P0, PT, R7, R2, PT ;  /* 0x000000020700720c */ /* 0x000fc80003f04070 */
        /* <DEDUP_REMOVED lines=8> */
[----:B------:R-:W-:-:S07]  /*0eb0*/  IADD3 R10, P0, PT, R4, R11, RZ ;  /* 0x0000000b040a7210 */ /* 0x000fce0007f1e0ff */
[----:B------:R-:W0:Y:S01]  /*0ec0*/  @!P2 S2R R11, SR_CgaCtaId ;  /* 0x00000000000ba919 */ /* 0x000e220000008800 */
[----:B------:R-:W-:Y:S01]  /*0ed0*/  IMAD.X R12, R5, 0x1, R12, P0 ;  /* 0x00000001050c7824 */ /* 0x000fe200000e060c */
[----:B------:R-:W1:Y:S01]  /*0ee0*/  SHFL.DOWN PT, R6, R10, 0x2, R9 ;  /* 0x084000000a067989 */ /* 0x000e6200000e0009 */
[----:B------:R-:W-:-:S03]  /*0ef0*/  ISETP.GT.AND P0, PT, R8, R9, PT ;  /* 0x000000090800720c */ /* 0x000fc60003f04270 */
[----:B------:R-:W2:Y:S01]  /*0f00*/  SHFL.DOWN PT, R7, R12, 0x2, R9 ;  /* 0x084000000c077989 */ /* 0x000ea200000e0009 */
[----:B-1----:R-:W-:-:S04]  /*0f10*/  SEL R6, R6, RZ, !P0 ;  /* 0x000000ff06067207 */ /* 0x002fc80004000000 */
[----:B------:R-:W-:Y:S01]  /*0f20*/  IADD3 R8, P1, PT, R6, R10, RZ ;  /* 0x0000000a06087210 */ /* 0x000fe20007f3e0ff */
[----:B------:R-:W-:Y:S01]  /*0f30*/  VIADD R6, R16, 0x4 ;  /* 0x0000000410067836 */ /* 0x000fe20000000000 */
[----:B--2---:R-:W-:-:S03]  /*0f40*/  SEL R7, R7, RZ, !P0 ;  /* 0x000000ff07077207 */ /* 0x004fc60004000000 */
[----:B------:R-:W1:Y:S01]  /*0f50*/  SHFL.DOWN PT, R4, R8, 0x4, R9 ;  /* 0x0880000008047989 */ /* 0x000e6200000e0009 */
[----:B------:R-:W-:Y:S01]  /*0f60*/  ISETP.GT.AND P0, PT, R6, R9, PT ;  /* 0x000000090600720c */ /* 0x000fe20003f04270 */
[----:B------:R-:W-:Y:S02]  /*0f70*/  IMAD.X R14, R7, 0x1, R12, P1 ;  /* 0x00000001070e7824 */ /* 0x000fe400008e060c */
[----:B------:R-:W-:-:S03]  /*0f80*/  VIADD R6, R16, 0x8 ;  /* 0x0000000810067836 */ /* 0x000fc60000000000 */
[----:B------:R-:W2:Y:S01]  /*0f90*/  SHFL.DOWN PT, R5, R14, 0x4, R9 ;  /* 0x088000000e057989 */ /* 0x000ea200000e0009 */
[----:B-1----:R-:W-:-:S04]  /*0fa0*/  SEL R4, R4, RZ, !P0 ;  /* 0x000000ff04047207 */ /* 0x002fc80004000000 */
[----:B------:R-:W-:Y:S02]  /*0fb0*/  IADD3 R10, P1, PT, R4, R8, RZ ;  /* 0x00000008040a7210 */ /* 0x000fe40007f3e0ff */
[----:B--2---:R-:W-:-:S03]  /*0fc0*/  SEL R5, R5, RZ, !P0 ;  /* 0x000000ff05057207 */ /* 0x004fc60004000000 */
[----:B------:R-:W1:Y:S01]  /*0fd0*/  SHFL.DOWN PT, R4, R10, 0x8, R9 ;  /* 0x090000000a047989 */ /* 0x000e6200000e0009 */
[----:B------:R-:W-:Y:S01]  /*0fe0*/  ISETP.GT.AND P0, PT, R6, R9, PT ;  /* 0x000000090600720c */ /* 0x000fe20003f04270 */
[----:B------:R-:W-:Y:S02]  /*0ff0*/  VIADD R6, R16, 0x10 ;  /* 0x0000001010067836 */ /* 0x000fe40000000000 */
[----:B------:R-:W-:-:S05]  /*1000*/  IMAD.X R12, R5, 0x1, R14, P1 ;  /* 0x00000001050c7824 */ /* 0x000fca00008e060e */
[----:B------:R-:W2:Y:S01]  /*1010*/  SHFL.DOWN PT, R5, R12, 0x8, R9 ;  /* 0x090000000c057989 */ /* 0x000ea200000e0009 */
[----:B-1----:R-:W-:-:S04]  /*1020*/  SEL R4, R4, RZ, !P0 ;  /* 0x000000ff04047207 */ /* 0x002fc80004000000 */
[----:B------:R-:W-:Y:S02]  /*1030*/  IADD3 R7, P1, PT, R4, R10, RZ ;  /* 0x0000000a04077210 */ /* 0x000fe40007f3e0ff */
[----:B------:R-:W-:Y:S02]  /*1040*/  @!P2 MOV R10, 0x400 ;  /* 0x00000400000aa802 */ /* 0x000fe40000000f00 */
[----:B--2---:R-:W-:Y:S01]  /*1050*/  SEL R5, R5, RZ, !P0 ;  /* 0x000000ff05057207 */ /* 0x004fe20004000000 */
[----:B------:R-:W1:Y:S01]  /*1060*/  SHFL.DOWN PT, R4, R7, 0x10, R9 ;  /* 0x0a00000007047989 */ /* 0x000e6200000e0009 */
[----:B------:R-:W-:Y:S02]  /*1070*/  ISETP.GT.AND P0, PT, R6, R9, PT ;  /* 0x000000090600720c */ /* 0x000fe40003f04270 */
[----:B------:R-:W-:Y:S01]  /*1080*/  @!P2 SHF.R.U32.HI R6, RZ, 0x2, R3 ;  /* 0x00000002ff06a819 */ /* 0x000fe20000011603 */
[----:B------:R-:W-:Y:S01]  /*1090*/  IMAD.X R8, R5, 0x1, R12, P1 ;  /* 0x0000000105087824 */ /* 0x000fe200008e060c */
[----:B0-----:R-:W-:-:S02]  /*10a0*/  @!P2 LEA R11, R11, R10, 0x18 ;  /* 0x0000000a0b0ba211 */ /* 0x001fc400078ec0ff */
[----:B------:R-:W-:Y:S02]  /*10b0*/  @!P2 LOP3.LUT R6, R6, 0xf8, RZ, 0xc0, !PT ;  /* 0x000000f80606a812 */ /* 0x000fe400078ec0ff */
[----:B------:R-:W0:Y:S03]  /*10c0*/  SHFL.DOWN PT, R5, R8, 0x10, R9 ;  /* 0x0a00000008057989 */ /* 0x000e2600000e0009 */
[----:B------:R-:W-:Y:S01]  /*10d0*/  @!P2 IMAD.IADD R11, R6, 0x1, R11 ;  /* 0x00000001060ba824 */ /* 0x000fe200078e020b */
[----:B-1----:R-:W-:-:S04]  /*10e0*/  SEL R4, R4, RZ, !P0 ;  /* 0x000000ff04047207 */ /* 0x002fc80004000000 */
[----:B------:R-:W-:Y:S02]  /*10f0*/  IADD3 R4, P1, PT, R4, R7, RZ ;  /* 0x0000000704047210 */ /* 0x000fe40007f3e0ff */
[----:B0-----:R-:W-:-:S05]  /*1100*/  SEL R5, R5, RZ, !P0 ;  /* 0x000000ff05057207 */ /* 0x001fca0004000000 */
[----:B------:R-:W-:-:S05]  /*1110*/  IMAD.X R5, R5, 0x1, R8, P1 ;  /* 0x0000000105057824 */ /* 0x000fca00008e0608 */
[----:B------:R0:W-:Y:S01]  /*1120*/  @!P2 STS.64 [R11+0x10], R4 ;  /* 0x000010040b00a388 */ /* 0x0001e20000000a00 */
[----:B------:R-:W-:Y:S06]  /*1130*/  BAR.SYNC.DEFER_BLOCKING 0x0 ;  /* 0x0000000000007b1d */ /* 0x000fec0000010000 */
[----:B------:R-:W-:Y:S05]  /*1140*/  @P5 BRA `(.L_x_310) ;  /* 0x0000001400745947 */ /* 0x000fea0003800000 */
[----:B------:R-:W1:Y:S01]  /*1150*/  S2UR UR5, SR_CgaCtaId ;  /* 0x00000000000579c3 */ /* 0x000e620000008800 */
[----:B------:R-:W-:Y:S01]  /*1160*/  UMOV UR4, 0x400 ;  /* 0x0000040000047882 */ /* 0x000fe20000000000 */
[C---:B------:R-:W-:Y:S02]  /*1170*/  ISETP.GT.U32.AND P0, PT, R2.reuse, 0x20, PT ;  /* 0x000000200200780c */ /* 0x040fe40003f04070 */
[----:B------:R-:W-:Y:S02]  /*1180*/  ISETP.GT.U32.AND P1, PT, R2, 0x40, PT ;  /* 0x000000400200780c */ /* 0x000fe40003f24070 */
[C---:B------:R-:W-:Y:S02]  /*1190*/  ISETP.GT.U32.AND.EX P0, PT, R0.reuse, RZ, PT, P0 ;  /* 0x000000ff0000720c */ /* 0x040fe40003f04100 */
[----:B------:R-:W-:Y:S02]  /*11a0*/  ISETP.GT.U32.AND.EX P1, PT, R0, RZ, PT, P1 ;  /* 0x000000ff0000720c */ /* 0x000fe40003f24110 */
[----:B------:R-:W-:-:S02]  /*11b0*/  ISETP.GT.U32.AND P2, PT, R2, 0x60, PT ;  /* 0x000000600200780c */ /* 0x000fc40003f44070 */
[----:B------:R-:W-:-:S04]  /*11c0*/  ISETP.GT.U32.AND P6, PT, R2, 0x140, PT ;  /* 0x000001400200780c */ /* 0x000fc80003fc4070 */
[----:B------:R-:W-:Y:S01]  /*11d0*/  ISETP.GT.U32.AND.EX P6, PT, R0, RZ, PT, P6 ;  /* 0x000000ff0000720c */ /* 0x000fe20003fc4160 */
[----:B-1----:R-:W-:-:S09]  /*11e0*/  ULEA UR4, UR5, UR4, 0x18 ;  /* 0x0000000405047291 */ /* 0x002fd2000f8ec0ff */
[----:B------:R-:W1:Y:S04]  /*11f0*/  LDS.64 R6, [UR4+0x18] ;  /* 0x00001804ff067984 */ /* 0x000e680008000a00 */
[----:B------:R-:W2:Y:S04]  /*1200*/  LDS.128 R20, [UR4+0x20] ;  /* 0x00002004ff147984 */ /* 0x000ea80008000c00 */
[----:B------:R-:W3:Y:S04]  /*1210*/  LDS.128 R16, [UR4+0x30] ;  /* 0x00003004ff107984 */ /* 0x000ee80008000c00 */
[----:B0-----:R-:W0:Y:S04]  /*1220*/  LDS.128 R8, [UR4+0x40] ;  /* 0x00004004ff087984 */ /* 0x001e280008000c00 */
[----:B------:R-:W4:Y:S01]  /*1230*/  LDS.128 R12, [UR4+0x50] ;  /* 0x00005004ff0c7984 */ /* 0x000f220008000c00 */
[----:B-1----:R-:W-:-:S02]  /*1240*/  SEL R6, R6, RZ, P0 ;  /* 0x000000ff06067207 */ /* 0x002fc40000000000 */
[----:B------:R-:W-:Y:S02]  /*1250*/  SEL R28, R7, RZ, P0 ;  /* 0x000000ff071c7207 */ /* 0x000fe40000000000 */
[----:B--2---:R-:W-:Y:S02]  /*1260*/  SEL R25, R20, RZ, P1 ;  /* 0x000000ff14197207 */ /* 0x004fe40000800000 */
[----:B------:R-:W-:Y:S02]  /*1270*/  ISETP.GT.U32.AND.EX P0, PT, R0, RZ, PT, P2 ;  /* 0x000000ff0000720c */ /* 0x000fe40003f04120 */
[----:B------:R-:W-:Y:S02]  /*1280*/  SEL R20, R21, RZ, P1 ;  /* 0x000000ff15147207 */ /* 0x000fe40000800000 */
[----:B------:R-:W-:Y:S02]  /*1290*/  ISETP.GT.U32.AND P1, PT, R2, 0x80, PT ;  /* 0x000000800200780c */ /* 0x000fe40003f24070 */
[----:B------:R-:W-:-:S02]  /*12a0*/  SEL R3, R22, RZ, P0 ;  /* 0x000000ff16037207 */ /* 0x000fc40000000000 */
[----:B------:R-:W-:Y:S02]  /*12b0*/  SEL R7, R23, RZ, P0 ;  /* 0x000000ff17077207 */ /* 0x000fe40000000000 */
[----:B------:R-:W-:Y:S02]  /*12c0*/  IADD3 R4, P2, P3, R25, R6, R4 ;  /* 0x0000000619047210 */ /* 0x000fe40007b5e004 */
[----:B------:R-:W-:Y:S01]  /*12d0*/  ISETP.GT.U32.AND.EX P0, PT, R0, RZ, PT, P1 ;  /* 0x000000ff0000720c */ /* 0x000fe20003f04110 */
[----:B------:R-:W1:Y:S01]  /*12e0*/  LDS.128 R24, [UR4+0x60] ;  /* 0x00006004ff187984 */ /* 0x000e620008000c00 */
[----:B------:R-:W-:Y:S02]  /*12f0*/  ISETP.GT.U32.AND P1, PT, R2, 0xa0, PT ;  /* 0x000000a00200780c */ /* 0x000fe40003f24070 */
[----:B------:R-:W-:Y:S02]  /*1300*/  IADD3.X R5, PT, PT, R20, R28, R5, P2, P3 ;  /* 0x0000001c14057210 */ /* 0x000fe400017e6405 */
[----:B---3--:R-:W-:Y:S01]  /*1310*/  SEL R28, R16, RZ, P0 ;  /* 0x000000ff101c7207 */ /* 0x008fe20000000000 */
[----:B------:R-:W2:Y:S01]  /*1320*/  LDS.128 R20, [UR4+0x70] ;  /* 0x00007004ff147984 */ /* 0x000ea20008000c00 */
[----:B------:R-:W-:-:S02]  /*1330*/  SEL R16, R17, RZ, P0 ;  /* 0x000000ff11107207 */ /* 0x000fc40000000000 */
[----:B------:R-:W-:Y:S02]  /*1340*/  ISETP.GT.U32.AND.EX P0, PT, R0, RZ, PT, P1 ;  /* 0x000000ff0000720c */ /* 0x000fe40003f04110 */
[----:B------:R-:W-:Y:S02]  /*1350*/  IADD3 R28, P2, P3, R28, R4, R3 ;  /* 0x000000041c1c7210 */ /* 0x000fe40007b5e003 */
[----:B------:R-:W-:Y:S02]  /*1360*/  SEL R3, R18, RZ, P0 ;  /* 0x000000ff12037207 */ /* 0x000fe40000000000 */
[----:B------:R-:W-:Y:S02]  /*1370*/  SEL R18, R19, RZ, P0 ;  /* 0x000000ff13127207 */ /* 0x000fe40000000000 */
[----:B------:R-:W-:Y:S02]  /*1380*/  IADD3.X R19, PT, PT, R16, R5, R7, P2, P3 ;  /* 0x0000000510137210 */ /* 0x000fe400017e6407 */
[----:B------:R-:W3:Y:S01]  /*1390*/  LDS.128 R4, [UR4+0x80] ;  /* 0x00008004ff047984 */ /* 0x000ee20008000c00 */
[----:B------:R-:W-:-:S02]  /*13a0*/  ISETP.GT.U32.AND P1, PT, R2, 0xc0, PT ;  /* 0x000000c00200780c */ /* 0x000fc40003f24070 */
[----:B------:R-:W-:Y:S02]  /*13b0*/  ISETP.GT.U32.AND P2, PT, R2, 0x100, PT ;  /* 0x000001000200780c */ /* 0x000fe40003f44070 */
[----:B------:R-:W-:Y:S02]  /*13c0*/  ISETP.GT.U32.AND.EX P0, PT, R0, RZ, PT, P1 ;  /* 0x000000ff0000720c */ /* 0x000fe40003f04110 */
[----:B------:R-:W-:Y:S02]  /*13d0*/  ISETP.GT.U32.AND P1, PT, R2, 0xe0, PT ;  /* 0x000000e00200780c */ /* 0x000fe40003f24070 */
[----:B0-----:R-:W-:Y:S02]  /*13e0*/  SEL R16, R8, RZ, P0 ;  /* 0x000000ff08107207 */ /* 0x001fe40000000000 */
[----:B------:R-:W-:Y:S02]  /*13f0*/  SEL R17, R9, RZ, P0 ;  /* 0x000000ff09117207 */ /* 0x000fe40000000000 */
[----:B------:R-:W-:-:S02]  /*1400*/  ISETP.GT.U32.AND.EX P0, PT, R0, RZ, PT, P1 ;  /* 0x000000ff0000720c */ /* 0x000fc40003f04110 */
[----:B------:R-:W-:Y:S02]  /*1410*/  ISETP.GT.U32.AND.EX P1, PT, R0, RZ, PT, P2 ;  /* 0x000000ff0000720c */ /* 0x000fe40003f24120 */
[----:B------:R-:W-:Y:S02]  /*1420*/  ISETP.GT.U32.AND P2, PT, R2, 0x120, PT ;  /* 0x000001200200780c */ /* 0x000fe40003f44070 */
[----:B------:R-:W-:Y:S02]  /*1430*/  IADD3 R16, P3, P4, R16, R28, R3 ;  /* 0x0000001c10107210 */ /* 0x000fe40007c7e003 */
[----:B------:R-:W-:Y:S02]  /*1440*/  SEL R3, R10, RZ, P0 ;  /* 0x000000ff0a037207 */ /* 0x000fe40000000000 */
[----:B------:R-:W-:Y:S02]  /*1450*/  SEL R9, R11, RZ, P0 ;  /* 0x000000ff0b097207 */ /* 0x000fe40000000000 */
[----:B----4-:R-:W-:-:S02]  /*1460*/  SEL R8, R12, RZ, P1 ;  /* 0x000000ff0c087207 */ /* 0x010fc40000800000 */
[----:B------:R-:W-:Y:S02]  /*1470*/  ISETP.GT.U32.AND.EX P0, PT, R0, RZ, PT, P2 ;  /* 0x000000ff0000720c */ /* 0x000fe40003f04120 */
[----:B------:R-:W-:Y:S02]  /*1480*/  SEL R10, R13, RZ, P1 ;  /* 0x000000ff0d0a7207 */ /* 0x000fe40000800000 */
[----:B------:R-:W-:Y:S02]  /*1490*/  IADD3.X R12, PT, PT, R17, R19, R18, P3, P4 ;  /* 0x00000013110c7210 */ /* 0x000fe40001fe8412 */
[----:B------:R-:W-:Y:S02]  /*14a0*/  IADD3 R8, P1, P2, R8, R16, R3 ;  /* 0x0000001008087210 */ /* 0x000fe40007a3e003 */
[----:B------:R-:W-:Y:S02]  /*14b0*/  SEL R11, R14, RZ, P0 ;  /* 0x000000ff0e0b7207 */ /* 0x000fe40000000000 */
[----:B------:R-:W-:-:S02]  /*14c0*/  ISETP.GT.U32.AND P4, PT, R2, 0x160, PT ;  /* 0x000001600200780c */ /* 0x000fc40003f84070 */
[----:B------:R-:W-:Y:S02]  /*14d0*/  SEL R14, R15, RZ, P0 ;  /* 0x000000ff0f0e7207 */ /* 0x000fe40000000000 */
[----:B------:R-:W-:Y:S02]  /*14e0*/  ISETP.GT.U32.AND P0, PT, R2, 0x180, PT ;  /* 0x000001800200780c */ /* 0x000fe40003f04070 */
[----:B------:R-:W-:Y:S02]  /*14f0*/  IADD3.X R10, PT, PT, R10, R12, R9, P1, P2 ;  /* 0x0000000c0a0a7210 */ /* 0x000fe40000fe4409 */
[C---:B------:R-:W-:Y:S02]  /*1500*/  ISETP.GT.U32.AND P3, PT, R2.reuse, 0x1a0, PT ;  /* 0x000001a00200780c */ /* 0x040fe40003f64070 */
[C---:B------:R-:W-:Y:S02]  /*1510*/  ISETP.GT.U32.AND P1, PT, R2.reuse, 0x1c0, PT ;  /* 0x000001c00200780c */ /* 0x040fe40003f24070 */
[----:B------:R-:W-:-:S02]  /*1520*/  ISETP.GT.U32.AND P2, PT, R2, 0x1e0, PT ;  /* 0x000001e00200780c */ /* 0x000fc40003f44070 */
[----:B------:R-:W-:Y:S02]  /*1530*/  ISETP.GT.U32.AND.EX P4, PT, R0, RZ, PT, P4 ;  /* 0x000000ff0000720c */ /* 0x000fe40003f84140 */
[----:B-1----:R-:W-:Y:S02]  /*1540*/  SEL R2, R24, RZ, P6 ;  /* 0x000000ff18027207 */ /* 0x002fe40003000000 */
[----:B------:R-:W-:Y:S02]  /*1550*/  ISETP.GT.U32.AND.EX P0, PT, R0, RZ, PT, P0 ;  /* 0x000000ff0000720c */ /* 0x000fe40003f04100 */
[----:B------:R-:W-:Y:S02]  /*1560*/  SEL R9, R25, RZ, P6 ;  /* 0x000000ff19097207 */ /* 0x000fe40003000000 */
[----:B------:R-:W-:Y:S02]  /*1570*/  SEL R3, R26, RZ, P4 ;  /* 0x000000ff1a037207 */ /* 0x000fe40002000000 */
[----:B------:R-:W-:-:S02]  /*1580*/  SEL R27, R27, RZ, P4 ;  /* 0x000000ff1b1b7207 */ /* 0x000fc40002000000 */
[----:B------:R-:W-:Y:S02]  /*1590*/  IADD3 R2, P6, P4, R2, R8, R11 ;  /* 0x0000000802027210 */ /* 0x000fe40007cde00b */
[----:B--2---:R-:W-:Y:S02]  /*15a0*/  SEL R8, R20, RZ, P0 ;  /* 0x000000ff14087207 */ /* 0x004fe40000000000 */
[C---:B------:R-:W-:Y:S02]  /*15b0*/  ISETP.GT.U32.AND.EX P3, PT, R0.reuse, RZ, PT, P3 ;  /* 0x000000ff0000720c */ /* 0x040fe40003f64130 */
[----:B------:R-:W-:Y:S02]  /*15c0*/  ISETP.GT.U32.AND.EX P1, PT, R0, RZ, PT, P1 ;  /* 0x000000ff0000720c */ /* 0x000fe40003f24110 */
[----:B------:R-:W-:Y:S02]  /*15d0*/  IADD3.X R9, PT, PT, R9, R10, R14, P6, P4 ;  /* 0x0000000a09097210 */ /* 0x000fe400037e840e */
[----:B------:R-:W-:-:S02]  /*15e0*/  IADD3 R8, P6, P4, R8, R2, R3 ;  /* 0x0000000208087210 */ /* 0x000fc40007cde003 */
[----:B------:R-:W-:Y:S02]  /*15f0*/  SEL R2, R22, RZ, P3 ;  /* 0x000000ff16027207 */ /* 0x000fe40001800000 */
[----:B---3--:R-:W-:Y:S02]  /*1600*/  SEL R3, R4, RZ, P1 ;  /* 0x000000ff04037207 */ /* 0x008fe40000800000 */
[----:B------:R-:W-:Y:S02]  /*1610*/  ISETP.GT.U32.AND.EX P2, PT, R0, RZ, PT, P2 ;  /* 0x000000ff0000720c */ /* 0x000fe40003f44120 */
[----:B------:R-:W-:Y:S02]  /*1620*/  SEL R20, R21, RZ, P0 ;  /* 0x000000ff15147207 */ /* 0x000fe40000000000 */
[----:B------:R-:W-:Y:S02]  /*1630*/  SEL R23, R23, RZ, P3 ;  /* 0x000000ff17177207 */ /* 0x000fe40001800000 */
[----:B------:R-:W-:-:S02]  /*1640*/  IADD3 R3, P0, P3, R3, R8, R2 ;  /* 0x0000000803037210 */ /* 0x000fc40007b1e002 */
[----:B------:R-:W-:Y:S02]  /*1650*/  SEL R4, R6, RZ, P2 ;  /* 0x000000ff06047207 */ /* 0x000fe40001000000 */
[----:B------:R-:W-:Y:S02]  /*1660*/  IADD3.X R2, PT, PT, R20, R9, R27, P6, P4 ;  /* 0x0000000914027210 */ /* 0x000fe400037e841b */
[----:B------:R-:W-:Y:S02]  /*1670*/  SEL R0, R5, RZ, P1 ;  /* 0x000000ff05007207 */ /* 0x000fe40000800000 */
[----:B------:R-:W-:Y:S02]  /*1680*/  IADD3 R4, P1, PT, R4, R3, RZ ;  /* 0x0000000304047210 */ /* 0x000fe40007f3e0ff */
[----:B------:R-:W-:Y:S02]  /*1690*/  SEL R5, R7, RZ, P2 ;  /* 0x000000ff07057207 */ /* 0x000fe40001000000 */
[----:B------:R-:W-:-:S05]  /*16a0*/  IADD3.X R0, PT, PT, R0, R2, R23, P0, P3 ;  /* 0x0000000200007210 */ /* 0x000fca00007e6417 */
[----:B------:R-:W-:Y:S01]  /*16b0*/  IMAD.X R5, R5, 0x1, R0, P1 ;  /* 0x0000000105057824 */ /* 0x000fe200008e0600 */
[----:B------:R-:W-:Y:S06]  /*16c0*/  BRA `(.L_x_310) ;  /* 0x0000001000147947 */ /* 0x000fec0003800000 */
.L_x_296:
[----:B------:R-:W0:Y:S01]  /*16d0*/  S2R R3, SR_TID.X ;  /* 0x0000000000037919 */ /* 0x000e220000002100 */
[----:B------:R-:W0:Y:S02]  /*16e0*/  LDC.64 R4, c[0x0][0x380] ;  /* 0x0000e000ff047b82 */ /* 0x000e240000000a00 */
[----:B0-----:R-:W-:-:S05]  /*16f0*/  IMAD.WIDE.U32 R4, R3, 0x8, R4 ;  /* 0x0000000803047825 */ /* 0x001fca00078e0004 */
[----:B------:R-:W2:Y:S04]  /*1700*/  LDG.E.64 R8, desc[UR6][R4.64] ;  /* 0x0000000604087981 */ /* 0x000ea8000c1e1b00 */
[----:B------:R-:W2:Y:S04]  /*1710*/  LDG.E.64 R10, desc[UR6][R4.64+0x1000] ;  /* 0x00100006040a7981 */ /* 0x000ea8000c1e1b00 */
[----:B------:R-:W2:Y:S04]  /*1720*/  LDG.E.64 R12, desc[UR6][R4.64+0x2000] ;  /* 0x00200006040c7981 */ /* 0x000ea8000c1e1b00 */
[----:B------:R-:W3:Y:S04]  /*1730*/  LDG.E.64 R14, desc[UR6][R4.64+0x3000] ;  /* 0x00300006040e7981 */ /* 0x000ee8000c1e1b00 */
[----:B------:R-:W3:Y:S04]  /*1740*/  LDG.E.64 R16, desc[UR6][R4.64+0x4000] ;  /* 0x0040000604107981 */ /* 0x000ee8000c1e1b00 */
[----:B------:R-:W4:Y:S04]  /*1750*/  LDG.E.64 R18, desc[UR6][R4.64+0x5000] ;  /* 0x0050000604127981 */ /* 0x000f28000c1e1b00 */
[----:B------:R-:W4:Y:S01]  /*1760*/  LDG.E.64 R20, desc[UR6][R4.64+0x6000] ;  /* 0x0060000604147981 */ /* 0x000f22000c1e1b00 */
[----:B------:R-:W-:Y:S01]  /*1770*/  IADD3 R6, P1, PT, R2, -0xe00, RZ ;  /* 0xfffff20002067810 */ /* 0x000fe20007f3e0ff */
[----:B------:R-:W-:-:S02]  /*1780*/  IMAD.MOV.U32 R43, RZ, RZ, 0xe00 ;  /* 0x00000e00ff2b7424 */ /* 0x000fc400078e00ff */
[----:B------:R-:W-:Y:S01]  /*1790*/  IMAD.MOV.U32 R39, RZ, RZ, RZ ;  /* 0x000000ffff277224 */ /* 0x000fe200078e00ff */
[----:B------:R-:W-:Y:S02]  /*17a0*/  ISETP.GE.U32.AND P0, PT, R6, 0xe00, PT ;  /* 0x00000e000600780c */ /* 0x000fe40003f06070 */
[----:B--2---:R-:W-:Y:S02]  /*17b0*/  IADD3 R45, P3, P4, R12, R10, R8 ;  /* 0x0000000a0c2d7210 */ /* 0x004fe40007c7e008 */
[----:B------:R-:W-:Y:S02]  /*17c0*/  IADD3.X R8, PT, PT, R0, -0x1, RZ, P1, !PT ;  /* 0xffffffff00087810 */ /* 0x000fe40000ffe4ff */
[----:B------:R-:W-:Y:S02]  /*17d0*/  IADD3.X R9, PT, PT, R13, R11, R9, P3, P4 ;  /* 0x0000000b0d097210 */ /* 0x000fe40001fe8409 */
[----:B------:R-:W-:Y:S02]  /*17e0*/  ISETP.GE.U32.AND.EX P0, PT, R8, RZ, PT, P0 ;  /* 0x000000ff0800720c */ /* 0x000fe40003f06100 */
[----:B---3--:R-:W-:-:S04]  /*17f0*/  IADD3 R45, P2, P1, R16, R14, R45 ;  /* 0x0000000e102d7210 */ /* 0x008fc8000795e02d */
[----:B------:R-:W-:Y:S02]  /*1800*/  IADD3.X R15, PT, PT, R17, R15, R9, P2, P1 ;  /* 0x0000000f110f7210 */ /* 0x000fe400017e2409 */
[----:B----4-:R-:W-:-:S04]  /*1810*/  IADD3 R45, P3, P4, R20, R18, R45 ;  /* 0x00000012142d7210 */ /* 0x010fc80007c7e02d */
[----:B------:R-:W-:Y:S01]  /*1820*/  IADD3.X R41, PT, PT, R21, R19, R15, P3, P4 ;  /* 0x0000001315297210 */ /* 0x000fe20001fe840f */
[----:B------:R-:W-:Y:S08]  /*1830*/  @!P0 BRA `(.L_x_311) ;  /* 0x0000000000808947 */ /* 0x000ff00003800000 */
[----:B------:R-:W0:Y:S01]  /*1840*/  LDC.64 R10, c[0x0][0x390] ;  /* 0x0000e400ff0a7b82 */ /* 0x000e220000000a00 */
[----:B------:R-:W-:Y:S02]  /*1850*/  IMAD.MOV.U32 R43, RZ, RZ, 0xe00 ;  /* 0x00000e00ff2b7424 */ /* 0x000fe400078e00ff */
[----:B------:R-:W-:-:S07]  /*1860*/  IMAD.MOV.U32 R39, RZ, RZ, RZ ;  /* 0x000000ffff277224 */ /* 0x000fce00078e00ff */
.L_x_313:
[----:B------:R-:W-:-:S04]  /*1870*/  LEA R22, P0, R43, R4, 0x3 ;  /* 0x000000042b167211 */ /* 0x000fc800078018ff */
[----:B------:R-:W-:-:S05]  /*1880*/  LEA.HI.X R23, R43, R5, R39, 0x3, P0 ;  /* 0x000000052b177211 */ /* 0x000fca00000f1c27 */
[----:B------:R-:W2:Y:S04]  /*1890*/  LDG.E.64 R24, desc[UR6][R22.64] ;  /* 0x0000000616187981 */ /* 0x000ea8000c1e1b00 */
[----:B------:R-:W2:Y:S04]  /*18a0*/  LDG.E.64 R26, desc[UR6][R22.64+0x1000] ;  /* 0x00100006161a7981 */ /* 0x000ea8000c1e1b00 */
[----:B------:R-:W3:Y:S04]  /*18b0*/  LDG.E.64 R18, desc[UR6][R22.64+0x2000] ;  /* 0x0020000616127981 */ /* 0x000ee8000c1e1b00 */
[----:B------:R-:W3:Y:S04]  /*18c0*/  LDG.E.64 R20, desc[UR6][R22.64+0x3000] ;  /* 0x0030000616147981 */ /* 0x000ee8000c1e1b00 */
[----:B------:R-:W4:Y:S04]  /*18d0*/  LDG.E.64 R16, desc[UR6][R22.64+0x4000] ;  /* 0x0040000616107981 */ /* 0x000f28000c1e1b00 */
[----:B------:R-:W4:Y:S04]  /*18e0*/  LDG.E.64 R14, desc[UR6][R22.64+0x5000] ;  /* 0x00500006160e7981 */ /* 0x000f28000c1e1b00 */
[----:B------:R-:W5:Y:S01]  /*18f0*/  LDG.E.64 R12, desc[UR6][R22.64+0x6000] ;  /* 0x00600006160c7981 */ /* 0x000f62000c1e1b00 */
[----:B0-----:R-:W-:-:S02]  /*1900*/  IMAD.MOV.U32 R2, RZ, RZ, R10 ;  /* 0x000000ffff027224 */ /* 0x001fc400078e000a */
[----:B------:R-:W-:-:S03]  /*1910*/  IMAD.MOV.U32 R0, RZ, RZ, R11 ;  /* 0x000000ffff007224 */ /* 0x000fc600078e000b */
[----:B------:R-:W-:-:S04]  /*1920*/  IADD3 R7, P5, PT, -R43, R2, RZ ;  /* 0x000000022b077210 */ /* 0x000fc80007fbe1ff */
[----:B------:R-:W-:Y:S01]  /*1930*/  ISETP.GE.U32.AND P0, PT, R7, 0xe00, PT ;  /* 0x00000e000700780c */ /* 0x000fe20003f06070 */
[----:B------:R-:W-:-:S05]  /*1940*/  IMAD.X R7, R0, 0x1, ~R39, P5 ;  /* 0x0000000100077824 */ /* 0x000fca00028e0e27 */
[----:B------:R-:W-:Y:S02]  /*1950*/  ISETP.GE.U32.AND.EX P0, PT, R7, RZ, PT, P0 ;  /* 0x000000ff0700720c */ /* 0x000fe40003f06100 */
[----:B--2---:R-:W-:-:S04]  /*1960*/  IADD3 R45, P3, P4, R26, R24, R45 ;  /* 0x000000181a2d7210 */ /* 0x004fc80007c7e02d */
[----:B------:R-:W-:Y:S02]  /*1970*/  IADD3.X R25, PT, PT, R27, R25, R41, P3, P4 ;  /* 0x000000191b197210 */ /* 0x000fe40001fe8429 */
[----:B---3--:R-:W-:-:S04]  /*1980*/  IADD3 R45, P1, P2, R20, R18, R45 ;  /* 0x00000012142d7210 */ /* 0x008fc80007a3e02d */
[----:B------:R-:W-:Y:S02]  /*1990*/  IADD3.X R19, PT, PT, R21, R19, R25, P1, P2 ;  /* 0x0000001315137210 */ /* 0x000fe40000fe4419 */
[----:B----4-:R-:W-:-:S04]  /*19a0*/  IADD3 R45, P3, P4, R14, R16, R45 ;  /* 0x000000100e2d7210 */ /* 0x010fc80007c7e02d */
[----:B-----5:R-:W-:Y:S02]  /*19b0*/  IADD3 R45, P1, PT, R12, R45, RZ ;  /* 0x0000002d0c2d7210 */ /* 0x020fe40007f3e0ff */
[----:B------:R-:W-:-:S05]  /*19c0*/  IADD3.X R15, PT, PT, R15, R17, R19, P3, P4 ;  /* 0x000000110f0f7210 */ /* 0x000fca0001fe8413 */
[----:B------:R-:W-:Y:S01]  /*19d0*/  IMAD.X R41, R13, 0x1, R15, P1 ;  /* 0x000000010d297824 */ /* 0x000fe200008e060f */
[----:B------:R-:W-:Y:S06]  /*19e0*/  @!P0 BRA `(.L_x_312) ;  /* 0x0000000800248947 */ /* 0x000fec0003800000 */
[----:B------:R-:W-:-:S05]  /*19f0*/  IADD3 R43, P0, PT, R43, 0xe00, RZ ;  /* 0x00000e002b2b7810 */ /* 0x000fca0007f1e0ff */
[----:B------:R-:W-:Y:S01]  /*1a00*/  IMAD.X R39, RZ, RZ, R39, P0 ;  /* 0x000000ffff277224 */ /* 0x000fe200000e0627 */
[----:B------:R-:W-:-:S04]  /*1a10*/  ISETP.GT.U32.AND P0, PT, R43, R6, PT ;  /* 0x000000062b00720c */ /* 0x000fc80003f04070 */
[----:B------:R-:W-:-:S13]  /*1a20*/  ISETP.GT.U32.AND.EX P0, PT, R39, R8, PT, P0 ;  /* 0x000000082700720c */ /* 0x000fda0003f04100 */
[----:B------:R-:W-:Y:S05]  /*1a30*/  @!P0 BRA `(.L_x_313) ;  /* 0xfffffffc008c8947 */ /* 0x000fea000383ffff */
.L_x_311:
[----:B------:R-:W-:Y:S01]  /*1a40*/  IMAD.IADD R4, R2, 0x1, -R43 ;  /* 0x0000000102047824 */ /* 0x000fe200078e0a2b */
[----:B------:R-:W-:Y:S01]  /*1a50*/  ISETP.GE.U32.AND P1, PT, R43, R2, PT ;  /* 0x000000022b00720c */ /* 0x000fe20003f26070 */
[----:B------:R-:W-:Y:S03]  /*1a60*/  BSSY.RECONVERGENT B1, `(.L_x_312) ;  /* 0x0000081000017945 */ /* 0x000fe60003800200 */
[----:B------:R-:W-:-:S04]  /*1a70*/  ISETP.GE.AND P0, PT, R3, R4, PT ;  /* 0x000000040300720c */ /* 0x000fc80003f06270 */
[----:B------:R-:W-:-:S13]  /*1a80*/  ISETP.GE.U32.OR.EX P0, PT, R39, R0, P0, P1 ;  /* 0x000000002700720c */ /* 0x000fda0000706510 */
[----:B------:R-:W-:Y:S05]  /*1a90*/  @P0 BRA `(.L_x_314) ;  /* 0x0000000400f40947 */ /* 0x000fea0003800000 */
[----:B------:R-:W-:Y:S01]  /*1aa0*/  LOP3.LUT R0, RZ, R3, RZ, 0x33, !PT ;  /* 0x00000003ff007212 */ /* 0x000fe200078e33ff */
[----:B------:R-:W-:Y:S03]  /*1ab0*/  BSSY.RECONVERGENT B2, `(.L_x_315) ;  /* 0x0000038000027945 */ /* 0x000fe60003800200 */
[----:B------:R-:W-:-:S04]  /*1ac0*/  IADD3 R2, PT, PT, -R43, R2, R0 ;  /* 0x000000022b027210 */ /* 0x000fc80007ffe100 */
[C---:B------:R-:W-:Y:S02]  /*1ad0*/  ISETP.GE.U32.AND P1, PT, R2.reuse, 0x1e00, PT ;  /* 0x00001e000200780c */ /* 0x040fe40003f26070 */
[----:B------:R-:W-:Y:S01]  /*1ae0*/  LEA.HI R0, R2, 0x1, RZ, 0x17 ;  /* 0x0000000102007811 */ /* 0x000fe200078fb8ff */
[----:B------:R-:W-:-:S03]  /*1af0*/  IMAD.MOV.U32 R2, RZ, RZ, R3 ;  /* 0x000000ffff027224 */ /* 0x000fc600078e0003 */
[----:B------:R-:W-:-:S04]  /*1b00*/  LOP3.LUT R40, R0, 0xf, RZ, 0xc0, !PT ;  /* 0x0000000f00287812 */ /* 0x000fc800078ec0ff */
[----:B------:R-:W-:-:S03]  /*1b10*/  ISETP.NE.AND P0, PT, R40, RZ, PT ;  /* 0x000000ff2800720c */ /* 0x000fc60003f05270 */
[----:B------:R-:W-:Y:S10]  /*1b20*/  @!P1 BRA `(.L_x_316) ;  /* 0x0000000000c09947 */ /* 0x000ff40003800000 */
[----:B------:R-:W0:Y:S01]  /*1b30*/  LDCU.64 UR4, c[0x0][0x380] ;  /* 0x00007000ff0477ac */ /* 0x000e220008000a00 */
[----:B------:R-:W-:Y:S02]  /*1b40*/  IADD3 R5, P1, PT, R3, R43, RZ ;  /* 0x0000002b03057210 */ /* 0x000fe40007f3e0ff */
[----:B------:R-:W-:-:S03]  /*1b50*/  LOP3.LUT R38, R0, 0xfffff0, RZ, 0xc0, !PT ;  /* 0x00fffff000267812 */ /* 0x000fc600078ec0ff */
[----:B------:R-:W-:Y:S02]  /*1b60*/  IMAD.X R2, RZ, RZ, R39, P1 ;  /* 0x000000ffff027224 */ /* 0x000fe400008e0627 */
[----:B------:R-:W-:Y:S01]  /*1b70*/  IMAD.MOV R38, RZ, RZ, -R38 ;  /* 0x000000ffff267224 */ /* 0x000fe200078e0a26 */
[----:B0-----:R-:W-:-:S04]  /*1b80*/  LEA R4, P2, R5, UR4, 0x3 ;  /* 0x0000000405047c11 */ /* 0x001fc8000f8418ff */
[----:B------:R-:W-:Y:S02]  /*1b90*/  IADD3 R4, P1, PT, R4, 0x8000, RZ ;  /* 0x0000800004047810 */ /* 0x000fe40007f3e0ff */
[----:B------:R-:W-:Y:S01]  /*1ba0*/  LEA.HI.X R5, R5, UR5, R2, 0x3, P2 ;  /* 0x0000000505057c11 */ /* 0x000fe200090f1c02 */
[----:B------:R-:W-:-:S04]  /*1bb0*/  IMAD.MOV.U32 R2, RZ, RZ, R3 ;  /* 0x000000ffff027224 */ /* 0x000fc800078e0003 */
[----:B------:R-:W-:-:S07]  /*1bc0*/  IMAD.X R5, RZ, RZ, R5, P1 ;  /* 0x000000ffff057224 */ /* 0x000fce00008e0605 */
.L_x_317:
[----:B------:R-:W2:Y:S04]  /*1bd0*/  LDG.E.64 R6, desc[UR6][R4.64+-0x8000] ;  /* 0xff80000604067981 */ /* 0x000ea8000c1e1b00 */
[----:B------:R-:W2:Y:S04]  /*1be0*/  LDG.E.64 R8, desc[UR6][R4.64+-0x7000] ;  /* 0xff90000604087981 */ /* 0x000ea8000c1e1b00 */
[----:B------:R-:W3:Y:S04]  /*1bf0*/  LDG.E.64 R10, desc[UR6][R4.64+-0x6000] ;  /* 0xffa00006040a7981 */ /* 0x000ee8000c1e1b00 */
[----:B------:R-:W3:Y:S04]  /*1c00*/  LDG.E.64 R12, desc[UR6][R4.64+-0x5000] ;  /* 0xffb00006040c7981 */ /* 0x000ee8000c1e1b00 */
[----:B------:R-:W4:Y:S04]  /*1c10*/  LDG.E.64 R14, desc[UR6][R4.64+-0x4000] ;  /* 0xffc00006040e7981 */ /* 0x000f28000c1e1b00 */
[----:B------:R-:W4:Y:S04]  /*1c20*/  LDG.E.64 R16, desc[UR6][R4.64+-0x3000] ;  /* 0xffd0000604107981 */ /* 0x000f28000c1e1b00 */
[----:B------:R-:W5:Y:S04]  /*1c30*/  LDG.E.64 R18, desc[UR6][R4.64+-0x2000] ;  /* 0xffe0000604127981 */ /* 0x000f68000c1e1b00 */
        /* <DEDUP_REMOVED lines=8> */
[----:B------:R0:W5:Y:S01]  /*1cc0*/  LDG.E.64 R36, desc[UR6][R4.64+0x7000] ;  /* 0x0070000604247981 */ /* 0x000162000c1e1b00 */
[----:B------:R-:W-:-:S02]  /*1cd0*/  VIADD R38, R38, 0x10 ;  /* 0x0000001026267836 */ /* 0x000fc40000000000 */
[----:B------:R-:W-:Y:S01]  /*1ce0*/  VIADD R2, R2, 0x2000 ;  /* 0x0000200002027836 */ /* 0x000fe20000000000 */
[----:B0-----:R-:W-:-:S05]  /*1cf0*/  IADD3 R4, P6, PT, R4, 0x10000, RZ ;  /* 0x0001000004047810 */ /* 0x001fca0007fde0ff */
[----:B------:R-:W-:Y:S01]  /*1d00*/  IMAD.X R5, RZ, RZ, R5, P6 ;  /* 0x000000ffff057224 */ /* 0x000fe200030e0605 */
[----:B--2---:R-:W-:-:S04]  /*1d10*/  IADD3 R45, P1, P2, R8, R6, R45 ;  /* 0x00000006082d7210 */ /* 0x004fc80007a3e02d */
[----:B------:R-:W-:Y:S02]  /*1d20*/  IADD3.X R7, PT, PT, R9, R7, R41, P1, P2 ;  /* 0x0000000709077210 */ /* 0x000fe40000fe4429 */
[----:B---3--:R-:W-:-:S04]  /*1d30*/  IADD3 R45, P3, P4, R12, R10, R45 ;  /* 0x0000000a0c2d7210 */ /* 0x008fc80007c7e02d */
        /* <DEDUP_REMOVED lines=9> */
[----:B------:R-:W-:Y:S02]  /*1dd0*/  ISETP.NE.AND P3, PT, R38, RZ, PT ;  /* 0x000000ff2600720c */ /* 0x000fe40003f65270 */
[----:B------:R-:W-:-:S04]  /*1de0*/  IADD3 R45, P2, P1, R32, R30, R45 ;  /* 0x0000001e202d7210 */ /* 0x000fc8000795e02d */
[----:B------:R-:W-:Y:S02]  /*1df0*/  IADD3.X R31, PT, PT, R33, R31, R27, P2, P1 ;  /* 0x0000001f211f7210 */ /* 0x000fe400017e241b */
[----:B------:R-:W-:-:S04]  /*1e00*/  IADD3 R45, P4, P5, R36, R34, R45 ;  /* 0x00000022242d7210 */ /* 0x000fc80007d9e02d */
[----:B------:R-:W-:Y:S01]  /*1e10*/  IADD3.X R41, PT, PT, R37, R35, R31, P4, P5 ;  /* 0x0000002325297210 */ /* 0x000fe200027ea41f */
[----:B------:R-:W-:Y:S08]  /*1e20*/  @P3 BRA `(.L_x_317) ;  /* 0xfffffffc00683947 */ /* 0x000ff0000383ffff */
.L_x_316:
[----:B------:R-:W-:Y:S05]  /*1e30*/  BSYNC.RECONVERGENT B2 ;  /* 0x0000000000027941 */ /* 0x000fea0003800200 */
.L_x_315:
[----:B------:R-:W-:Y:S05]  /*1e40*/  @!P0 BRA `(.L_x_314) ;  /* 0x0000000400088947 */ /* 0x000fea0003800000 */
[----:B------:R-:W-:Y:S01]  /*1e50*/  ISETP.GE.U32.AND P1, PT, R40, 0x8, PT ;  /* 0x000000082800780c */ /* 0x000fe20003f26070 */
[----:B------:R-:W-:Y:S01]  /*1e60*/  BSSY.RECONVERGENT B2, `(.L_x_318) ;  /* 0x000001a000027945 */ /* 0x000fe20003800200 */
[----:B------:R-:W-:-:S04]  /*1e70*/  LOP3.LUT R22, R0, 0x7, RZ, 0xc0, !PT ;  /* 0x0000000700167812 */ /* 0x000fc800078ec0ff */
[----:B------:R-:W-:-:S07]  /*1e80*/  ISETP.NE.AND P0, PT, R22, RZ, PT ;  /* 0x000000ff1600720c */ /* 0x000fce0003f05270 */
[----:B------:R-:W-:Y:S06]  /*1e90*/  @!P1 BRA `(.L_x_319) ;  /* 0x0000000000589947 */ /* 0x000fec0003800000 */
[----:B------:R-:W0:Y:S01]  /*1ea0*/  LDCU.64 UR4, c[0x0][0x380] ;  /* 0x00007000ff0477ac */ /* 0x000e220008000a00 */
[----:B------:R-:W-:-:S05]  /*1eb0*/  IADD3 R4, P1, PT, R2, R43, RZ ;  /* 0x0000002b02047210 */ /* 0x000fca0007f3e0ff */
[----:B------:R-:W-:Y:S01]  /*1ec0*/  IMAD.X R5, RZ, RZ, R39, P1 ;  /* 0x000000ffff057224 */ /* 0x000fe200008e0627 */
        /* <DEDUP_REMOVED lines=19> */
.L_x_319:
[----:B------:R-:W-:Y:S05]  /*2000*/  BSYNC.RECONVERGENT B2 ;  /* 0x0000000000027941 */ /* 0x000fea0003800200 */
.L_x_318:
        /* <DEDUP_REMOVED lines=20> */
.L_x_321:
[----:B------:R-:W-:Y:S05]  /*2150*/  BSYNC.RECONVERGENT B2 ;  /* 0x0000000000027941 */ /* 0x000fea0003800200 */
.L_x_320:
[----:B------:R-:W-:Y:S05]  /*2160*/  @!P0 BRA `(.L_x_314) ;  /* 0x0000000000408947 */ /* 0x000fea0003800000 */
[----:B------:R-:W0:Y:S01]  /*2170*/  LDCU.64 UR4, c[0x0][0x380] ;  /* 0x00007000ff0477ac */ /* 0x000e220008000a00 */
[----:B------:R-:W-:Y:S01]  /*2180*/  IADD3 R7, P0, PT, R2, R43, RZ ;  /* 0x0000002b02077210 */ /* 0x000fe20007f1e0ff */
[----:B------:R-:W-:-:S04]  /*2190*/  IMAD.MOV R0, RZ, RZ, -R0 ;  /* 0x000000ffff007224 */ /* 0x000fc800078e0a00 */
[----:B------:R-:W-:Y:S01]  /*21a0*/  IMAD.X R4, RZ, RZ, R39, P0 ;  /* 0x000000ffff047224 */ /* 0x000fe200000e0627 */
[----:B0-----:R-:W-:-:S04]  /*21b0*/  LEA R2, P1, R7, UR4, 0x3 ;  /* 0x0000000407027c11 */ /* 0x001fc8000f8218ff */
[----:B------:R-:W-:-:S09]  /*21c0*/  LEA.HI.X R7, R7, UR5, R4, 0x3, P1 ;  /* 0x0000000507077c11 */ /* 0x000fd200088f1c04 */
.L_x_322:
        /* <DEDUP_REMOVED lines=10> */
.L_x_314:
[----:B------:R-:W-:Y:S05]  /*2270*/  BSYNC.RECONVERGENT B1 ;  /* 0x0000000000017941 */ /* 0x000fea0003800200 */
.L_x_312:
[----:B------:R-:W0:Y:S01]  /*2280*/  S2R R4, SR_LANEID ;  /* 0x0000000000047919 */ /* 0x000e220000000000 */
[----:B------:R-:W-:Y:S01]  /*2290*/  ISETP.NE.AND P5, PT, R3, RZ, PT ;  /* 0x000000ff0300720c */ /* 0x000fe20003fa5270 */
        /* <DEDUP_REMOVED lines=28> */
[----:B------:R-:W-:Y:S02]  /*2460*/  @!P2 SHF.R.U32.HI R5, RZ, 0x2, R3 ;  /* 0x00000002ff05a819 */ /* 0x000fe40000011603 */
[----:B-1----:R-:W-:Y:S01]  /*2470*/  SEL R2, R2, RZ, !P1 ;  /* 0x000000ff02027207 */ /* 0x002fe20004800000 */
[----:B------:R-:W0:Y:S01]  /*2480*/  SHFL.DOWN PT, R0, R7, 0x10, 0x1f ;  /* 0x0a001f0007007f89 */ /* 0x000e2200000e0000 */
[----:B------:R-:W-:Y:S02]  /*2490*/  ISETP.GT.AND P1, PT, R4, 0xf, PT ;  /* 0x0000000f0400780c */ /* 0x000fe40003f24270 */
[----:B------:R-:W-:Y:S01]  /*24a0*/  @!P2 MOV R4, 0x400 ;  /* 0x000004000004a802 */ /* 0x000fe20000000f00 */
[----:B------:R-:W-:-:S03]  /*24b0*/  IMAD.X R9, R2, 0x1, R11, P0 ;  /* 0x0000000102097824 */ /* 0x000fc600000e060b */
[----:B--2---:R-:W-:Y:S02]  /*24c0*/  @!P2 LEA R13, R13, R4, 0x18 ;  /* 0x000000040d0da211 */ /* 0x004fe400078ec0ff */
[----:B------:R-:W1:Y:S01]  /*24d0*/  SHFL.DOWN PT, R2, R9, 0x10, 0x1f ;  /* 0x0a001f0009027f89 */ /* 0x000e6200000e0000 */
[----:B0-----:R-:W-:-:S04]  /*24e0*/  SEL R0, R0, RZ, !P1 ;  /* 0x000000ff00007207 */ /* 0x001fc80004800000 */
        /* <DEDUP_REMOVED lines=17> */
[----:B--2---:R-:W2:Y:S04]  /*2600*/  LDS.128 R12, [UR4+0x70] ;  /* 0x00007004ff0c7984 */ /* 0x004ea80008000c00 */
[----:B------:R-:W2:Y:S01]  /*2610*/  LDS.128 R8, [UR4+0x80] ;  /* 0x00008004ff087984 */ /* 0x000ea20008000c00 */
        /* <DEDUP_REMOVED lines=9> */
[----:B--2---:R-:W-:Y:S02]  /*26b0*/  IADD3 R3, P2, P3, R12, R3, R18 ;  /* 0x000000030c037210 */ /* 0x004fe40007b5e012 */
[----:B------:R-:W-:Y:S02]  /*26c0*/  IADD3.X R5, PT, PT, R17, R5, R23, P0, P1 ;  /* 0x0000000511057210 */ /* 0x000fe400007e2417 */
[----:B------:R-:W-:Y:S02]  /*26d0*/  IADD3 R3, P0, P1, R8, R3, R14 ;  /* 0x0000000308037210 */ /* 0x000fe4000791e00e */
[----:B------:R-:W-:-:S02]  /*26e0*/  IADD3.X R5, PT, PT, R13, R5, R19, P2, P3 ;  /* 0x000000050d057210 */ /* 0x000fc400017e6413 */
[----:B------:R-:W-:Y:S02]  /*26f0*/  IADD3 R4, P2, PT, R3, R10, RZ ;  /* 0x0000000a03047210 */ /* 0x000fe40007f5e0ff */
[----:B------:R-:W-:-:S05]  /*2700*/  IADD3.X R5, PT, PT, R9, R5, R15, P0, P1 ;  /* 0x0000000509057210 */ /* 0x000fca00007e240f */
[----:B------:R-:W-:-:S07]  /*2710*/  IMAD.X R5, R5, 0x1, R11, P2 ;  /* 0x0000000105057824 */ /* 0x000fce00010e060b */
.L_x_310:
[----:B------:R-:W-:Y:S05]  /*2720*/  BSYNC.RECONVERGENT B0 ;  /* 0x0000000000007941 */ /* 0x000fea0003800200 */
.L_x_295:
[----:B------:R-:W-:Y:S05]  /*2730*/  @P5 EXIT ;  /* 0x000000000000594d */ /* 0x000fea0003800000 */
[----:B------:R-:W0:Y:S01]  /*2740*/  LDCU.64 UR4, c[0x0][0x3a0] ;  /* 0x00007400ff0477ac */ /* 0x000e220008000a00 */
[----:B------:R-:W3:Y:S01]  /*2750*/  LDC.64 R2, c[0x0][0x388] ;  /* 0x0000e200ff027b82 */ /* 0x000ee20000000a00 */
[----:B012---:R-:W-:-:S04]  /*2760*/  IADD3 R4, P0, PT, R4, UR4, RZ ;  /* 0x0000000404047c10 */ /* 0x007fc8000ff1e0ff */
[----:B------:R-:W-:-:S05]  /*2770*/  IADD3.X R5, PT, PT, R5, UR5, RZ, P0, !PT ;  /* 0x0000000505057c10 */ /* 0x000fca00087fe4ff */
[----:B---3--:R-:W-:Y:S01]  /*2780*/  STG.E.64 desc[UR6][R2.64], R4 ;  /* 0x0000000402007986 */ /* 0x008fe2000c101b06 */
[----:B------:R-:W-:Y:S05]  /*2790*/  EXIT ;  /* 0x000000000000794d */ /* 0x000fea0003800000 */
.L_x_323:
        /* <DEDUP_REMOVED lines=14> */
.L_x_694:


//--------------------- .text._ZN3cub18CUB_300001_SM_10006detail6reduce28DeviceReduceSingleTileKernelINS2_10policy_hubIxjN4cuda3std3__44plusIxEEE10Policy1000EPxSC_iS9_xxNS7_10__identityEEEvT0_T1_T2_T3_T4_T6_ --------------------------
	.section	.text._ZN3cub18CUB_300001_SM_10006detail6reduce28DeviceReduceSingleTileKernelINS2_10policy_hubIxjN4cuda3std3__44plusIxEEE10Policy1000EPxSC_iS9_xxNS7_10__identityEEEvT0_T1_T2_T3_T4_T6_,"ax",@progbits
	.align	128
        .global         _ZN3cub18CUB_300001_SM_10006detail6reduce28DeviceReduceSingleTileKernelINS2_10policy_hubIxjN4cuda3std3__44plusIxEEE10Policy1000EPxSC_iS9_xxNS7_10__identityEEEvT0_T1_T2_T3_T4_T6_
        .type           _ZN3cub18CUB_300001_SM_10006detail6reduce28DeviceReduceSingleTileKernelINS2_10policy_hubIxjN4cuda3std3__44plusIxEEE10Policy1000EPxSC_iS9_xxNS7_10__identityEEEvT0_T1_T2_T3_T4_T6_,@function
        .size           _ZN3cub18CUB_300001_SM_10006detail6reduce28DeviceReduceSingleTileKernelINS2_10policy_hubIxjN4cuda3std3__44plusIxEEE10Policy1000EPxSC_iS9_xxNS7_10__identityEEEvT0_T1_T2_T3_T4_T6_,(.L_x_695 - _ZN3cub18CUB_300001_SM_10006detail6reduce28DeviceReduceSingleTileKernelINS2_10policy_hubIxjN4cuda3std3__44plusIxEEE10Policy1000EPxSC_iS9_xxNS7_10__identityEEEvT0_T1_T2_T3_T4_T6_)
        .other          _ZN3cub18CUB_300001_SM_10006detail6reduce28DeviceReduceSingleTileKernelINS2_10policy_hubIxjN4cuda3std3__44plusIxEEE10Policy1000EPxSC_iS9_xxNS7_10__identityEEEvT0_T1_T2_T3_T4_T6_,@"STO_CUDA_ENTRY STV_DEFAULT"
_ZN3cub18CUB_300001_SM_10006detail6reduce28DeviceReduceSingleTileKernelINS2_10policy_hubIxjN4cuda3std3__44plusIxEEE10Policy1000EPxSC_iS9_xxNS7_10__identityEEEvT0_T1_T2_T3_T4_T6_:
.text._ZN3cub18CUB_300001_SM_10006detail6reduce28DeviceReduceSingleTileKernelINS2_10policy_hubIxjN4cuda3std3__44plusIxEEE10Policy1000EPxSC_iS9_xxNS7_10__identityEEEvT0_T1_T2_T3_T4_T6_:
        /* <DEDUP_REMOVED lines=13> */
.L_x_324:
        /* <DEDUP_REMOVED lines=13> */
.L_x_328:
[----:B------:R-:W-:Y:S05]  /*01a0*/  BSYNC.RECONVERGENT B1 ;  /* 0x0000000000017941 */ /* 0x000fea0003800200 */
.L_x_327:
        /* <DEDUP_REMOVED lines=17> */
.L_x_333:
        /* <DEDUP_REMOVED lines=11> */
.L_x_332:
[----:B------:R-:W-:Y:S05]  /*0370*/  BSYNC.RECONVERGENT B2 ;  /* 0x0000000000027941 */ /* 0x000fea0003800200 */
.L_x_331:
        /* <DEDUP_REMOVED lines=8> */
.L_x_336:
        /* <DEDUP_REMOVED lines=43> */
.L_x_335:
[----:B------:R-:W-:Y:S05]  /*06b0*/  BSYNC.RECONVERGENT B2 ;  /* 0x0000000000027941 */ /* 0x000fea0003800200 */
.L_x_334:
        /* <DEDUP_REMOVED lines=26> */
.L_x_338:
[----:B------:R-:W-:Y:S05]  /*0860*/  BSYNC.RECONVERGENT B2 ;  /* 0x0000000000027941 */ /* 0x000fea0003800200 */
.L_x_337:
        /* <DEDUP_REMOVED lines=12> */
.L_x_330:
[----:B------:R-:W-:Y:S05]  /*0930*/  BSYNC.RECONVERGENT B1 ;  /* 0x0000000000017941 */ /* 0x000fea0003800200 */
.L_x_329:
        /* <DEDUP_REMOVED lines=77> */
.L_x_339:
        /* <DEDUP_REMOVED lines=130> */
.L_x_326:
        /* <DEDUP_REMOVED lines=25> */
.L_x_343:
        /* <DEDUP_REMOVED lines=24> */
.L_x_341:
        /* <DEDUP_REMOVED lines=19> */
.L_x_347:
        /* <DEDUP_REMOVED lines=9> */
.L_x_346:
[----:B------:R-:W-:Y:S05]  /*1b00*/  BSYNC.RECONVERGENT B2 ;  /* 0x0000000000027941 */ /* 0x000fea0003800200 */
.L_x_345:
        /* <DEDUP_REMOVED lines=16> */
.L_x_350:
        /* <DEDUP_REMOVED lines=45> */
.L_x_349:
[----:B------:R-:W-:Y:S05]  /*1ee0*/  BSYNC.RECONVERGENT B2 ;  /* 0x0000000000027941 */ /* 0x000fea0003800200 */
.L_x_348:
        /* <DEDUP_REMOVED lines=30> */
.L_x_352:
[----:B------:R-:W-:Y:S05]  /*20d0*/  BSYNC.RECONVERGENT B2 ;  /* 0x0000000000027941 */ /* 0x000fea0003800200 */
.L_x_351:
        /* <DEDUP_REMOVED lines=11> */
.L_x_344:
[----:B------:R-:W-:Y:S05]  /*2190*/  BSYNC.RECONVERGENT B1 ;  /* 0x0000000000017941 */ /* 0x000fea0003800200 */
.L_x_342:
        /* <DEDUP_REMOVED lines=74> */
.L_x_340:
[----:B------:R-:W-:Y:S05]  /*2640*/  BSYNC.RECONVERGENT B0 ;  /* 0x0000000000007941 */ /* 0x000fea0003800200 */
.L_x_325:
[----:B------:R-:W-:Y:S05]  /*2650*/  @P0 EXIT ;  /* 0x000000000000094d */ /* 0x000fea0003800000 */
[----:B------:R-:W0:Y:S01]  /*2660*/  LDCU.64 UR4, c[0x0][0x398] ;  /* 0x00007300ff0477ac */ /* 0x000e220008000a00 */
[----:B------:R-:W3:Y:S01]  /*2670*/  LDC.64 R4, c[0x0][0x388] ;  /* 0x0000e200ff047b82 */ /* 0x000ee20000000a00 */
[----:B012---:R-:W-:-:S04]  /*2680*/  IADD3 R2, P0, PT, R2, UR4, RZ ;  /* 0x0000000402027c10 */ /* 0x007fc8000ff1e0ff */
[----:B------:R-:W-:-:S05]  /*2690*/  IADD3.X R3, PT, PT, R3, UR5, RZ, P0, !PT ;  /* 0x0000000503037c10 */ /* 0x000fca00087fe4ff */
[----:B---3--:R-:W-:Y:S01]  /*26a0*/  STG.E.64 desc[UR6][R4.64], R2 ;  /* 0x0000000204007986 */ /* 0x008fe2000c101b06 */
[----:B------:R-:W-:Y:S05]  /*26b0*/  EXIT ;  /* 0x000000000000794d */ /* 0x000fea0003800000 */
.L_x_353:
        /* <DEDUP_REMOVED lines=12> */
.L_x_695:


//--------------------- .text._ZN3cub18CUB_300001_SM_10006detail6reduce18DeviceReduceKernelINS2_10policy_hubIxjN4cuda3std3__44plusIxEEE10Policy1000EN6thrust24THRUST_300001_SM_1000_NS6detail15normal_iteratorINSD_10device_ptrIxEEEEjS9_xNS7_10__identityEEEvT0_PT3_T1_NS0_13GridEvenShareISN_EET2_T4_ --------------------------
	.section	.text._ZN3cub18CUB_300001_SM_10006detail6reduce18DeviceReduceKernelINS2_10policy_hubIxjN4cuda3std3__44plusIxEEE10Policy1000EN6thrust24THRUST_300001_SM_1000_NS6detail15normal_iteratorINSD_10device_ptrIxEEEEjS9_xNS7_10__identityEEEvT0_PT3_T1_NS0_13GridEvenShareISN_EET2_T4_,"ax",@progbits
	.align	128
        .global         _ZN3cub18CUB_300001_SM_10006detail6reduce18DeviceReduceKernelINS2_10policy_hubIxjN4cuda3std3__44plusIxEEE10Policy1000EN6thrust24THRUST_300001_SM_1000_NS6detail15normal_iteratorINSD_10device_ptrIxEEEEjS9_xNS7_10__identityEEEvT0_PT3_T1_NS0_13GridEvenShareISN_EET2_T4_
        .type           _ZN3cub18CUB_300001_SM_10006detail6reduce18DeviceReduceKernelINS2_10policy_hubIxjN4cuda3std3__44plusIxEEE10Policy1000EN6thrust24THRUST_300001_SM_1000_NS6detail15normal_iteratorINSD_10device_ptrIxEEEEjS9_xNS7_10__identityEEEvT0_PT3_T1_NS0_13GridEvenShareISN_EET2_T4_,@function
        .size           _ZN3cub18CUB_300001_SM_10006detail6reduce18DeviceReduceKernelINS2_10policy_hubIxjN4cuda3std3__44plusIxEEE10Policy1000EN6thrust24THRUST_300001_SM_1000_NS6detail15normal_iteratorINSD_10device_ptrIxEEEEjS9_xNS7_10__identityEEEvT0_PT3_T1_NS0_13GridEvenShareISN_EET2_T4_,(.L_x_696 - _ZN3cub18CUB_300001_SM_10006detail6reduce18DeviceReduceKernelINS2_10policy_hubIxjN4cuda3std3__44plusIxEEE10Policy1000EN6thrust24THRUST_300001_SM_1000_NS6detail15normal_iteratorINSD_10device_ptrIxEEEEjS9_xNS7_10__identityEEEvT0_PT3_T1_NS0_13GridEvenShareISN_EET2_T4_)
        .other          _ZN3cub18CUB_300001_SM_10006detail6reduce18DeviceReduceKernelINS2_10policy_hubIxjN4cuda3std3__44plusIxEEE10Policy1000EN6thrust24THRUST_300001_SM_1000_NS6detail15normal_iteratorINSD_10device_ptrIxEEEEjS9_xNS7_10__identityEEEvT0_PT3_T1_NS0_13GridEvenShareISN_EET2_T4_,@"STO_CUDA_ENTRY STV_DEFAULT"
_ZN3cub18CUB_300001_SM_10006detail6reduce18DeviceReduceKernelINS2_10policy_hubIxjN4cuda3std3__44plusIxEEE10Policy1000EN6thrust24THRUST_300001_SM_1000_NS6detail15normal_iteratorINSD_10device_ptrIxEEEEjS9_xNS7_10__identityEEEvT0_PT3_T1_NS0_13GridEvenShareISN_EET2_T4_:
.text._ZN3cub18CUB_300001_SM_10006detail6reduce18DeviceReduceKernelINS2_10policy_hubIxjN4cuda3std3__44plusIxEEE10Policy1000EN6thrust24THRUST_300001_SM_1000_NS6detail15normal_iteratorINSD_10device_ptrIxEEEEjS9_xNS7_10__identityEEEvT0_PT3_T1_NS0_13GridEvenShareISN_EET2_T4_:
[----:B------:R-:W-:Y:S01]  /*0000*/  LDC R1, c[0x0][0x37c] ;  /* 0x0000df00ff017b82 */ /* 0x000fe20000000800 */
[----:B------:R-:W0:Y:S07]  /*0010*/  S2R R0, SR_CTAID.X ;  /* 0x0000000000007919 */ /* 0x000e2e0000002500 */
[----:B------:R-:W1:Y:S01]  /*0020*/  LDC.64 R6, c[0x0][0x3a8] ;  /* 0x0000ea00ff067b82 */ /* 0x000e620000000a00 */
[----:B------:R-:W2:Y:S01]  /*0030*/  LDCU.64 UR6, c[0x0][0x358] ;  /* 0x00006b00ff0677ac */ /* 0x000ea20008000a00 */
[----:B------:R-:W-:Y:S01]  /*0040*/  BSSY.RECONVERGENT B0, `(.L_x_354) ;  /* 0x00002bf000007945 */ /* 0x000fe20003800200 */
[----:B-1----:R-:W-:-:S02]  /*0050*/  IMAD R18, R7, 0xe00, RZ ;  /* 0x00000e0007127824 */ /* 0x002fc400078e02ff */
[----:B0-----:R-:W-:-:S05]  /*0060*/  IMAD R28, R0, -0xe00, R6 ;  /* 0xfffff200001c7824 */ /* 0x001fca00078e0206 */
[----:B------:R-:W-:-:S13]  /*0070*/  ISETP.GT.U32.AND P0, PT, R28, 0xdff, PT ;  /* 0x00000dff1c00780c */ /* 0x000fda0003f04070 */
[----:B--2---:R-:W-:Y:S05]  /*0080*/  @P0 BRA `(.L_x_355) ;  /* 0x00000018000c0947 */ /* 0x004fea0003800000 */
[----:B------:R-:W0:Y:S01]  /*0090*/  S2R R5, SR_TID.X ;  /* 0x0000000000057919 */ /* 0x000e220000002100 */
[----:B------:R-:W-:Y:S01]  /*00a0*/  BSSY.RECONVERGENT B1, `(.L_x_356) ;  /* 0x000000a000017945 */ /* 0x000fe20003800200 */
[----:B------:R-:W-:Y:S02]  /*00b0*/  CS2R R14, SRZ ;  /* 0x00000000000e7805 */ /* 0x000fe4000001ff00 */
[----:B0-----:R-:W-:Y:S01]  /*00c0*/  ISETP.GE.U32.AND P0, PT, R5, R28, PT ;  /* 0x0000001c0500720c */ /* 0x001fe20003f06070 */
[----:B------:R-:W-:-:S12]  /*00d0*/  IMAD.MOV.U32 R3, RZ, RZ, R5 ;  /* 0x000000ffff037224 */ /* 0x000fd800078e0005 */
[----:B------:R-:W-:Y:S05]  /*00e0*/  @P0 BRA `(.L_x_357) ;  /* 0x0000000000140947 */ /* 0x000fea0003800000 */
[----:B------:R-:W0:Y:S01]  /*00f0*/  LDC.64 R14, c[0x0][0x380] ;  /* 0x0000e000ff0e7b82 */ /* 0x000e220000000a00 */
[----:B------:R-:W-:-:S04]  /*0100*/  IMAD R3, R0, 0xe00, R5 ;  /* 0x00000e0000037824 */ /* 0x000fc800078e0205 */
[----:B0-----:R-:W-:-:S06]  /*0110*/  IMAD.WIDE.U32 R14, R3, 0x8, R14 ;  /* 0x00000008030e7825 */ /* 0x001fcc00078e000e */
[----:B------:R-:W5:Y:S01]  /*0120*/  LDG.E.64 R14, desc[UR6][R14.64] ;  /* 0x000000060e0e7981 */ /* 0x000f62000c1e1b00 */
[----:B------:R-:W-:-:S07]  /*0130*/  VIADD R3, R5, 0x200 ;  /* 0x0000020005037836 */ /* 0x000fce0000000000 */
.L_x_357:
[----:B------:R-:W-:Y:S05]  /*0140*/  BSYNC.RECONVERGENT B1 ;  /* 0x0000000000017941 */ /* 0x000fea0003800200 */
.L_x_356:
[----:B------:R-:W-:Y:S01]  /*0150*/  ISETP.GE.U32.AND P0, PT, R3, R28, PT ;  /* 0x0000001c0300720c */ /* 0x000fe20003f06070 */
[----:B------:R-:W-:-:S12]  /*0160*/  BSSY.RECONVERGENT B1, `(.L_x_358) ;  /* 0x00000a6000017945 */ /* 0x000fd80003800200 */
[----:B------:R-:W-:Y:S05]  /*0170*/  @P0 BRA `(.L_x_359) ;  /* 0x0000000800900947 */ /* 0x000fea0003800000 */
[----:B------:R-:W-:Y:S01]  /*0180*/  LOP3.LUT R7, RZ, R3, RZ, 0x33, !PT ;  /* 0x00000003ff077212 */ /* 0x000fe200078e33ff */
[----:B------:R-:W-:Y:S04]  /*0190*/  BSSY.RECONVERGENT B2, `(.L_x_360) ;  /* 0x0000053000027945 */ /* 0x000fe80003800200 */
[----:B------:R-:W-:-:S04]  /*01a0*/  IMAD.IADD R7, R7, 0x1, R6 ;  /* 0x0000000107077824 */ /* 0x000fc800078e0206 */
[----:B------:R-:W-:-:S05]  /*01b0*/  IMAD R7, R0, -0xe00, R7 ;  /* 0xfffff20000077824 */ /* 0x000fca00078e0207 */
[C---:B------:R-:W-:Y:S02]  /*01c0*/  ISETP.GE.U32.AND P0, PT, R7.reuse, 0x1e00, PT ;  /* 0x00001e000700780c */ /* 0x040fe40003f06070 */
[----:B------:R-:W-:-:S04]  /*01d0*/  LEA.HI R4, R7, 0x1, RZ, 0x17 ;  /* 0x0000000107047811 */ /* 0x000fc800078fb8ff */
[----:B------:R-:W-:-:S07]  /*01e0*/  LOP3.LUT R6, R4, 0xf, RZ, 0xc0, !PT ;  /* 0x0000000f04067812 */ /* 0x000fce00078ec0ff */
[----:B------:R-:W-:Y:S05]  /*01f0*/  @!P0 BRA `(.L_x_361) ;  /* 0x0000000400308947 */ /* 0x000fea0003800000 */
[----:B------:R-:W-:Y:S01]  /*0200*/  LOP3.LUT R22, R4, 0xfffff0, RZ, 0xc0, !PT ;  /* 0x00fffff004167812 */ /* 0x000fe200078ec0ff */
[----:B------:R-:W-:Y:S01]  /*0210*/  BSSY.RECONVERGENT B3, `(.L_x_362) ;  /* 0x0000049000037945 */ /* 0x000fe20003800200 */
[----:B------:R-:W-:Y:S01]  /*0220*/  LOP3.LUT R7, R3, 0x1000, RZ, 0xfc, !PT ;  /* 0x0000100003077812 */ /* 0x000fe200078efcff */
[----:B------:R-:W-:Y:S02]  /*0230*/  IMAD R3, R0, 0xe00, R3 ;  /* 0x00000e0000037824 */ /* 0x000fe400078e0203 */
[----:B------:R-:W-:-:S07]  /*0240*/  IMAD.MOV R22, RZ, RZ, -R22 ;  /* 0x000000ffff167224 */ /* 0x000fce00078e0a16 */
.L_x_363:
[----:B------:R-:W0:Y:S01]  /*0250*/  LDC.64 R8, c[0x0][0x380] ;  /* 0x0000e000ff087b82 */ /* 0x000e220000000a00 */
[C---:B------:R-:W-:Y:S02]  /*0260*/  VIADD R19, R3.reuse, 0x200 ;  /* 0x0000020003137836 */ /* 0x040fe40000000000 */
[C---:B------:R-:W-:Y:S02]  /*0270*/  VIADD R11, R3.reuse, 0x400 ;  /* 0x00000400030b7836 */ /* 0x040fe40000000000 */
[C---:B------:R-:W-:Y:S02]  /*0280*/  VIADD R21, R3.reuse, 0x600 ;  /* 0x0000060003157836 */ /* 0x040fe40000000000 */
[----:B0-----:R-:W-:-:S04]  /*0290*/  IMAD.WIDE.U32 R16, R3, 0x8, R8 ;  /* 0x0000000803107825 */ /* 0x001fc800078e0008 */
[--C-:B------:R-:W-:Y:S02]  /*02a0*/  IMAD.WIDE.U32 R18, R19, 0x8, R8.reuse ;  /* 0x0000000813127825 */ /* 0x100fe400078e0008 */
[----:B------:R-:W2:Y:S02]  /*02b0*/  LDG.E.64 R16, desc[UR6][R16.64] ;  /* 0x0000000610107981 */ /* 0x000ea4000c1e1b00 */
[--C-:B------:R-:W-:Y:S02]  /*02c0*/  IMAD.WIDE.U32 R10, R11, 0x8, R8.reuse ;  /* 0x000000080b0a7825 */ /* 0x100fe400078e0008 */
[----:B------:R-:W2:Y:S02]  /*02d0*/  LDG.E.64 R18, desc[UR6][R18.64] ;  /* 0x0000000612127981 */ /* 0x000ea4000c1e1b00 */
[----:B------:R-:W-:Y:S02]  /*02e0*/  IMAD.WIDE.U32 R20, R21, 0x8, R8 ;  /* 0x0000000815147825 */ /* 0x000fe400078e0008 */
[----:B------:R-:W3:Y:S04]  /*02f0*/  LDG.E.64 R10, desc[UR6][R10.64] ;  /* 0x000000060a0a7981 */ /* 0x000ee8000c1e1b00 */
[----:B------:R-:W3:Y:S01]  /*0300*/  LDG.E.64 R12, desc[UR6][R20.64] ;  /* 0x00000006140c7981 */ /* 0x000ee2000c1e1b00 */
[----:B------:R-:W-:-:S02]  /*0310*/  VIADD R25, R3, 0x800 ;  /* 0x0000080003197836 */ /* 0x000fc40000000000 */
[C---:B------:R-:W-:Y:S02]  /*0320*/  VIADD R27, R3.reuse, 0xa00 ;  /* 0x00000a00031b7836 */ /* 0x040fe40000000000 */
[----:B------:R-:W-:Y:S01]  /*0330*/  VIADD R29, R3, 0xc00 ;  /* 0x00000c00031d7836 */ /* 0x000fe20000000000 */
[----:B--2--5:R-:W-:-:S04]  /*0340*/  IADD3 R23, P0, P1, R18, R16, R14 ;  /* 0x0000001012177210 */ /* 0x024fc8000791e00e */
[----:B------:R-:W-:Y:S02]  /*0350*/  IADD3.X R15, PT, PT, R19, R17, R15, P0, P1 ;  /* 0x00000011130f7210 */ /* 0x000fe400007e240f */
[----:B---3--:R-:W-:Y:S01]  /*0360*/  IADD3 R23, P0, P1, R12, R10, R23 ;  /* 0x0000000a0c177210 */ /* 0x008fe2000791e017 */
[----:B------:R-:W-:-:S03]  /*0370*/  VIADD R14, R3, 0xe00 ;  /* 0x00000e00030e7836 */ /* 0x000fc60000000000 */
[----:B------:R-:W-:Y:S01]  /*0380*/  IADD3.X R2, PT, PT, R13, R11, R15, P0, P1 ;  /* 0x0000000b0d027210 */ /* 0x000fe200007e240f */
[----:B------:R-:W-:-:S04]  /*0390*/  IMAD.WIDE.U32 R12, R25, 0x8, R8 ;  /* 0x00000008190c7825 */ /* 0x000fc800078e0008 */
[--C-:B------:R-:W-:Y:S02]  /*03a0*/  IMAD.WIDE.U32 R10, R27, 0x8, R8.reuse ;  /* 0x000000081b0a7825 */ /* 0x100fe400078e0008 */
[----:B------:R-:W2:Y:S02]  /*03b0*/  LDG.E.64 R12, desc[UR6][R12.64] ;  /* 0x000000060c0c7981 */ /* 0x000ea4000c1e1b00 */
[----:B------:R-:W-:Y:S02]  /*03c0*/  VIADD R15, R3, 0x1000 ;  /* 0x00001000030f7836 */ /* 0x000fe40000000000 */
[--C-:B------:R-:W-:Y:S01]  /*03d0*/  IMAD.WIDE.U32 R16, R29, 0x8, R8.reuse ;  /* 0x000000081d107825 */ /* 0x100fe200078e0008 */
[----:B------:R-:W2:Y:S03]  /*03e0*/  LDG.E.64 R10, desc[UR6][R10.64] ;  /* 0x000000060a0a7981 */ /* 0x000ea6000c1e1b00 */
[----:B------:R-:W-:-:S02]  /*03f0*/  IMAD.WIDE.U32 R18, R14, 0x8, R8 ;  /* 0x000000080e127825 */ /* 0x000fc400078e0008 */
[----:B------:R-:W3:Y:S02]  /*0400*/  LDG.E.64 R16, desc[UR6][R16.64] ;  /* 0x0000000610107981 */ /* 0x000ee4000c1e1b00 */
[----:B------:R-:W-:Y:S02]  /*0410*/  VIADD R25, R3, 0x1200 ;  /* 0x0000120003197836 */ /* 0x000fe40000000000 */
[--C-:B------:R-:W-:Y:S01]  /*0420*/  IMAD.WIDE.U32 R20, R15, 0x8, R8.reuse ;  /* 0x000000080f147825 */ /* 0x100fe200078e0008 */
[----:B------:R-:W3:Y:S03]  /*0430*/  LDG.E.64 R18, desc[UR6][R18.64] ;  /* 0x0000000612127981 */ /* 0x000ee6000c1e1b00 */
[----:B------:R-:W-:Y:S02]  /*0440*/  IMAD.WIDE.U32 R14, R25, 0x8, R8 ;  /* 0x00000008190e7825 */ /* 0x000fe400078e0008 */
[----:B------:R-:W4:Y:S04]  /*0450*/  LDG.E.64 R20, desc[UR6][R20.64] ;  /* 0x0000000614147981 */ /* 0x000f28000c1e1b00 */
[----:B------:R-:W4:Y:S01]  /*0460*/  LDG.E.64 R14, desc[UR6][R14.64] ;  /* 0x000000060e0e7981 */ /* 0x000f22000c1e1b00 */
[----:B------:R-:W-:-:S02]  /*0470*/  VIADD R27, R3, 0x1600 ;  /* 0x00001600031b7836 */ /* 0x000fc40000000000 */
[----:B------:R-:W-:Y:S01]  /*0480*/  VIADD R29, R3, 0x1a00 ;  /* 0x00001a00031d7836 */ /* 0x000fe20000000000 */
[----:B--2---:R-:W-:-:S04]  /*0490*/  IADD3 R23, P0, P1, R10, R12, R23 ;  /* 0x0000000c0a177210 */ /* 0x004fc8000791e017 */
[----:B------:R-:W-:Y:S02]  /*04a0*/  IADD3.X R25, PT, PT, R11, R13, R2, P0, P1 ;  /* 0x0000000d0b197210 */ /* 0x000fe400007e2402 */
[----:B---3--:R-:W-:Y:S01]  /*04b0*/  IADD3 R23, P0, P1, R18, R16, R23 ;  /* 0x0000001012177210 */ /* 0x008fe2000791e017 */
[----:B------:R-:W-:-:S03]  /*04c0*/  VIADD R13, R3, 0x1400 ;  /* 0x00001400030d7836 */ /* 0x000fc60000000000 */
[----:B------:R-:W-:Y:S02]  /*04d0*/  IADD3.X R25, PT, PT, R19, R17, R25, P0, P1 ;  /* 0x0000001113197210 */ /* 0x000fe400007e2419 */
[----:B----4-:R-:W-:Y:S01]  /*04e0*/  IADD3 R23, P0, P1, R14, R20, R23 ;  /* 0x000000140e177210 */ /* 0x010fe2000791e017 */
[----:B------:R-:W-:-:S03]  /*04f0*/  IMAD.WIDE.U32 R16, R13, 0x8, R8 ;  /* 0x000000080d107825 */ /* 0x000fc600078e0008 */
[----:B------:R-:W-:Y:S01]  /*0500*/  IADD3.X R25, PT, PT, R15, R21, R25, P0, P1 ;  /* 0x000000150f197210 */ /* 0x000fe200007e2419 */
[----:B------:R-:W-:Y:S02]  /*0510*/  IMAD.WIDE.U32 R14, R27, 0x8, R8 ;  /* 0x000000081b0e7825 */ /* 0x000fe400078e0008 */
[----:B------:R-:W2:Y:S02]  /*0520*/  LDG.E.64 R16, desc[UR6][R16.64] ;  /* 0x0000000610107981 */ /* 0x000ea4000c1e1b00 */
[C---:B------:R-:W-:Y:S02]  /*0530*/  VIADD R19, R3.reuse, 0x1800 ;  /* 0x0000180003137836 */ /* 0x040fe40000000000 */
[----:B------:R-:W2:Y:S01]  /*0540*/  LDG.E.64 R14, desc[UR6][R14.64] ;  /* 0x000000060e0e7981 */ /* 0x000ea2000c1e1b00 */
[C---:B------:R-:W-:Y:S02]  /*0550*/  VIADD R11, R3.reuse, 0x1c00 ;  /* 0x00001c00030b7836 */ /* 0x040fe40000000000 */
[----:B------:R-:W-:-:S02]  /*0560*/  VIADD R21, R3, 0x1e00 ;  /* 0x00001e0003157836 */ /* 0x000fc40000000000 */
[----:B------:R-:W-:-:S04]  /*0570*/  IMAD.WIDE.U32 R18, R19, 0x8, R8 ;  /* 0x0000000813127825 */ /* 0x000fc800078e0008 */
[--C-:B------:R-:W-:Y:S02]  /*0580*/  IMAD.WIDE.U32 R12, R29, 0x8, R8.reuse ;  /* 0x000000081d0c7825 */ /* 0x100fe400078e0008 */
[----:B------:R-:W3:Y:S02]  /*0590*/  LDG.E.64 R18, desc[UR6][R18.64] ;  /* 0x0000000612127981 */ /* 0x000ee4000c1e1b00 */
[--C-:B------:R-:W-:Y:S02]  /*05a0*/  IMAD.WIDE.U32 R10, R11, 0x8, R8.reuse ;  /* 0x000000080b0a7825 */ /* 0x100fe400078e0008 */
[----:B------:R-:W3:Y:S02]  /*05b0*/  LDG.E.64 R12, desc[UR6][R12.64] ;  /* 0x000000060c0c7981 */ /* 0x000ee4000c1e1b00 */
[----:B------:R-:W-:Y:S02]  /*05c0*/  IMAD.WIDE.U32 R8, R21, 0x8, R8 ;  /* 0x0000000815087825 */ /* 0x000fe400078e0008 */
[----:B------:R-:W4:Y:S04]  /*05d0*/  LDG.E.64 R10, desc[UR6][R10.64] ;  /* 0x000000060a0a7981 */ /* 0x000f28000c1e1b00 */
[----:B------:R-:W4:Y:S01]  /*05e0*/  LDG.E.64 R8, desc[UR6][R8.64] ;  /* 0x0000000608087981 */ /* 0x000f22000c1e1b00 */
[----:B------:R-:W-:-:S02]  /*05f0*/  VIADD R22, R22, 0x10 ;  /* 0x0000001016167836 */ /* 0x000fc40000000000 */
[----:B------:R-:W-:Y:S02]  /*0600*/  VIADD R7, R7, 0x2000 ;  /* 0x0000200007077836 */ /* 0x000fe40000000000 */
[----:B------:R-:W-:Y:S01]  /*0610*/  VIADD R3, R3, 0x2000 ;  /* 0x0000200003037836 */ /* 0x000fe20000000000 */
[----:B--2---:R-:W-:-:S04]  /*0620*/  IADD3 R21, P0, P1, R14, R16, R23 ;  /* 0x000000100e157210 */ /* 0x004fc8000791e017 */
[----:B------:R-:W-:Y:S02]  /*0630*/  IADD3.X R25, PT, PT, R15, R17, R25, P0, P1 ;  /* 0x000000110f197210 */ /* 0x000fe400007e2419 */
[----:B------:R-:W-:Y:S02]  /*0640*/  ISETP.NE.AND P0, PT, R22, RZ, PT ;  /* 0x000000ff1600720c */ /* 0x000fe40003f05270 */
[----:B---3--:R-:W-:-:S04]  /*0650*/  IADD3 R21, P2, P3, R12, R18, R21 ;  /* 0x000000120c157210 */ /* 0x008fc80007b5e015 */
[----:B------:R-:W-:Y:S02]  /*0660*/  IADD3.X R15, PT, PT, R13, R19, R25, P2, P3 ;  /* 0x000000130d0f7210 */ /* 0x000fe400017e6419 */
[----:B----4-:R-:W-:-:S04]  /*0670*/  IADD3 R14, P1, P4, R8, R10, R21 ;  /* 0x0000000a080e7210 */ /* 0x010fc80007c3e015 */
[----:B------:R-:W-:Y:S01]  /*0680*/  IADD3.X R15, PT, PT, R9, R11, R15, P1, P4 ;  /* 0x0000000b090f7210 */ /* 0x000fe20000fe840f */
[----:B------:R-:W-:Y:S08]  /*0690*/  @P0 BRA `(.L_x_363) ;  /* 0xfffffff800ec0947 */ /* 0x000ff0000383ffff */
[----:B------:R-:W-:Y:S05]  /*06a0*/  BSYNC.RECONVERGENT B3 ;  /* 0x0000000000037941 */ /* 0x000fea0003800200 */
.L_x_362:
[----:B------:R-:W-:-:S07]  /*06b0*/  VIADD R3, R7, 0xfffff000 ;  /* 0xfffff00007037836 */ /* 0x000fce0000000000 */
.L_x_361:
[----:B------:R-:W-:Y:S05]  /*06c0*/  BSYNC.RECONVERGENT B2 ;  /* 0x0000000000027941 */ /* 0x000fea0003800200 */
.L_x_360:
[----:B------:R-:W-:-:S13]  /*06d0*/  ISETP.NE.AND P0, PT, R6, RZ, PT ;  /* 0x000000ff0600720c */ /* 0x000fda0003f05270 */
[----:B------:R-:W-:Y:S05]  /*06e0*/  @!P0 BRA `(.L_x_359) ;  /* 0x0000000400348947 */ /* 0x000fea0003800000 */
[----:B------:R-:W-:Y:S01]  /*06f0*/  ISETP.GE.U32.AND P1, PT, R6, 0x8, PT ;  /* 0x000000080600780c */ /* 0x000fe20003f26070 */
[----:B------:R-:W-:Y:S01]  /*0700*/  BSSY.RECONVERGENT B2, `(.L_x_364) ;  /* 0x0000026000027945 */ /* 0x000fe20003800200 */
[----:B------:R-:W-:-:S04]  /*0710*/  LOP3.LUT R2, R4, 0x7, RZ, 0xc0, !PT ;  /* 0x0000000704027812 */ /* 0x000fc800078ec0ff */
[----:B------:R-:W-:-:S07]  /*0720*/  ISETP.NE.AND P0, PT, R2, RZ, PT ;  /* 0x000000ff0200720c */ /* 0x000fce0003f05270 */
[----:B------:R-:W-:Y:S06]  /*0730*/  @!P1 BRA `(.L_x_365) ;  /* 0x0000000000889947 */ /* 0x000fec0003800000 */
[----:B------:R-:W0:Y:S01]  /*0740*/  LDC.64 R22, c[0x0][0x380] ;  /* 0x0000e000ff167b82 */ /* 0x000e220000000a00 */
[----:B------:R-:W-:-:S04]  /*0750*/  IMAD R25, R0, 0xe00, R3 ;  /* 0x00000e0000197824 */ /* 0x000fc800078e0203 */
[C---:B------:R-:W-:Y:S02]  /*0760*/  VIADD R9, R25.reuse, 0x200 ;  /* 0x0000020019097836 */ /* 0x040fe40000000000 */
[C---:B------:R-:W-:Y:S02]  /*0770*/  VIADD R17, R25.reuse, 0x400 ;  /* 0x0000040019117836 */ /* 0x040fe40000000000 */
[C---:B------:R-:W-:Y:S02]  /*0780*/  VIADD R19, R25.reuse, 0x600 ;  /* 0x0000060019137836 */ /* 0x040fe40000000000 */
[C---:B------:R-:W-:Y:S02]  /*0790*/  VIADD R11, R25.reuse, 0x800 ;  /* 0x00000800190b7836 */ /* 0x040fe40000000000 */
[C---:B------:R-:W-:Y:S02]  /*07a0*/  VIADD R13, R25.reuse, 0xa00 ;  /* 0x00000a00190d7836 */ /* 0x040fe40000000000 */
[----:B------:R-:W-:-:S02]  /*07b0*/  VIADD R21, R25, 0xc00 ;  /* 0x00000c0019157836 */ /* 0x000fc40000000000 */
[----:B0-----:R-:W-:-:S04]  /*07c0*/  IMAD.WIDE.U32 R6, R25, 0x8, R22 ;  /* 0x0000000819067825 */ /* 0x001fc800078e0016 */
[--C-:B------:R-:W-:Y:S02]  /*07d0*/  IMAD.WIDE.U32 R8, R9, 0x8, R22.reuse ;  /* 0x0000000809087825 */ /* 0x100fe400078e0016 */
[----:B------:R-:W2:Y:S02]  /*07e0*/  LDG.E.64 R6, desc[UR6][R6.64] ;  /* 0x0000000606067981 */ /* 0x000ea4000c1e1b00 */
[--C-:B------:R-:W-:Y:S02]  /*07f0*/  IMAD.WIDE.U32 R16, R17, 0x8, R22.reuse ;  /* 0x0000000811107825 */ /* 0x100fe400078e0016 */
[----:B------:R-:W2:Y:S02]  /*0800*/  LDG.E.64 R8, desc[UR6][R8.64] ;  /* 0x0000000608087981 */ /* 0x000ea4000c1e1b00 */
[----:B------:R-:W-:Y:S02]  /*0810*/  IMAD.WIDE.U32 R18, R19, 0x8, R22 ;  /* 0x0000000813127825 */ /* 0x000fe400078e0016 */
[----:B------:R-:W3:Y:S02]  /*0820*/  LDG.E.64 R16, desc[UR6][R16.64] ;  /* 0x0000000610107981 */ /* 0x000ee4000c1e1b00 */
[----:B------:R-:W-:-:S02]  /*0830*/  VIADD R25, R25, 0xe00 ;  /* 0x00000e0019197836 */ /* 0x000fc40000000000 */
[--C-:B------:R-:W-:Y:S01]  /*0840*/  IMAD.WIDE.U32 R10, R11, 0x8, R22.reuse ;  /* 0x000000080b0a7825 */ /* 0x100fe200078e0016 */
[----:B------:R-:W3:Y:S03]  /*0850*/  LDG.E.64 R18, desc[UR6][R18.64] ;  /* 0x0000000612127981 */ /* 0x000ee6000c1e1b00 */
[--C-:B------:R-:W-:Y:S02]  /*0860*/  IMAD.WIDE.U32 R12, R13, 0x8, R22.reuse ;  /* 0x000000080d0c7825 */ /* 0x100fe400078e0016 */
[----:B------:R-:W4:Y:S02]  /*0870*/  LDG.E.64 R10, desc[UR6][R10.64] ;  /* 0x000000060a0a7981 */ /* 0x000f24000c1e1b00 */
[--C-:B------:R-:W-:Y:S02]  /*0880*/  IMAD.WIDE.U32 R20, R21, 0x8, R22.reuse ;  /* 0x0000000815147825 */ /* 0x100fe400078e0016 */
[----:B------:R-:W4:Y:S02]  /*0890*/  LDG.E.64 R12, desc[UR6][R12.64] ;  /* 0x000000060c0c7981 */ /* 0x000f24000c1e1b00 */
[----:B------:R-:W-:-:S02]  /*08a0*/  IMAD.WIDE.U32 R22, R25, 0x8, R22 ;  /* 0x0000000819167825 */ /* 0x000fc400078e0016 */
        /* <DEDUP_REMOVED lines=11> */
.L_x_365:
[----:B------:R-:W-:Y:S05]  /*0960*/  BSYNC.RECONVERGENT B2 ;  /* 0x0000000000027941 */ /* 0x000fea0003800200 */
.L_x_364:
        /* <DEDUP_REMOVED lines=19> */
[----:B------:R-:W-:Y:S01]  /*0aa0*/  VIADD R3, R3, 0x800 ;  /* 0x0000080003037836 */ /* 0x000fe20000000000 */
[----:B--2--5:R-:W-:-:S04]  /*0ab0*/  IADD3 R17, P0, P2, R10, R8, R14 ;  /* 0x000000080a117210 */ /* 0x024fc80007a1e00e */
[----:B------:R-:W-:Y:S02]  /*0ac0*/  IADD3.X R15, PT, PT, R11, R9, R15, P0, P2 ;  /* 0x000000090b0f7210 */ /* 0x000fe400007e440f */
[----:B---3--:R-:W-:-:S04]  /*0ad0*/  IADD3 R14, P3, P4, R6, R12, R17 ;  /* 0x0000000c060e7210 */ /* 0x008fc80007c7e011 */
[----:B------:R-:W-:-:S09]  /*0ae0*/  IADD3.X R15, PT, PT, R7, R13, R15, P3, P4 ;  /* 0x0000000d070f7210 */ /* 0x000fd20001fe840f */
.L_x_367:
[----:B------:R-:W-:Y:S05]  /*0af0*/  BSYNC.RECONVERGENT B2 ;  /* 0x0000000000027941 */ /* 0x000fea0003800200 */
.L_x_366:
[----:B------:R-:W-:Y:S05]  /*0b00*/  @!P1 BRA `(.L_x_359) ;  /* 0x00000000002c9947 */ /* 0x000fea0003800000 */
[----:B------:R-:W0:Y:S01]  /*0b10*/  LDC.64 R6, c[0x0][0x380] ;  /* 0x0000e000ff067b82 */ /* 0x000e220000000a00 */
[----:B------:R-:W-:Y:S02]  /*0b20*/  IMAD R9, R0, 0xe00, R3 ;  /* 0x00000e0000097824 */ /* 0x000fe400078e0203 */
[----:B------:R-:W-:-:S07]  /*0b30*/  IMAD.MOV R4, RZ, RZ, -R4 ;  /* 0x000000ffff047224 */ /* 0x000fce00078e0a04 */
.L_x_368:
[----:B0-----:R-:W-:-:S06]  /*0b40*/  IMAD.WIDE.U32 R2, R9, 0x8, R6 ;  /* 0x0000000809027825 */ /* 0x001fcc00078e0006 */
[----:B------:R-:W2:Y:S01]  /*0b50*/  LDG.E.64 R2, desc[UR6][R2.64] ;  /* 0x0000000602027981 */ /* 0x000ea2000c1e1b00 */
[----:B------:R-:W-:Y:S02]  /*0b60*/  VIADD R4, R4, 0x1 ;  /* 0x0000000104047836 */ /* 0x000fe40000000000 */
[----:B------:R-:W-:-:S03]  /*0b70*/  VIADD R9, R9, 0x200 ;  /* 0x0000020009097836 */ /* 0x000fc60000000000 */
[----:B------:R-:W-:Y:S02]  /*0b80*/  ISETP.NE.AND P0, PT, R4, RZ, PT ;  /* 0x000000ff0400720c */ /* 0x000fe40003f05270 */
[----:B--2--5:R-:W-:-:S05]  /*0b90*/  IADD3 R14, P1, PT, R2, R14, RZ ;  /* 0x0000000e020e7210 */ /* 0x024fca0007f3e0ff */
[----:B------:R-:W-:-:S06]  /*0ba0*/  IMAD.X R15, R3, 0x1, R15, P1 ;  /* 0x00000001030f7824 */ /* 0x000fcc00008e060f */
[----:B------:R-:W-:Y:S05]  /*0bb0*/  @P0 BRA `(.L_x_368) ;  /* 0xfffffffc00e00947 */ /* 0x000fea000383ffff */
.L_x_359:
[----:B------:R-:W-:Y:S05]  /*0bc0*/  BSYNC.RECONVERGENT B1 ;  /* 0x0000000000017941 */ /* 0x000fea0003800200 */
.L_x_358:
[----:B------:R-:W-:-:S13]  /*0bd0*/  ISETP.GE.U32.AND P0, PT, R28, 0x200, PT ;  /* 0x000002001c00780c */ /* 0x000fda0003f06070 */
        /* <DEDUP_REMOVED lines=23> */
[C---:B------:R-:W-:Y:S01]  /*0d50*/  ISETP.GT.AND P0, PT, R10.reuse, 0x17, PT ;  /* 0x000000170a00780c */ /* 0x040fe20003f04270 */
        /* <DEDUP_REMOVED lines=10> */
[----:B------:R-:W-:Y:S01]  /*0e00*/  IMAD.X R8, R3, 0x1, R4, P2 ;  /* 0x0000000103087824 */ /* 0x000fe200010e0604 */
[----:B------:R-:W-:-:S04]  /*0e10*/  @!P1 SHF.R.U32.HI R4, RZ, 0x2, R5 ;  /* 0x00000002ff049819 */ /* 0x000fc80000011605 */
[----:B------:R-:W1:Y:S01]  /*0e20*/  SHFL.DOWN PT, R3, R8, 0x10, 0x1f ;  /* 0x0a001f0008037f89 */ /* 0x000e6200000e0000 */
[----:B------:R-:W-:Y:S02]  /*0e30*/  @!P1 LOP3.LUT R4, R4, 0xf8, RZ, 0xc0, !PT ;  /* 0x000000f804049812 */ /* 0x000fe400078ec0ff */
[----:B--2---:R-:W-:-:S05]  /*0e40*/  @!P1 LEA R7, R7, R6, 0x18 ;  /* 0x0000000607079211 */ /* 0x004fca00078ec0ff */
[----:B------:R-:W-:Y:S01]  /*0e50*/  @!P1 IMAD.IADD R7, R4, 0x1, R7 ;  /* 0x0000000104079824 */ /* 0x000fe200078e0207 */
[----:B0-----:R-:W-:-:S04]  /*0e60*/  SEL R2, R2, RZ, !P0 ;  /* 0x000000ff02027207 */ /* 0x001fc80004000000 */
[----:B------:R-:W-:Y:S02]  /*0e70*/  IADD3 R2, P2, PT, R2, R9, RZ ;  /* 0x0000000902027210 */ /* 0x000fe40007f5e0ff */
[----:B-1----:R-:W-:Y:S02]  /*0e80*/  SEL R3, R3, RZ, !P0 ;  /* 0x000000ff03037207 */ /* 0x002fe40004000000 */
[----:B------:R-:W-:-:S03]  /*0e90*/  ISETP.NE.AND P0, PT, R5, RZ, PT ;  /* 0x000000ff0500720c */ /* 0x000fc60003f05270 */
        /* <DEDUP_REMOVED lines=9> */
[----:B-1----:R-:W1:Y:S04]  /*0f30*/  LDS.128 R4, [UR4+0x30] ;  /* 0x00003004ff047984 */ /* 0x002e680008000c00 */
        /* <DEDUP_REMOVED lines=22> */
.L_x_369:
[----:B------:R-:W-:-:S04]  /*10a0*/  LOP3.LUT R2, R5, 0x3e0, RZ, 0xc0, !PT ;  /* 0x000003e005027812 */ /* 0x000fc800078ec0ff */
[----:B------:R-:W-:Y:S01]  /*10b0*/  LOP3.LUT R7, RZ, R2, RZ, 0x33, !PT ;  /* 0x00000002ff077212 */ /* 0x000fe200078e33ff */
[----:B------:R-:W-:Y:S02]  /*10c0*/  VIADD R3, R2, 0x20 ;  /* 0x0000002002037836 */ /* 0x000fe40000000000 */
[----:B------:R-:W0:Y:S02]  /*10d0*/  S2R R2, SR_LANEID ;  /* 0x0000000000027919 */ /* 0x000e240000000000 */
        /* <DEDUP_REMOVED lines=53> */
[----:B------:R-:W1:Y:S01]  /*1430*/  S2UR UR5, SR_CgaCtaId ;  /* 0x00000000000579c3 */ /* 0x000e620000008800 */
[----:B------:R-:W-:Y:S01]  /*1440*/  UMOV UR4, 0x400 ;  /* 0x0000040000047882 */ /* 0x000fe20000000000 */
[C---:B------:R-:W-:Y:S02]  /*1450*/  ISETP.GT.U32.AND P1, PT, R28.reuse, 0x20, PT ;  /* 0x000000201c00780c */ /* 0x040fe40003f24070 */
[C---:B------:R-:W-:Y:S02]  /*1460*/  ISETP.GT.U32.AND P2, PT, R28.reuse, 0x40, PT ;  /* 0x000000401c00780c */ /* 0x040fe40003f44070 */
[C---:B------:R-:W-:Y:S02]  /*1470*/  ISETP.GT.U32.AND P3, PT, R28.reuse, 0x80, PT ;  /* 0x000000801c00780c */ /* 0x040fe40003f64070 */
[C---:B------:R-:W-:Y:S02]  /*1480*/  ISETP.GT.U32.AND P5, PT, R28.reuse, 0x180, PT ;  /* 0x000001801c00780c */ /* 0x040fe40003fa4070 */
[----:B------:R-:W-:Y:S01]  /*1490*/  ISETP.GT.U32.AND P6, PT, R28, 0x1a0, PT ;  /* 0x000001a01c00780c */ /* 0x000fe20003fc4070 */
[----:B-1----:R-:W-:-:S09]  /*14a0*/  ULEA UR4, UR5, UR4, 0x18 ;  /* 0x0000000405047291 */ /* 0x002fd2000f8ec0ff */
[----:B------:R-:W1:Y:S04]  /*14b0*/  LDS.64 R12, [UR4+0x18] ;  /* 0x00001804ff0c7984 */ /* 0x000e680008000a00 */
[----:B------:R-:W2:Y:S04]  /*14c0*/  LDS.128 R16, [UR4+0x20] ;  /* 0x00002004ff107984 */ /* 0x000ea80008000c00 */
[----:B------:R-:W3:Y:S04]  /*14d0*/  LDS.128 R4, [UR4+0x30] ;  /* 0x00003004ff047984 */ /* 0x000ee80008000c00 */
[----:B0-----:R-:W0:Y:S04]  /*14e0*/  LDS.128 R8, [UR4+0x40] ;  /* 0x00004004ff087984 */ /* 0x001e280008000c00 */
[----:B------:R-:W-:Y:S01]  /*14f0*/  LDS.128 R24, [UR4+0x80] ;  /* 0x00008004ff187984 */ /* 0x000fe20008000c00 */
[----:B-1----:R-:W-:-:S02]  /*1500*/  SEL R22, R12, RZ, P1 ;  /* 0x000000ff0c167207 */ /* 0x002fc40000800000 */
[----:B------:R-:W-:Y:S02]  /*1510*/  SEL R23, R13, RZ, P1 ;  /* 0x000000ff0d177207 */ /* 0x000fe40000800000 */
[----:B--2---:R-:W-:Y:S01]  /*1520*/  SEL R21, R16, RZ, P2 ;  /* 0x000000ff10157207 */ /* 0x004fe20001000000 */
[----:B------:R-:W1:Y:S01]  /*1530*/  LDS.128 R12, [UR4+0x50] ;  /* 0x00005004ff0c7984 */ /* 0x000e620008000c00 */
[----:B------:R-:W-:Y:S02]  /*1540*/  ISETP.GT.U32.AND P1, PT, R28, 0x60, PT ;  /* 0x000000601c00780c */ /* 0x000fe40003f24070 */
[----:B------:R-:W-:Y:S02]  /*1550*/  SEL R20, R17, RZ, P2 ;  /* 0x000000ff11147207 */ /* 0x000fe40001000000 */
[----:B------:R-:W-:Y:S02]  /*1560*/  IADD3 R16, P2, P4, R21, R22, R2 ;  /* 0x0000001615107210 */ /* 0x000fe40007c5e002 */
[----:B------:R-:W-:-:S02]  /*1570*/  SEL R17, R18, RZ, P1 ;  /* 0x000000ff12117207 */ /* 0x000fc40000800000 */
[----:B---3--:R-:W-:Y:S02]  /*1580*/  SEL R4, R4, RZ, P3 ;  /* 0x000000ff04047207 */ /* 0x008fe40001800000 */
[----:B------:R-:W-:Y:S02]  /*1590*/  IADD3.X R20, PT, PT, R20, R23, R3, P2, P4 ;  /* 0x0000001714147210 */ /* 0x000fe400017e8403 */
[----:B------:R-:W-:Y:S02]  /*15a0*/  SEL R3, R5, RZ, P3 ;  /* 0x000000ff05037207 */ /* 0x000fe40001800000 */
[----:B------:R-:W-:Y:S02]  /*15b0*/  SEL R2, R19, RZ, P1 ;  /* 0x000000ff13027207 */ /* 0x000fe40000800000 */
[----:B------:R-:W-:Y:S02]  /*15c0*/  IADD3 R4, P3, P4, R4, R16, R17 ;  /* 0x0000001004047210 */ /* 0x000fe40007c7e011 */
[----:B------:R-:W2:Y:S01]  /*15d0*/  LDS.128 R16, [UR4+0x60] ;  /* 0x00006004ff107984 */ /* 0x000ea20008000c00 */
[----:B------:R-:W-:-:S02]  /*15e0*/  ISETP.GT.U32.AND P1, PT, R28, 0xa0, PT ;  /* 0x000000a01c00780c */ /* 0x000fc40003f24070 */
[----:B------:R-:W-:Y:S02]  /*15f0*/  IADD3.X R3, PT, PT, R3, R20, R2, P3, P4 ;  /* 0x0000001403037210 */ /* 0x000fe40001fe8402 */
[----:B------:R-:W3:Y:S01]  /*1600*/  LDS.128 R20, [UR4+0x70] ;  /* 0x00007004ff147984 */ /* 0x000ee20008000c00 */
[----:B------:R-:W-:Y:S02]  /*1610*/  ISETP.GT.U32.AND P2, PT, R28, 0xc0, PT ;  /* 0x000000c01c00780c */ /* 0x000fe40003f44070 */
[----:B------:R-:W-:Y:S02]  /*1620*/  SEL R5, R6, RZ, P1 ;  /* 0x000000ff06057207 */ /* 0x000fe40000800000 */
[----:B0-----:R-:W-:Y:S02]  /*1630*/  SEL R2, R8, RZ, P2 ;  /* 0x000000ff08027207 */ /* 0x001fe40001000000 */
[----:B------:R-:W-:Y:S02]  /*1640*/  SEL R7, R7, RZ, P1 ;  /* 0x000000ff07077207 */ /* 0x000fe40000800000 */
[----:B------:R-:W-:-:S02]  /*1650*/  ISETP.GT.U32.AND P1, PT, R28, 0xe0, PT ;  /* 0x000000e01c00780c */ /* 0x000fc40003f24070 */
[----:B------:R-:W-:Y:S02]  /*1660*/  IADD3 R2, P3, P4, R2, R4, R5 ;  /* 0x0000000402027210 */ /* 0x000fe40007c7e005 */
[----:B------:R-:W-:Y:S02]  /*1670*/  SEL R6, R9, RZ, P2 ;  /* 0x000000ff09067207 */ /* 0x000fe40001000000 */
[----:B------:R-:W-:Y:S02]  /*1680*/  ISETP.GT.U32.AND P2, PT, R28, 0x100, PT ;  /* 0x000001001c00780c */ /* 0x000fe40003f44070 */
[----:B------:R-:W-:Y:S02]  /*1690*/  SEL R4, R10, RZ, P1 ;  /* 0x000000ff0a047207 */ /* 0x000fe40000800000 */
[----:B------:R-:W-:Y:S02]  /*16a0*/  SEL R10, R11, RZ, P1 ;  /* 0x000000ff0b0a7207 */ /* 0x000fe40000800000 */
[----:B------:R-:W-:-:S02]  /*16b0*/  ISETP.GT.U32.AND P1, PT, R28, 0x120, PT ;  /* 0x000001201c00780c */ /* 0x000fc40003f24070 */
[----:B------:R-:W-:Y:S02]  /*16c0*/  IADD3.X R6, PT, PT, R6, R3, R7, P3, P4 ;  /* 0x0000000306067210 */ /* 0x000fe40001fe8407 */
[----:B-1----:R-:W-:Y:S02]  /*16d0*/  SEL R3, R12, RZ, P2 ;  /* 0x000000ff0c037207 */ /* 0x002fe40001000000 */
[----:B------:R-:W-:Y:S02]  /*16e0*/  SEL R7, R13, RZ, P2 ;  /* 0x000000ff0d077207 */ /* 0x000fe40001000000 */
[----:B------:R-:W-:Y:S02]  /*16f0*/  ISETP.GT.U32.AND P2, PT, R28, 0x140, PT ;  /* 0x000001401c00780c */ /* 0x000fe40003f44070 */
[----:B------:R-:W-:Y:S02]  /*1700*/  SEL R5, R14, RZ, P1 ;  /* 0x000000ff0e057207 */ /* 0x000fe40000800000 */
[----:B------:R-:W-:-:S02]  /*1710*/  SEL R15, R15, RZ, P1 ;  /* 0x000000ff0f0f7207 */ /* 0x000fc40000800000 */
[----:B------:R-:W-:Y:S02]  /*1720*/  ISETP.GT.U32.AND P1, PT, R28, 0x160, PT ;  /* 0x000001601c00780c */ /* 0x000fe40003f24070 */
[----:B------:R-:W-:Y:S02]  /*1730*/  IADD3 R4, P3, P4, R3, R2, R4 ;  /* 0x0000000203047210 */ /* 0x000fe40007c7e004 */
[----:B--2---:R-:W-:Y:S02]  /*1740*/  SEL R2, R16, RZ, P2 ;  /* 0x000000ff10027207 */ /* 0x004fe40001000000 */
[----:B------:R-:W-:Y:S02]  /*1750*/  SEL R3, R18, RZ, P1 ;  /* 0x000000ff12037207 */ /* 0x000fe40000800000 */
[----:B------:R-:W-:Y:S02]  /*1760*/  IADD3.X R7, PT, PT, R7, R6, R10, P3, P4 ;  /* 0x0000000607077210 */ /* 0x000fe40001fe840a */
[----:B------:R-:W-:-:S02]  /*1770*/  SEL R18, R19, RZ, P1 ;  /* 0x000000ff13127207 */ /* 0x000fc40000800000 */
[----:B------:R-:W-:Y:S02]  /*1780*/  SEL R6, R17, RZ, P2 ;  /* 0x000000ff11067207 */ /* 0x000fe40001000000 */
[----:B------:R-:W-:Y:S02]  /*1790*/  IADD3 R2, P1, P3, R2, R4, R5 ;  /* 0x0000000402027210 */ /* 0x000fe40007b3e005 */
[----:B---3--:R-:W-:Y:S02]  /*17a0*/  SEL R4, R20, RZ, P5 ;  /* 0x000000ff14047207 */ /* 0x008fe40002800000 */
[----:B------:R-:W-:Y:S02]  /*17b0*/  ISETP.GT.U32.AND P2, PT, R28, 0x1c0, PT ;  /* 0x000001c01c00780c */ /* 0x000fe40003f44070 */
[----:B------:R-:W-:Y:S02]  /*17c0*/  IADD3.X R6, PT, PT, R6, R7, R15, P1, P3 ;  /* 0x0000000706067210 */ /* 0x000fe40000fe640f */
[----:B------:R-:W-:-:S02]  /*17d0*/  IADD3 R4, P3, P4, R4, R2, R3 ;  /* 0x0000000204047210 */ /* 0x000fc40007c7e003 */
[----:B------:R-:W-:Y:S02]  /*17e0*/  SEL R2, R22, RZ, P6 ;  /* 0x000000ff16027207 */ /* 0x000fe40003000000 */
[----:B------:R-:W-:Y:S02]  /*17f0*/  SEL R3, R24, RZ, P2 ;  /* 0x000000ff18037207 */ /* 0x000fe40001000000 */
[----:B------:R-:W-:Y:S02]  /*1800*/  ISETP.GT.U32.AND P1, PT, R28, 0x1e0, PT ;  /* 0x000001e01c00780c */ /* 0x000fe40003f24070 */
        /* <DEDUP_REMOVED lines=11> */
.L_x_355:
[----:B------:R-:W0:Y:S01]  /*18c0*/  S2R R5, SR_TID.X ;  /* 0x0000000000057919 */ /* 0x000e220000002100 */
[----:B------:R-:W1:Y:S01]  /*18d0*/  LDC.64 R2, c[0x0][0x380] ;  /* 0x0000e000ff027b82 */ /* 0x000e620000000a00 */
[----:B0-----:R-:W-:-:S04]  /*18e0*/  IMAD R23, R0, 0xe00, R5 ;  /* 0x00000e0000177824 */ /* 0x001fc800078e0205 */
        /* <DEDUP_REMOVED lines=8> */
[----:B--2---:R-:W-:-:S04]  /*1970*/  IADD3 R19, P0, P1, R16, R20, R14 ;  /* 0x0000001410137210 */ /* 0x004fc8000791e00e */
[----:B------:R-:W-:Y:S02]  /*1980*/  IADD3.X R15, PT, PT, R17, R21, R15, P0, P1 ;  /* 0x00000015110f7210 */ /* 0x000fe400007e240f */
[----:B------:R-:W-:Y:S02]  /*1990*/  ISETP.GE.U32.AND P0, PT, R28, R18, PT ;  /* 0x000000121c00720c */ /* 0x000fe40003f06070 */
[----:B---3--:R-:W-:-:S04]  /*19a0*/  IADD3 R19, P2, P3, R8, R10, R19 ;  /* 0x0000000a08137210 */ /* 0x008fc80007b5e013 */
[----:B------:R-:W-:Y:S02]  /*19b0*/  IADD3.X R9, PT, PT, R9, R11, R15, P2, P3 ;  /* 0x0000000b09097210 */ /* 0x000fe400017e640f */
[----:B----4-:R-:W-:-:S04]  /*19c0*/  IADD3 R2, P1, P4, R12, R2, R19 ;  /* 0x000000020c027210 */ /* 0x010fc80007c3e013 */
[----:B------:R-:W-:Y:S01]  /*19d0*/  IADD3.X R19, PT, PT, R13, R3, R9, P1, P4 ;  /* 0x000000030d137210 */ /* 0x000fe20000fe8409 */
[----:B------:R-:W-:Y:S08]  /*19e0*/  @!P0 BRA `(.L_x_371) ;  /* 0x0000000c00688947 */ /* 0x000ff00003800000 */
[----:B------:R-:W-:Y:S01]  /*19f0*/  IMAD.IADD R22, R0, 0x1, R7 ;  /* 0x0000000100167824 */ /* 0x000fe200078e0207 */
[----:B------:R-:W-:Y:S01]  /*1a00*/  LOP3.LUT R3, RZ, R5, RZ, 0x33, !PT ;  /* 0x00000005ff037212 */ /* 0x000fe200078e33ff */
[----:B------:R-:W-:Y:S01]  /*1a10*/  VIADD R28, R6, 0xfffff200 ;  /* 0xfffff200061c7836 */ /* 0x000fe20000000000 */
[----:B------:R-:W0:Y:S01]  /*1a20*/  LDCU.64 UR8, c[0x0][0x380] ;  /* 0x00007000ff0877ac */ /* 0x000e220008000a00 */
[----:B------:R-:W-:Y:S01]  /*1a30*/  IMAD R22, R22, 0xe00, RZ ;  /* 0x00000e0016167824 */ /* 0x000fe200078e02ff */
[----:B------:R-:W-:Y:S01]  /*1a40*/  IADD3 R3, PT, PT, -R18, R6, R3 ;  /* 0x0000000612037210 */ /* 0x000fe20007ffe103 */
[----:B------:R-:W-:Y:S02]  /*1a50*/  UMOV UR4, URZ ;  /* 0x000000ff00047c82 */ /* 0x000fe40008000000 */
[--C-:B------:R-:W-:Y:S01]  /*1a60*/  IMAD.MOV.U32 R7, RZ, RZ, R22.reuse ;  /* 0x000000ffff077224 */ /* 0x100fe200078e0016 */
[----:B------:R-:W-:Y:S01]  /*1a70*/  ISETP.GT.U32.AND P0, PT, R22, R28, PT ;  /* 0x0000001c1600720c */ /* 0x000fe20003f04070 */
[----:B------:R-:W-:Y:S01]  /*1a80*/  IMAD R4, R0, -0xe00, R3 ;  /* 0xfffff20000047824 */ /* 0x000fe200078e0203 */
[----:B------:R-:W-:Y:S01]  /*1a90*/  IADD3 R3, PT, PT, R22, 0x1000, R5 ;  /* 0x0000100016037810 */ /* 0x000fe20007ffe005 */
[----:B------:R-:W-:-:S10]  /*1aa0*/  IMAD.MOV.U32 R23, RZ, RZ, R22 ;  /* 0x000000ffff177224 */ /* 0x000fd400078e0016 */
[----:B0-----:R-:W-:Y:S05]  /*1ab0*/  @P0 BRA `(.L_x_372) ;  /* 0x0000000000780947 */ /* 0x001fea0003800000 */
.L_x_373:
[----:B------:R-:W-:-:S05]  /*1ac0*/  IADD3 R6, P0, PT, R5, R23, RZ ;  /* 0x0000001705067210 */ /* 0x000fca0007f1e0ff */
[----:B------:R-:W-:Y:S01]  /*1ad0*/  IMAD.X R9, RZ, RZ, RZ, P0 ;  /* 0x000000ffff097224 */ /* 0x000fe200000e06ff */
[----:B------:R-:W-:-:S04]  /*1ae0*/  LEA R26, P0, R6, UR8, 0x3 ;  /* 0x00000008061a7c11 */ /* 0x000fc8000f8018ff */
[----:B------:R-:W-:Y:S02]  /*1af0*/  LEA.HI.X R27, R6, UR9, R9, 0x3, P0 ;  /* 0x00000009061b7c11 */ /* 0x000fe400080f1c09 */
[----:B------:R-:W0:Y:S03]  /*1b00*/  LDC R6, c[0x0][0x3a8] ;  /* 0x0000ea00ff067b82 */ /* 0x000e260000000800 */
[----:B------:R-:W2:Y:S04]  /*1b10*/  LDG.E.64 R24, desc[UR6][R26.64] ;  /* 0x000000061a187981 */ /* 0x000ea8000c1e1b00 */
[----:B------:R-:W2:Y:S04]  /*1b20*/  LDG.E.64 R20, desc[UR6][R26.64+0x1000] ;  /* 0x001000061a147981 */ /* 0x000ea8000c1e1b00 */
[----:B------:R-:W3:Y:S04]  /*1b30*/  LDG.E.64 R8, desc[UR6][R26.64+0x2000] ;  /* 0x002000061a087981 */ /* 0x000ee8000c1e1b00 */
[----:B------:R-:W3:Y:S04]  /*1b40*/  LDG.E.64 R10, desc[UR6][R26.64+0x3000] ;  /* 0x003000061a0a7981 */ /* 0x000ee8000c1e1b00 */
[----:B------:R-:W4:Y:S04]  /*1b50*/  LDG.E.64 R12, desc[UR6][R26.64+0x4000] ;  /* 0x004000061a0c7981 */ /* 0x000f28000c1e1b00 */
[----:B------:R-:W4:Y:S04]  /*1b60*/  LDG.E.64 R14, desc[UR6][R26.64+0x5000] ;  /* 0x005000061a0e7981 */ /* 0x000f28000c1e1b00 */
[----:B------:R-:W5:Y:S01]  /*1b70*/  LDG.E.64 R16, desc[UR6][R26.64+0x6000] ;  /* 0x006000061a107981 */ /* 0x000f62000c1e1b00 */
[----:B--2---:R-:W-:-:S04]  /*1b80*/  IADD3 R29, P0, P1, R20, R24, R2 ;  /* 0x00000018141d7210 */ /* 0x004fc8000791e002 */
[----:B------:R-:W-:Y:S01]  /*1b90*/  IADD3.X R25, PT, PT, R21, R25, R19, P0, P1 ;  /* 0x0000001915197210 */ /* 0x000fe200007e2413 */
[----:B0-----:R-:W-:Y:S01]  /*1ba0*/  IMAD.IADD R19, R6, 0x1, -R23 ;  /* 0x0000000106137824 */ /* 0x001fe200078e0a17 */
[----:B---3--:R-:W-:-:S04]  /*1bb0*/  IADD3 R21, P0, P1, R10, R8, R29 ;  /* 0x000000080a157210 */ /* 0x008fc8000791e01d */
[----:B------:R-:W-:Y:S02]  /*1bc0*/  IADD3.X R9, PT, PT, R11, R9, R25, P0, P1 ;  /* 0x000000090b097210 */ /* 0x000fe400007e2419 */
[----:B------:R-:W-:Y:S02]  /*1bd0*/  ISETP.GE.U32.AND P0, PT, R19, R18, PT ;  /* 0x000000121300720c */ /* 0x000fe40003f06070 */
[----:B----4-:R-:W-:-:S04]  /*1be0*/  IADD3 R21, P2, P3, R14, R12, R21 ;  /* 0x0000000c0e157210 */ /* 0x010fc80007b5e015 */
[----:B-----5:R-:W-:Y:S02]  /*1bf0*/  IADD3 R2, P1, PT, R16, R21, RZ ;  /* 0x0000001510027210 */ /* 0x020fe40007f3e0ff */
[----:B------:R-:W-:-:S05]  /*1c00*/  IADD3.X R13, PT, PT, R15, R13, R9, P2, P3 ;  /* 0x0000000d0f0d7210 */ /* 0x000fca00017e6409 */
[----:B------:R-:W-:Y:S01]  /*1c10*/  IMAD.X R19, R17, 0x1, R13, P1 ;  /* 0x0000000111137824 */ /* 0x000fe200008e060d */
[----:B------:R-:W-:Y:S06]  /*1c20*/  @!P0 BRA `(.L_x_371) ;  /* 0x0000000800d88947 */ /* 0x000fec0003800000 */
[C---:B------:R-:W-:Y:S01]  /*1c30*/  IMAD.IADD R23, R18.reuse, 0x1, R23 ;  /* 0x0000000112177824 */ /* 0x040fe200078e0217 */
[----:B------:R-:W-:Y:S01]  /*1c40*/  UIADD3 UR4, UPT, UPT, UR4, 0x1, URZ ;  /* 0x0000000104047890 */ /* 0x000fe2000fffe0ff */
[----:B------:R-:W-:Y:S02]  /*1c50*/  IMAD.IADD R7, R18, 0x1, R7 ;  /* 0x0000000112077824 */ /* 0x000fe400078e0207 */
[----:B------:R-:W-:Y:S01]  /*1c60*/  IMAD.IADD R4, R4, 0x1, -R18 ;  /* 0x0000000104047824 */ /* 0x000fe200078e0a12 */
[----:B------:R-:W-:Y:S01]  /*1c70*/  ISETP.GT.U32.AND P0, PT, R23, R28, PT ;  /* 0x0000001c1700720c */ /* 0x000fe20003f04070 */
[----:B------:R-:W-:-:S12]  /*1c80*/  IMAD.IADD R3, R18, 0x1, R3 ;  /* 0x0000000112037824 */ /* 0x000fd800078e0203 */
[----:B------:R-:W-:Y:S05]  /*1c90*/  @!P0 BRA `(.L_x_373) ;  /* 0xfffffffc00888947 */ /* 0x000fea000383ffff */
.L_x_372:
[----:B------:R-:W-:Y:S01]  /*1ca0*/  IMAD.IADD R8, R6, 0x1, -R23 ;  /* 0x0000000106087824 */ /* 0x000fe200078e0a17 */
[----:B------:R-:W-:Y:S04]  /*1cb0*/  BSSY.RECONVERGENT B1, `(.L_x_371) ;  /* 0x00000ad000017945 */ /* 0x000fe80003800200 */
[----:B------:R-:W-:-:S04]  /*1cc0*/  ISETP.GE.AND P0, PT, R5, R8, PT ;  /* 0x000000080500720c */ /* 0x000fc80003f06270 */
[----:B------:R-:W-:-:S13]  /*1cd0*/  ISETP.GE.U32.OR P0, PT, R23, R6, P0 ;  /* 0x000000061700720c */ /* 0x000fda0000706470 */
[----:B------:R-:W-:Y:S05]  /*1ce0*/  @P0 BRA `(.L_x_374) ;  /* 0x0000000800a40947 */ /* 0x000fea0003800000 */
[----:B------:R-:W0:Y:S01]  /*1cf0*/  LDC R8, c[0x0][0x3ac] ;  /* 0x0000eb00ff087b82 */ /* 0x000e220000000800 */
[----:B------:R-:W-:Y:S01]  /*1d00*/  LOP3.LUT R9, RZ, R5, RZ, 0x33, !PT ;  /* 0x00000005ff097212 */ /* 0x000fe200078e33ff */
[----:B------:R-:W-:Y:S03]  /*1d10*/  BSSY.RECONVERGENT B2, `(.L_x_375) ;  /* 0x0000055000027945 */ /* 0x000fe60003800200 */
[----:B------:R-:W-:Y:S01]  /*1d20*/  IADD3 R6, PT, PT, -R22, R6, R9 ;  /* 0x0000000616067210 */ /* 0x000fe20007ffe109 */
[----:B0-----:R-:W-:-:S04]  /*1d30*/  IMAD R9, R8, UR4, RZ ;  /* 0x0000000408097c24 */ /* 0x001fc8000f8e02ff */
[----:B------:R-:W-:-:S05]  /*1d40*/  IMAD R6, R9, -0xe00, R6 ;  /* 0xfffff20009067824 */ /* 0x000fca00078e0206 */
[C---:B------:R-:W-:Y:S02]  /*1d50*/  ISETP.GE.U32.AND P0, PT, R6.reuse, 0x1e00, PT ;  /* 0x00001e000600780c */ /* 0x040fe40003f06070 */
[----:B------:R-:W-:Y:S01]  /*1d60*/  LEA.HI R22, R6, 0x1, RZ, 0x17 ;  /* 0x0000000106167811 */ /* 0x000fe200078fb8ff */
[----:B------:R-:W-:-:S03]  /*1d70*/  IMAD.MOV.U32 R6, RZ, RZ, R5 ;  /* 0x000000ffff067224 */ /* 0x000fc600078e0005 */
[----:B------:R-:W-:-:S07]  /*1d80*/  LOP3.LUT R24, R22, 0xf, RZ, 0xc0, !PT ;  /* 0x0000000f16187812 */ /* 0x000fce00078ec0ff */
[----:B------:R-:W-:Y:S05]  /*1d90*/  @!P0 BRA `(.L_x_376) ;  /* 0x0000000400308947 */ /* 0x000fea0003800000 */
[----:B------:R-:W-:Y:S01]  /*1da0*/  LEA.HI R6, R4, 0x1, RZ, 0x17 ;  /* 0x0000000104067811 */ /* 0x000fe200078fb8ff */
[----:B------:R-:W-:Y:S01]  /*1db0*/  BSSY.RECONVERGENT B3, `(.L_x_377) ;  /* 0x0000049000037945 */ /* 0x000fe20003800200 */
[----:B------:R-:W-:Y:S02]  /*1dc0*/  LOP3.LUT R25, R5, 0x1000, RZ, 0xfc, !PT ;  /* 0x0000100005197812 */ /* 0x000fe400078efcff */
[----:B------:R-:W-:-:S05]  /*1dd0*/  LOP3.LUT R6, R6, 0xfffff0, RZ, 0xc0, !PT ;  /* 0x00fffff006067812 */ /* 0x000fca00078ec0ff */
[----:B------:R-:W-:-:S07]  /*1de0*/  IMAD.MOV R6, RZ, RZ, -R6 ;  /* 0x000000ffff067224 */ /* 0x000fce00078e0a06 */
.L_x_378:
[----:B------:R-:W0:Y:S01]  /*1df0*/  LDC.64 R10, c[0x0][0x380] ;  /* 0x0000e000ff0a7b82 */ /* 0x000e220000000a00 */
[C---:B------:R-:W-:Y:S02]  /*1e00*/  VIADD R17, R3.reuse, 0xfffff000 ;  /* 0xfffff00003117836 */ /* 0x040fe40000000000 */
[C---:B------:R-:W-:Y:S02]  /*1e10*/  VIADD R15, R3.reuse, 0xfffff200 ;  /* 0xfffff200030f7836 */ /* 0x040fe40000000000 */
[C---:B------:R-:W-:Y:S02]  /*1e20*/  VIADD R13, R3.reuse, 0xfffff400 ;  /* 0xfffff400030d7836 */ /* 0x040fe40000000000 */
[----:B------:R-:W-:Y:S02]  /*1e30*/  VIADD R9, R3, 0xfffff600 ;  /* 0xfffff60003097836 */ /* 0x000fe40000000000 */
        /* <DEDUP_REMOVED lines=9> */
[----:B------:R-:W-:Y:S01]  /*1ed0*/  VIADD R20, R3, 0xfffffe00 ;  /* 0xfffffe0003147836 */ /* 0x000fe20000000000 */
[----:B--2---:R-:W-:-:S04]  /*1ee0*/  IADD3 R27, P0, P1, R14, R16, R2 ;  /* 0x000000100e1b7210 */ /* 0x004fc8000791e002 */
[----:B------:R-:W-:Y:S01]  /*1ef0*/  IADD3.X R29, PT, PT, R15, R17, R19, P0, P1 ;  /* 0x000000110f1d7210 */ /* 0x000fe200007e2413 */
[----:B------:R-:W-:Y:S02]  /*1f00*/  VIADD R19, R3, 0xfffff800 ;  /* 0xfffff80003137836 */ /* 0x000fe40000000000 */
[----:B------:R-:W-:Y:S01]  /*1f10*/  IMAD.WIDE.U32 R16, R21, 0x8, R10 ;  /* 0x0000000815107825 */ /* 0x000fe200078e000a */
[----:B---3--:R-:W-:-:S03]  /*1f20*/  IADD3 R27, P0, P1, R8, R12, R27 ;  /* 0x0000000c081b7210 */ /* 0x008fc6000791e01b */
[----:B------:R-:W-:Y:S01]  /*1f30*/  IMAD.WIDE.U32 R18, R19, 0x8, R10 ;  /* 0x0000000813127825 */ /* 0x000fe200078e000a */
[----:B------:R-:W-:Y:S01]  /*1f40*/  IADD3.X R2, PT, PT, R9, R13, R29, P0, P1 ;  /* 0x0000000d09027210 */ /* 0x000fe200007e241d */
[----:B------:R-:W2:Y:S02]  /*1f50*/  LDG.E.64 R16, desc[UR6][R16.64] ;  /* 0x0000000610107981 */ /* 0x000ea4000c1e1b00 */
[----:B------:R-:W-:Y:S02]  /*1f60*/  VIADD R29, R3, 0xfffffc00 ;  /* 0xfffffc00031d7836 */ /* 0x000fe40000000000 */
[----:B------:R-:W2:Y:S01]  /*1f70*/  LDG.E.64 R18, desc[UR6][R18.64] ;  /* 0x0000000612127981 */ /* 0x000ea2000c1e1b00 */
[----:B------:R-:W-:-:S04]  /*1f80*/  IMAD.WIDE.U32 R12, R20, 0x8, R10 ;  /* 0x00000008140c7825 */ /* 0x000fc800078e000a */
[--C-:B------:R-:W-:Y:S02]  /*1f90*/  IMAD.WIDE.U32 R14, R29, 0x8, R10.reuse ;  /* 0x000000081d0e7825 */ /* 0x100fe400078e000a */
[----:B------:R-:W3:Y:S02]  /*1fa0*/  LDG.E.64 R12, desc[UR6][R12.64] ;  /* 0x000000060c0c7981 */ /* 0x000ee4000c1e1b00 */
[C---:B------:R-:W-:Y:S02]  /*1fb0*/  VIADD R21, R3.reuse, 0x200 ;  /* 0x0000020003157836 */ /* 0x040fe40000000000 */
[--C-:B------:R-:W-:Y:S01]  /*1fc0*/  IMAD.WIDE.U32 R8, R3, 0x8, R10.reuse ;  /* 0x0000000803087825 */ /* 0x100fe200078e000a */
[----:B------:R-:W3:Y:S03]  /*1fd0*/  LDG.E.64 R14, desc[UR6][R14.64] ;  /* 0x000000060e0e7981 */ /* 0x000ee6000c1e1b00 */
[----:B------:R-:W-:-:S02]  /*1fe0*/  IMAD.WIDE.U32 R20, R21, 0x8, R10 ;  /* 0x0000000815147825 */ /* 0x000fc400078e000a */
[----:B------:R-:W4:Y:S04]  /*1ff0*/  LDG.E.64 R8, desc[UR6][R8.64] ;  /* 0x0000000608087981 */ /* 0x000f28000c1e1b00 */
[----:B------:R-:W4:Y:S01]  /*2000*/  LDG.E.64 R20, desc[UR6][R20.64] ;  /* 0x0000000614147981 */ /* 0x000f22000c1e1b00 */
[----:B--2---:R-:W-:-:S04]  /*2010*/  IADD3 R27, P0, P1, R16, R18, R27 ;  /* 0x00000012101b7210 */ /* 0x004fc8000791e01b */
[----:B------:R-:W-:Y:S01]  /*2020*/  IADD3.X R29, PT, PT, R17, R19, R2, P0, P1 ;  /* 0x00000013111d7210 */ /* 0x000fe200007e2402 */
[C---:B------:R-:W-:Y:S02]  /*2030*/  VIADD R19, R3.reuse, 0x400 ;  /* 0x0000040003137836 */ /* 0x040fe40000000000 */
[----:B------:R-:W-:Y:S02]  /*2040*/  VIADD R17, R3, 0x600 ;  /* 0x0000060003117836 */ /* 0x000fe40000000000 */
[----:B------:R-:W-:Y:S01]  /*2050*/  IMAD.WIDE.U32 R18, R19, 0x8, R10 ;  /* 0x0000000813127825 */ /* 0x000fe200078e000a */
[----:B---3--:R-:W-:-:S03]  /*2060*/  IADD3 R27, P0, P1, R12, R14, R27 ;  /* 0x0000000e0c1b7210 */ /* 0x008fc6000791e01b */
[----:B------:R-:W-:Y:S02]  /*2070*/  IMAD.WIDE.U32 R16, R17, 0x8, R10 ;  /* 0x0000000811107825 */ /* 0x000fe400078e000a */
[----:B------:R-:W2:Y:S01]  /*2080*/  LDG.E.64 R18, desc[UR6][R18.64] ;  /* 0x0000000612127981 */ /* 0x000ea2000c1e1b00 */
[----:B------:R-:W-:Y:S01]  /*2090*/  IADD3.X R29, PT, PT, R13, R15, R29, P0, P1 ;  /* 0x0000000f0d1d7210 */ /* 0x000fe200007e241d */
[C---:B------:R-:W-:Y:S02]  /*20a0*/  VIADD R13, R3.reuse, 0x800 ;  /* 0x00000800030d7836 */ /* 0x040fe40000000000 */
[----:B------:R-:W2:Y:S01]  /*20b0*/  LDG.E.64 R16, desc[UR6][R16.64] ;  /* 0x0000000610107981 */ /* 0x000ea2000c1e1b00 */
[----:B----4-:R-:W-:Y:S01]  /*20c0*/  IADD3 R27, P0, P1, R20, R8, R27 ;  /* 0x00000008141b7210 */ /* 0x010fe2000791e01b */
[C---:B------:R-:W-:Y:S02]  /*20d0*/  VIADD R12, R3.reuse, 0xa00 ;  /* 0x00000a00030c7836 */ /* 0x040fe40000000000 */
[----:B------:R-:W-:Y:S01]  /*20e0*/  VIADD R15, R3, 0xc00 ;  /* 0x00000c00030f7836 */ /* 0x000fe20000000000 */
[----:B------:R-:W-:Y:S01]  /*20f0*/  IADD3.X R29, PT, PT, R21, R9, R29, P0, P1 ;  /* 0x00000009151d7210 */ /* 0x000fe200007e241d */
[----:B------:R-:W-:-:S04]  /*2100*/  IMAD.WIDE.U32 R8, R13, 0x8, R10 ;  /* 0x000000080d087825 */ /* 0x000fc800078e000a */
[----:B------:R-:W-:Y:S02]  /*2110*/  VIADD R21, R3, 0xe00 ;  /* 0x00000e0003157836 */ /* 0x000fe40000000000 */
[--C-:B------:R-:W-:Y:S01]  /*2120*/  IMAD.WIDE.U32 R12, R12, 0x8, R10.reuse ;  /* 0x000000080c0c7825 */ /* 0x100fe200078e000a */
[----:B------:R-:W3:Y:S03]  /*2130*/  LDG.E.64 R8, desc[UR6][R8.64] ;  /* 0x0000000608087981 */ /* 0x000ee6000c1e1b00 */
[--C-:B------:R-:W-:Y:S02]  /*2140*/  IMAD.WIDE.U32 R14, R15, 0x8, R10.reuse ;  /* 0x000000080f0e7825 */ /* 0x100fe400078e000a */
[----:B------:R-:W3:Y:S02]  /*2150*/  LDG.E.64 R12, desc[UR6][R12.64] ;  /* 0x000000060c0c7981 */ /* 0x000ee4000c1e1b00 */
[----:B------:R-:W-:-:S02]  /*2160*/  IMAD.WIDE.U32 R10, R21, 0x8, R10 ;  /* 0x00000008150a7825 */ /* 0x000fc400078e000a */
[----:B------:R-:W4:Y:S04]  /*2170*/  LDG.E.64 R14, desc[UR6][R14.64] ;  /* 0x000000060e0e7981 */ /* 0x000f28000c1e1b00 */
[----:B------:R-:W4:Y:S01]  /*2180*/  LDG.E.64 R10, desc[UR6][R10.64] ;  /* 0x000000060a0a7981 */ /* 0x000f22000c1e1b00 */
[----:B------:R-:W-:Y:S02]  /*2190*/  VIADD R6, R6, 0x10 ;  /* 0x0000001006067836 */ /* 0x000fe40000000000 */
        /* <DEDUP_REMOVED lines=11> */
.L_x_377:
[----:B------:R-:W-:-:S07]  /*2250*/  VIADD R6, R25, 0xfffff000 ;  /* 0xfffff00019067836 */ /* 0x000fce0000000000 */
.L_x_376:
[----:B------:R-:W-:Y:S05]  /*2260*/  BSYNC.RECONVERGENT B2 ;  /* 0x0000000000027941 */ /* 0x000fea0003800200 */
.L_x_375:
        /* <DEDUP_REMOVED lines=8> */
[----:B------:R-:W-:-:S04]  /*22f0*/  IMAD.IADD R13, R6, 0x1, R23 ;  /* 0x00000001060d7824 */ /* 0x000fc800078e0217 */
[C---:B------:R-:W-:Y:S02]  /*2300*/  VIADD R11, R13.reuse, 0x200 ;  /* 0x000002000d0b7836 */ /* 0x040fe40000000000 */
[----:B0-----:R-:W-:-:S04]  /*2310*/  IMAD.WIDE.U32 R8, R13, 0x8, R14 ;  /* 0x000000080d087825 */ /* 0x001fc800078e000e */
[----:B------:R-:W-:Y:S02]  /*2320*/  IMAD.WIDE.U32 R10, R11, 0x8, R14 ;  /* 0x000000080b0a7825 */ /* 0x000fe400078e000e */
[----:B------:R-:W2:Y:S04]  /*2330*/  LDG.E.64 R8, desc[UR6][R8.64] ;  /* 0x0000000608087981 */ /* 0x000ea8000c1e1b00 */
[----:B------:R-:W2:Y:S01]  /*2340*/  LDG.E.64 R10, desc[UR6][R10.64] ;  /* 0x000000060a0a7981 */ /* 0x000ea2000c1e1b00 */
[C---:B------:R-:W-:Y:S02]  /*2350*/  VIADD R17, R13.reuse, 0x400 ;  /* 0x000004000d117836 */ /* 0x040fe40000000000 */
[C---:B------:R-:W-:Y:S02]  /*2360*/  VIADD R29, R13.reuse, 0x600 ;  /* 0x000006000d1d7836 */ /* 0x040fe40000000000 */
[----:B------:R-:W-:-:S02]  /*2370*/  VIADD R12, R13, 0xa00 ;  /* 0x00000a000d0c7836 */ /* 0x000fc40000000000 */
[C---:B------:R-:W-:Y:S01]  /*2380*/  VIADD R27, R13.reuse, 0xc00 ;  /* 0x00000c000d1b7836 */ /* 0x040fe20000000000 */
[----:B--2---:R-:W-:Y:S01]  /*2390*/  IADD3 R21, P1, P2, R10, R8, R2 ;  /* 0x000000080a157210 */ /* 0x004fe20007a3e002 */
        /* <DEDUP_REMOVED lines=10> */
[--C-:B------:R-:W-:Y:S02]  /*2440*/  IMAD.WIDE.U32 R12, R27, 0x8, R14.reuse ;  /* 0x000000081b0c7825 */ /* 0x100fe400078e000e */
[----:B------:R-:W3:Y:S02]  /*2450*/  LDG.E.64 R10, desc[UR6][R10.64] ;  /* 0x000000060a0a7981 */ /* 0x000ee4000c1e1b00 */
[----:B------:R-:W-:Y:S02]  /*2460*/  IMAD.WIDE.U32 R14, R29, 0x8, R14 ;  /* 0x000000081d0e7825 */ /* 0x000fe400078e000e */
[----:B------:R-:W4:Y:S04]  /*2470*/  LDG.E.64 R12, desc[UR6][R12.64] ;  /* 0x000000060c0c7981 */ /* 0x000f28000c1e1b00 */
[----:B------:R-:W4:Y:S01]  /*2480*/  LDG.E.64 R14, desc[UR6][R14.64] ;  /* 0x000000060e0e7981 */ /* 0x000f22000c1e1b00 */
[----:B------:R-:W-:Y:S01]  /*2490*/  VIADD R6, R6, 0x1000 ;  /* 0x0000100006067836 */ /* 0x000fe20000000000 */
[----:B--2---:R-:W-:-:S04]  /*24a0*/  IADD3 R21, P1, P2, R16, R18, R21 ;  /* 0x0000001210157210 */ /* 0x004fc80007a3e015 */
[----:B------:R-:W-:Y:S02]  /*24b0*/  IADD3.X R25, PT, PT, R17, R19, R25, P1, P2 ;  /* 0x0000001311197210 */ /* 0x000fe40000fe4419 */
[----:B---3--:R-:W-:-:S04]  /*24c0*/  IADD3 R21, P3, P4, R10, R8, R21 ;  /* 0x000000080a157210 */ /* 0x008fc80007c7e015 */
[----:B------:R-:W-:Y:S02]  /*24d0*/  IADD3.X R19, PT, PT, R11, R9, R25, P3, P4 ;  /* 0x000000090b137210 */ /* 0x000fe40001fe8419 */
[----:B----4-:R-:W-:-:S04]  /*24e0*/  IADD3 R2, P1, P2, R14, R12, R21 ;  /* 0x0000000c0e027210 */ /* 0x010fc80007a3e015 */
[----:B------:R-:W-:-:S09]  /*24f0*/  IADD3.X R19, PT, PT, R15, R13, R19, P1, P2 ;  /* 0x0000000d0f137210 */ /* 0x000fd20000fe4413 */
.L_x_380:
[----:B------:R-:W-:Y:S05]  /*2500*/  BSYNC.RECONVERGENT B2 ;  /* 0x0000000000027941 */ /* 0x000fea0003800200 */
.L_x_379:
[----:B------:R-:W-:Y:S05]  /*2510*/  @!P0 BRA `(.L_x_374) ;  /* 0x0000000000988947 */ /* 0x000fea0003800000 */
[----:B------:R-:W-:Y:S01]  /*2520*/  ISETP.GE.U32.AND P0, PT, R3, 0x4, PT ;  /* 0x000000040300780c */ /* 0x000fe20003f06070 */
[----:B------:R-:W-:Y:S01]  /*2530*/  BSSY.RECONVERGENT B2, `(.L_x_381) ;  /* 0x0000015000027945 */ /* 0x000fe20003800200 */
[----:B------:R-:W-:-:S11]  /*2540*/  LOP3.LUT P1, RZ, R22, 0x3, RZ, 0xc0, !PT ;  /* 0x0000000316ff7812 */ /* 0x000fd6000782c0ff */
[----:B------:R-:W-:Y:S05]  /*2550*/  @!P0 BRA `(.L_x_382) ;  /* 0x0000000000488947 */ /* 0x000fea0003800000 */
[----:B------:R-:W0:Y:S01]  /*2560*/  LDC.64 R8, c[0x0][0x380] ;  /* 0x0000e000ff087b82 */ /* 0x000e220000000a00 */
[----:B------:R-:W-:-:S04]  /*2570*/  IMAD.IADD R11, R6, 0x1, R23 ;  /* 0x00000001060b7824 */ /* 0x000fc800078e0217 */
[C---:B------:R-:W-:Y:S02]  /*2580*/  VIADD R13, R11.reuse, 0x200 ;  /* 0x000002000b0d7836 */ /* 0x040fe40000000000 */
[C---:B------:R-:W-:Y:S02]  /*2590*/  VIADD R15, R11.reuse, 0x400 ;  /* 0x000004000b0f7836 */ /* 0x040fe40000000000 */
[----:B------:R-:W-:Y:S02]  /*25a0*/  VIADD R17, R11, 0x600 ;  /* 0x000006000b117836 */ /* 0x000fe40000000000 */
[----:B0-----:R-:W-:-:S04]  /*25b0*/  IMAD.WIDE.U32 R12, R13, 0x8, R8 ;  /* 0x000000080d0c7825 */ /* 0x001fc800078e0008 */
[--C-:B------:R-:W-:Y:S02]  /*25c0*/  IMAD.WIDE.U32 R10, R11, 0x8, R8.reuse ;  /* 0x000000080b0a7825 */ /* 0x100fe400078e0008 */
[----:B------:R-:W2:Y:S02]  /*25d0*/  LDG.E.64 R12, desc[UR6][R12.64] ;  /* 0x000000060c0c7981 */ /* 0x000ea4000c1e1b00 */
[----:B------:R-:W-:-:S04]  /*25e0*/  IMAD.WIDE.U32 R14, R15, 0x8, R8 ;  /* 0x000000080f0e7825 */ /* 0x000fc800078e0008 */
[----:B------:R-:W-:Y:S02]  /*25f0*/  IMAD.WIDE.U32 R16, R17, 0x8, R8 ;  /* 0x0000000811107825 */ /* 0x000fe400078e0008 */
        /* <DEDUP_REMOVED lines=8> */
.L_x_382:
[----:B------:R-:W-:Y:S05]  /*2680*/  BSYNC.RECONVERGENT B2 ;  /* 0x0000000000027941 */ /* 0x000fea0003800200 */
.L_x_381:
[----:B------:R-:W-:Y:S05]  /*2690*/  @!P1 BRA `(.L_x_374) ;  /* 0x0000000000389947 */ /* 0x000fea0003800000 */
[----:B------:R-:W0:Y:S01]  /*26a0*/  LDC.64 R8, c[0x0][0x380] ;  /* 0x0000e000ff087b82 */ /* 0x000e220000000a00 */
[----:B------:R-:W-:Y:S01]  /*26b0*/  LOP3.LUT R3, R4, 0xffff, RZ, 0xc0, !PT ;  /* 0x0000ffff04037812 */ /* 0x000fe200078ec0ff */
[----:B------:R-:W-:-:S03]  /*26c0*/  IMAD.IADD R11, R6, 0x1, R7 ;  /* 0x00000001060b7824 */ /* 0x000fc600078e0207 */
[----:B------:R-:W-:-:S04]  /*26d0*/  LEA.HI R3, R3, 0x1, RZ, 0x17 ;  /* 0x0000000103037811 */ /* 0x000fc800078fb8ff */
[----:B------:R-:W-:-:S05]  /*26e0*/  LOP3.LUT R3, R3, 0x3, RZ, 0xc0, !PT ;  /* 0x0000000303037812 */ /* 0x000fca00078ec0ff */
[----:B------:R-:W-:-:S07]  /*26f0*/  IMAD.MOV R3, RZ, RZ, -R3 ;  /* 0x000000ffff037224 */ /* 0x000fce00078e0a03 */
.L_x_383:
[----:B0-----:R-:W-:-:S06]  /*2700*/  IMAD.WIDE.U32 R6, R11, 0x8, R8 ;  /* 0x000000080b067825 */ /* 0x001fcc00078e0008 */
[----:B------:R-:W2:Y:S01]  /*2710*/  LDG.E.64 R6, desc[UR6][R6.64] ;  /* 0x0000000606067981 */ /* 0x000ea2000c1e1b00 */
[----:B------:R-:W-:Y:S02]  /*2720*/  VIADD R3, R3, 0x1 ;  /* 0x0000000103037836 */ /* 0x000fe40000000000 */
[----:B------:R-:W-:-:S03]  /*2730*/  VIADD R11, R11, 0x200 ;  /* 0x000002000b0b7836 */ /* 0x000fc60000000000 */
[----:B------:R-:W-:Y:S02]  /*2740*/  ISETP.NE.AND P0, PT, R3, RZ, PT ;  /* 0x000000ff0300720c */ /* 0x000fe40003f05270 */
[----:B--2---:R-:W-:-:S05]  /*2750*/  IADD3 R2, P1, PT, R6, R2, RZ ;  /* 0x0000000206027210 */ /* 0x004fca0007f3e0ff */
[----:B------:R-:W-:-:S06]  /*2760*/  IMAD.X R19, R7, 0x1, R19, P1 ;  /* 0x0000000107137824 */ /* 0x000fcc00008e0613 */
[----:B------:R-:W-:Y:S05]  /*2770*/  @P0 BRA `(.L_x_383) ;  /* 0xfffffffc00e00947 */ /* 0x000fea000383ffff */
.L_x_374:
[----:B------:R-:W-:Y:S05]  /*2780*/  BSYNC.RECONVERGENT B1 ;  /* 0x0000000000017941 */ /* 0x000fea0003800200 */
.L_x_371:
        /* <DEDUP_REMOVED lines=11> */
[----:B------:R-:W1:Y:S01]  /*2840*/  SHFL.DOWN PT, R4, R11, 0x2, 0x1f ;  /* 0x08401f000b047f89 */ /* 0x000e6200000e0000 */
[----:B0-----:R-:W-:-:S04]  /*2850*/  SEL R3, R3, RZ, !P1 ;  /* 0x000000ff03037207 */ /* 0x001fc80004800000 */
[----:B------:R-:W-:Y:S02]  /*2860*/  IADD3 R7, P0, PT, R3, R6, RZ ;  /* 0x0000000603077210 */ /* 0x000fe40007f1e0ff */
[----:B-1----:R-:W-:Y:S02]  /*2870*/  SEL R4, R4, RZ, !P1 ;  /* 0x000000ff04047207 */ /* 0x002fe40004800000 */
[----:B------:R-:W-:Y:S01]  /*2880*/  ISETP.GT.AND P1, PT, R8, 0x1b, PT ;  /* 0x0000001b0800780c */ /* 0x000fe20003f24270 */
[----:B------:R-:W0:Y:S02]  /*2890*/  SHFL.DOWN PT, R2, R7, 0x4, 0x1f ;  /* 0x08801f0007027f89 */ /* 0x000e2400000e0000 */
[----:B------:R-:W-:Y:S02]  /*28a0*/  IMAD.X R4, R4, 0x1, R11, P0 ;  /* 0x0000000104047824 */ /* 0x000fe400000e060b */
[----:B------:R-:W1:Y:S03]  /*28b0*/  @!P2 S2R R11, SR_CgaCtaId ;  /* 0x00000000000ba919 */ /* 0x000e660000008800 */
[----:B------:R-:W2:Y:S01]  /*28c0*/  SHFL.DOWN PT, R3, R4, 0x4, 0x1f ;  /* 0x08801f0004037f89 */ /* 0x000ea200000e0000 */
[----:B0-----:R-:W-:-:S04]  /*28d0*/  SEL R2, R2, RZ, !P1 ;  /* 0x000000ff02027207 */ /* 0x001fc80004800000 */
[----:B------:R-:W-:Y:S02]  /*28e0*/  IADD3 R9, P0, PT, R2, R7, RZ ;  /* 0x0000000702097210 */ /* 0x000fe40007f1e0ff */
[----:B--2---:R-:W-:-:S03]  /*28f0*/  SEL R3, R3, RZ, !P1 ;  /* 0x000000ff03037207 */ /* 0x004fc60004800000 */
[----:B------:R-:W0:Y:S01]  /*2900*/  SHFL.DOWN PT, R2, R9, 0x8, 0x1f ;  /* 0x09001f0009027f89 */ /* 0x000e2200000e0000 */
[----:B------:R-:W-:Y:S01]  /*2910*/  ISETP.GT.AND P1, PT, R8, 0x17, PT ;  /* 0x000000170800780c */ /* 0x000fe20003f24270 */
[----:B------:R-:W-:-:S05]  /*2920*/  IMAD.X R6, R3, 0x1, R4, P0 ;  /* 0x0000000103067824 */ /* 0x000fca00000e0604 */
[----:B------:R-:W2:Y:S01]  /*2930*/  SHFL.DOWN PT, R3, R6, 0x8, 0x1f ;  /* 0x09001f0006037f89 */ /* 0x000ea200000e0000 */
[----:B0-----:R-:W-:-:S04]  /*2940*/  SEL R2, R2, RZ, !P1 ;  /* 0x000000ff02027207 */ /* 0x001fc80004800000 */
[----:B------:R-:W-:Y:S02]  /*2950*/  IADD3 R7, P0, PT, R2, R9, RZ ;  /* 0x0000000902077210 */ /* 0x000fe40007f1e0ff */
[----:B--2---:R-:W-:-:S03]  /*2960*/  SEL R3, R3, RZ, !P1 ;  /* 0x000000ff03037207 */ /* 0x004fc60004800000 */
[----:B------:R-:W0:Y:S01]  /*2970*/  SHFL.DOWN PT, R2, R7, 0x10, 0x1f ;  /* 0x0a001f0007027f89 */ /* 0x000e2200000e0000 */
[----:B------:R-:W-:Y:S02]  /*2980*/  ISETP.GT.AND P1, PT, R8, 0xf, PT ;  /* 0x0000000f0800780c */ /* 0x000fe40003f24270 */
[----:B------:R-:W-:Y:S01]  /*2990*/  @!P2 MOV R8, 0x400 ;  /* 0x000004000008a802 */ /* 0x000fe20000000f00 */
[----:B------:R-:W-:Y:S01]  /*29a0*/  IMAD.X R4, R3, 0x1, R6, P0 ;  /* 0x0000000103047824 */ /* 0x000fe200000e0606 */
[----:B------:R-:W-:Y:S02]  /*29b0*/  @!P2 SHF.R.U32.HI R6, RZ, 0x2, R5 ;  /* 0x00000002ff06a819 */ /* 0x000fe40000011605 */
[----:B-1----:R-:W-:Y:S02]  /*29c0*/  @!P2 LEA R11, R11, R8, 0x18 ;  /* 0x000000080b0ba211 */ /* 0x002fe400078ec0ff */
[----:B------:R-:W1:Y:S01]  /*29d0*/  SHFL.DOWN PT, R3, R4, 0x10, 0x1f ;  /* 0x0a001f0004037f89 */ /* 0x000e6200000e0000 */
[----:B------:R-:W-:-:S05]  /*29e0*/  @!P2 LOP3.LUT R6, R6, 0xf8, RZ, 0xc0, !PT ;  /* 0x000000f80606a812 */ /* 0x000fca00078ec0ff */
        /* <DEDUP_REMOVED lines=9> */
[----:B------:R-:W0:Y:S01]  /*2a80*/  S2UR UR5, SR_CgaCtaId ;  /* 0x00000000000579c3 */ /* 0x000e220000008800 */
[----:B------:R-:W-:Y:S02]  /*2a90*/  UMOV UR4, 0x400 ;  /* 0x0000040000047882 */ /* 0x000fe40000000000 */
[----:B0-----:R-:W-:-:S09]  /*2aa0*/  ULEA UR4, UR5, UR4, 0x18 ;  /* 0x0000000405047291 */ /* 0x001fd2000f8ec0ff */
[----:B------:R-:W-:Y:S04]  /*2ab0*/  LDS.64 R8, [UR4+0x18] ;  /* 0x00001804ff087984 */ /* 0x000fe80008000a00 */
[----:B------:R-:W2:Y:S04]  /*2ac0*/  LDS.128 R24, [UR4+0x20] ;  /* 0x00002004ff187984 */ /* 0x000ea80008000c00 */
[----:B------:R-:W0:Y:S04]  /*2ad0*/  LDS.128 R4, [UR4+0x30] ;  /* 0x00003004ff047984 */ /* 0x000e280008000c00 */
[----:B------:R-:W1:Y:S04]  /*2ae0*/  LDS.128 R20, [UR4+0x40] ;  /* 0x00004004ff147984 */ /* 0x000e680008000c00 */
[----:B------:R-:W3:Y:S04]  /*2af0*/  LDS.128 R16, [UR4+0x50] ;  /* 0x00005004ff107984 */ /* 0x000ee80008000c00 */
[----:B------:R-:W4:Y:S01]  /*2b00*/  LDS.128 R12, [UR4+0x60] ;  /* 0x00006004ff0c7984 */ /* 0x000f220008000c00 */
[----:B--2---:R-:W-:-:S04]  /*2b10*/  IADD3 R11, P1, P2, R24, R8, R2 ;  /* 0x00000008180b7210 */ /* 0x004fc80007a3e002 */
[----:B------:R-:W-:Y:S02]  /*2b20*/  IADD3.X R25, PT, PT, R25, R9, R3, P1, P2 ;  /* 0x0000000919197210 */ /* 0x000fe40000fe4403 */
[----:B0-----:R-:W-:Y:S02]  /*2b30*/  IADD3 R3, P1, P2, R4, R11, R26 ;  /* 0x0000000b04037210 */ /* 0x001fe40007a3e01a */
[----:B------:R-:W0:Y:S02]  /*2b40*/  LDS.128 R8, [UR4+0x70] ;  /* 0x00007004ff087984 */ /* 0x000e240008000c00 */
[----:B------:R-:W-:Y:S02]  /*2b50*/  IADD3.X R5, PT, PT, R5, R25, R27, P1, P2 ;  /* 0x0000001905057210 */ /* 0x000fe40000fe441b */
[----:B------:R-:W2:Y:S01]  /*2b60*/  LDS.128 R24, [UR4+0x80] ;  /* 0x00008004ff187984 */ /* 0x000ea20008000c00 */
[----:B-1----:R-:W-:-:S04]  /*2b70*/  IADD3 R3, P1, P2, R20, R3, R6 ;  /* 0x0000000314037210 */ /* 0x002fc80007a3e006 */
[----:B---3--:R-:W-:Y:S02]  /*2b80*/  IADD3 R3, P3, P4, R16, R3, R22 ;  /* 0x0000000310037210 */ /* 0x008fe40007c7e016 */
[----:B------:R-:W-:Y:S02]  /*2b90*/  IADD3.X R7, PT, PT, R21, R5, R7, P1, P2 ;  /* 0x0000000515077210 */ /* 0x000fe40000fe4407 */
[----:B----4-:R-:W-:Y:S02]  /*2ba0*/  IADD3 R3, P1, P2, R12, R3, R18 ;  /* 0x000000030c037210 */ /* 0x010fe40007a3e012 */
[----:B------:R-:W-:-:S04]  /*2bb0*/  IADD3.X R17, PT, PT, R17, R7, R23, P3, P4 ;  /* 0x0000000711117210 */ /* 0x000fc80001fe8417 */
[----:B------:R-:W-:Y:S02]  /*2bc0*/  IADD3.X R13, PT, PT, R13, R17, R19, P1, P2 ;  /* 0x000000110d0d7210 */ /* 0x000fe40000fe4413 */
[----:B0-----:R-:W-:-:S04]  /*2bd0*/  IADD3 R3, P3, P4, R8, R3, R14 ;  /* 0x0000000308037210 */ /* 0x001fc80007c7e00e */
[----:B--2---:R-:W-:Y:S02]  /*2be0*/  IADD3 R3, P1, P2, R24, R3, R10 ;  /* 0x0000000318037210 */ /* 0x004fe40007a3e00a */
[----:B------:R-:W-:Y:S02]  /*2bf0*/  IADD3.X R9, PT, PT, R9, R13, R15, P3, P4 ;  /* 0x0000000d09097210 */ /* 0x000fe40001fe840f */
[----:B------:R-:W-:Y:S02]  /*2c00*/  IADD3 R2, P3, PT, R3, R26, RZ ;  /* 0x0000001a03027210 */ /* 0x000fe40007f7e0ff */
[----:B------:R-:W-:-:S05]  /*2c10*/  IADD3.X R3, PT, PT, R25, R9, R11, P1, P2 ;  /* 0x0000000919037210 */ /* 0x000fca0000fe440b */
[----:B------:R-:W-:-:S07]  /*2c20*/  IMAD.X R3, R3, 0x1, R27, P3 ;  /* 0x0000000103037824 */ /* 0x000fce00018e061b */
.L_x_370:
[----:B------:R-:W-:Y:S05]  /*2c30*/  BSYNC.RECONVERGENT B0 ;  /* 0x0000000000007941 */ /* 0x000fea0003800200 */
.L_x_354:
[----:B------:R-:W-:Y:S05]  /*2c40*/  @P0 EXIT ;  /* 0x000000000000094d */ /* 0x000fea0003800000 */
[----:B------:R-:W3:Y:S02]  /*2c50*/  LDC.64 R4, c[0x0][0x388] ;  /* 0x0000e200ff047b82 */ /* 0x000ee40000000a00 */
[----:B---3--:R-:W-:-:S05]  /*2c60*/  IMAD.WIDE.U32 R4, R0, 0x8, R4 ;  /* 0x0000000800047825 */ /* 0x008fca00078e0004 */
[----:B------:R-:W-:Y:S01]  /*2c70*/  STG.E.64 desc[UR6][R4.64], R2 ;  /* 0x0000000204007986 */ /* 0x000fe2000c101b06 */
[----:B------:R-:W-:Y:S05]  /*2c80*/  EXIT ;  /* 0x000000000000794d */ /* 0x000fea0003800000 */
.L_x_384:
        /* <DEDUP_REMOVED lines=15> */
.L_x_696:


//--------------------- .text._ZN3cub18CUB_300001_SM_10006detail6reduce28DeviceReduceSingleTileKernelINS2_10policy_hubIxjN4cuda3std3__44plusIxEEE10Policy1000EN6thrust24THRUST_300001_SM_1000_NS6detail15normal_iteratorINSD_10device_ptrIxEEEEPxjS9_xxNS7_10__identityEEEvT0_T1_T2_T3_T4_T6_ --------------------------
	.section	.text._ZN3cub18CUB_300001_SM_10006detail6reduce28DeviceReduceSingleTileKernelINS2_10policy_hubIxjN4cuda3std3__44plusIxEEE10Policy1000EN6thrust24THRUST_300001_SM_1000_NS6detail15normal_iteratorINSD_10device_ptrIxEEEEPxjS9_xxNS7_10__identityEEEvT0_T1_T2_T3_T4_T6_,"ax",@progbits
	.align	128
        .global         _ZN3cub18CUB_300001_SM_10006detail6reduce28DeviceReduceSingleTileKernelINS2_10policy_hubIxjN4cuda3std3__44plusIxEEE10Policy1000EN6thrust24THRUST_300001_SM_1000_NS6detail15normal_iteratorINSD_10device_ptrIxEEEEPxjS9_xxNS7_10__identityEEEvT0_T1_T2_T3_T4_T6_
        .type           _ZN3cub18CUB_300001_SM_10006detail6reduce28DeviceReduceSingleTileKernelINS2_10policy_hubIxjN4cuda3std3__44plusIxEEE10Policy1000EN6thrust24THRUST_300001_SM_1000_NS6detail15normal_iteratorINSD_10device_ptrIxEEEEPxjS9_xxNS7_10__identityEEEvT0_T1_T2_T3_T4_T6_,@function
        .size           _ZN3cub18CUB_300001_SM_10006detail6reduce28DeviceReduceSingleTileKernelINS2_10policy_hubIxjN4cuda3std3__44plusIxEEE10Policy1000EN6thrust24THRUST_300001_SM_1000_NS6detail15normal_iteratorINSD_10device_ptrIxEEEEPxjS9_xxNS7_10__identityEEEvT0_T1_T2_T3_T4_T6_,(.L_x_697 - _ZN3cub18CUB_300001_SM_10006detail6reduce28DeviceReduceSingleTileKernelINS2_10policy_hubIxjN4cuda3std3__44plusIxEEE10Policy1000EN6thrust24THRUST_300001_SM_1000_NS6detail15normal_iteratorINSD_10device_ptrIxEEEEPxjS9_xxNS7_10__identityEEEvT0_T1_T2_T3_T4_T6_)
        .other          _ZN3cub18CUB_300001_SM_10006detail6reduce28DeviceReduceSingleTileKernelINS2_10policy_hubIxjN4cuda3std3__44plusIxEEE10Policy1000EN6thrust24THRUST_300001_SM_1000_NS6detail15normal_iteratorINSD_10device_ptrIxEEEEPxjS9_xxNS7_10__identityEEEvT0_T1_T2_T3_T4_T6_,@"STO_CUDA_ENTRY STV_DEFAULT"
_ZN3cub18CUB_300001_SM_10006detail6reduce28DeviceReduceSingleTileKernelINS2_10policy_hubIxjN4cuda3std3__44plusIxEEE10Policy1000EN6thrust24THRUST_300001_SM_1000_NS6detail15normal_iteratorINSD_10device_ptrIxEEEEPxjS9_xxNS7_10__identityEEEvT0_T1_T2_T3_T4_T6_:
.text._ZN3cub18CUB_300001_SM_10006detail6reduce28DeviceReduceSingleTileKernelINS2_10policy_hubIxjN4cuda3std3__44plusIxEEE10Policy1000EN6thrust24THRUST_300001_SM_1000_NS6detail15normal_iteratorINSD_10device_ptrIxEEEEPxjS9_xxNS7_10__identityEEEvT0_T1_T2_T3_T4_T6_:
        /* <DEDUP_REMOVED lines=13> */
.L_x_385:
[----:B------:R-:W-:Y:S01]  /*00d0*/  ISETP.GT.U32.AND P0, PT, R5, 0xdff, PT ;  /* 0x00000dff0500780c */ /* 0x000fe20003f04070 */
[----:B------:R-:W-:-:S12]  /*00e0*/  BSSY.RECONVERGENT B0, `(.L_x_386) ;  /* 0x0000271000007945 */ /* 0x000fd80003800200 */
        /* <DEDUP_REMOVED lines=11> */
.L_x_389:
[----:B------:R-:W-:Y:S05]  /*01a0*/  BSYNC.RECONVERGENT B1 ;  /* 0x0000000000017941 */ /* 0x000fea0003800200 */
.L_x_388:
        /* <DEDUP_REMOVED lines=17> */
.L_x_394:
        /* <DEDUP_REMOVED lines=38> */
.L_x_393:
[----:B------:R-:W-:Y:S05]  /*0520*/  BSYNC.RECONVERGENT B2 ;  /* 0x0000000000027941 */ /* 0x000fea0003800200 */
.L_x_392:
[----:B------:R-:W-:Y:S05]  /*0530*/  @!P0 BRA `(.L_x_391) ;  /* 0x0000000000ec8947 */ /* 0x000fea0003800000 */
[----:B------:R-:W-:Y:S01]  /*0540*/  ISETP.GE.U32.AND P1, PT, R42, 0x8, PT ;  /* 0x000000082a00780c */ /* 0x000fe20003f26070 */
[----:B------:R-:W-:Y:S01]  /*0550*/  BSSY.RECONVERGENT B2, `(.L_x_395) ;  /* 0x0000017000027945 */ /* 0x000fe20003800200 */
[----:B------:R-:W-:-:S04]  /*0560*/  LOP3.LUT R24, R40, 0x7, RZ, 0xc0, !PT ;  /* 0x0000000728187812 */ /* 0x000fc800078ec0ff */
[----:B------:R-:W-:-:S07]  /*0570*/  ISETP.NE.AND P0, PT, R24, RZ, PT ;  /* 0x000000ff1800720c */ /* 0x000fce0003f05270 */
[----:B------:R-:W-:Y:S06]  /*0580*/  @!P1 BRA `(.L_x_396) ;  /* 0x00000000004c9947 */ /* 0x000fec0003800000 */
[----:B------:R-:W0:Y:S02]  /*0590*/  LDC.64 R6, c[0x0][0x380] ;  /* 0x0000e000ff067b82 */ /* 0x000e240000000a00 */
[----:B0-----:R-:W-:-:S05]  /*05a0*/  IMAD.WIDE.U32 R22, R4, 0x8, R6 ;  /* 0x0000000804167825 */ /* 0x001fca00078e0006 */
        /* <DEDUP_REMOVED lines=17> */
.L_x_396:
[----:B------:R-:W-:Y:S05]  /*06c0*/  BSYNC.RECONVERGENT B2 ;  /* 0x0000000000027941 */ /* 0x000fea0003800200 */
.L_x_395:
        /* <DEDUP_REMOVED lines=17> */
.L_x_398:
[----:B------:R-:W-:Y:S05]  /*07e0*/  BSYNC.RECONVERGENT B2 ;  /* 0x0000000000027941 */ /* 0x000fea0003800200 */
.L_x_397:
[----:B------:R-:W-:Y:S05]  /*07f0*/  @!P1 BRA `(.L_x_391) ;  /* 0x00000000003c9947 */ /* 0x000fea0003800000 */
[----:B------:R-:W0:Y:S02]  /*0800*/  LDC.64 R6, c[0x0][0x380] ;  /* 0x0000e000ff067b82 */ /* 0x000e240000000a00 */
[----:B0-----:R-:W-:-:S04]  /*0810*/  IMAD.WIDE.U32 R6, R4, 0x8, R6 ;  /* 0x0000000804067825 */ /* 0x001fc800078e0006 */
[----:B------:R-:W-:Y:S02]  /*0820*/  IMAD.MOV R4, RZ, RZ, -R40 ;  /* 0x000000ffff047224 */ /* 0x000fe400078e0a28 */
[----:B------:R-:W-:Y:S02]  /*0830*/  IMAD.MOV.U32 R8, RZ, RZ, R6 ;  /* 0x000000ffff087224 */ /* 0x000fe400078e0006 */
[----:B------:R-:W-:-:S07]  /*0840*/  IMAD.MOV.U32 R9, RZ, RZ, R7 ;  /* 0x000000ffff097224 */ /* 0x000fce00078e0007 */
.L_x_399:
[----:B------:R-:W-:Y:S02]  /*0850*/  IMAD.MOV.U32 R6, RZ, RZ, R8 ;  /* 0x000000ffff067224 */ /* 0x000fe400078e0008 */
[----:B------:R-:W-:-:S06]  /*0860*/  IMAD.MOV.U32 R7, RZ, RZ, R9 ;  /* 0x000000ffff077224 */ /* 0x000fcc00078e0009 */
[----:B------:R-:W2:Y:S01]  /*0870*/  LDG.E.64 R6, desc[UR6][R6.64] ;  /* 0x0000000606067981 */ /* 0x000ea2000c1e1b00 */
[----:B------:R-:W-:Y:S01]  /*0880*/  VIADD R4, R4, 0x1 ;  /* 0x0000000104047836 */ /* 0x000fe20000000000 */
[----:B------:R-:W-:-:S04]  /*0890*/  IADD3 R8, P2, PT, R8, 0x1000, RZ ;  /* 0x0000100008087810 */ /* 0x000fc80007f5e0ff */
[----:B------:R-:W-:Y:S01]  /*08a0*/  ISETP.NE.AND P0, PT, R4, RZ, PT ;  /* 0x000000ff0400720c */ /* 0x000fe20003f05270 */
[----:B------:R-:W-:Y:S01]  /*08b0*/  IMAD.X R9, RZ, RZ, R9, P2 ;  /* 0x000000ffff097224 */ /* 0x000fe200010e0609 */
[----:B--2--5:R-:W-:-:S05]  /*08c0*/  IADD3 R2, P1, PT, R6, R2, RZ ;  /* 0x0000000206027210 */ /* 0x024fca0007f3e0ff */
[----:B------:R-:W-:-:S06]  /*08d0*/  IMAD.X R3, R7, 0x1, R3, P1 ;  /* 0x0000000107037824 */ /* 0x000fcc00008e0603 */
[----:B------:R-:W-:Y:S05]  /*08e0*/  @P0 BRA `(.L_x_399) ;  /* 0xfffffffc00d80947 */ /* 0x000fea000383ffff */
.L_x_391:
[----:B------:R-:W-:Y:S05]  /*08f0*/  BSYNC.RECONVERGENT B1 ;  /* 0x0000000000017941 */ /* 0x000fea0003800200 */
.L_x_390:
        /* <DEDUP_REMOVED lines=77> */
.L_x_400:
[----:B------:R-:W-:Y:S01]  /*0dd0*/  LOP3.LUT R4, R0, 0x3e0, RZ, 0xc0, !PT ;  /* 0x000003e000047812 */ /* 0x000fe200078ec0ff */
[----:B------:R-:W0:Y:S04]  /*0de0*/  S2R R13, SR_LANEID ;  /* 0x00000000000d7919 */ /* 0x000e280000000000 */
[----:B------:R-:W-:Y:S01]  /*0df0*/  VIADD R6, R4, 0x20 ;  /* 0x0000002004067836 */ /* 0x000fe20000000000 */
[----:B------:R-:W-:-:S04]  /*0e00*/  LOP3.LUT R4, RZ, R4, RZ, 0x33, !PT ;  /* 0x00000004ff047212 */ /* 0x000fc800078e33ff */
[----:B------:R-:W-:Y:S01]  /*0e10*/  ISETP.GT.U32.AND P0, PT, R6, R5, PT ;  /* 0x000000050600720c */ /* 0x000fe20003f04070 */
[----:B------:R-:W-:-:S05]  /*0e20*/  IMAD.IADD R4, R4, 0x1, R5 ;  /* 0x0000000104047824 */ /* 0x000fca00078e0205 */
[----:B------:R-:W-:-:S05]  /*0e30*/  SEL R4, R4, 0x1f, P0 ;  /* 0x0000001f04047807 */ /* 0x000fca0000000000 */
[----:B-----5:R-:W1:Y:S04]  /*0e40*/  SHFL.DOWN PT, R6, R2, 0x1, R4 ;  /* 0x0820000002067989 */ /* 0x020e6800000e0004 */
[----:B------:R-:W2:Y:S01]  /*0e50*/  SHFL.DOWN PT, R7, R3, 0x1, R4 ;  /* 0x0820000003077989 */ /* 0x000ea200000e0004 */
[C---:B0-----:R-:W-:Y:S01]  /*0e60*/  ISETP.GE.AND P0, PT, R13.reuse, R4, PT ;  /* 0x000000040d00720c */ /* 0x041fe20003f06270 */
[C---:B------:R-:W-:Y:S01]  /*0e70*/  VIADD R9, R13.reuse, 0x2 ;  /* 0x000000020d097836 */ /* 0x040fe20000000000 */
[----:B------:R-:W-:Y:S02]  /*0e80*/  ISETP.NE.AND P2, PT, R13, RZ, PT ;  /* 0x000000ff0d00720c */ /* 0x000fe40003f45270 */
[----:B-1----:R-:W-:-:S11]  /*0e90*/  SEL R11, R6, RZ, !P0 ;  /* 0x000000ff060b7207 */ /* 0x002fd60004000000 */
[----:B------:R-:W0:Y:S01]  /*0ea0*/  @!P2 S2R R15, SR_CgaCtaId ;  /* 0x00000000000fa919 */ /* 0x000e220000008800 */
[----:B--2---:R-:W-:Y:S02]  /*0eb0*/  SEL R10, R7, RZ, !P0 ;  /* 0x000000ff070a7207 */ /* 0x004fe40004000000 */
[----:B------:R-:W-:-:S05]  /*0ec0*/  IADD3 R11, P0, PT, R2, R11, RZ ;  /* 0x0000000b020b7210 */ /* 0x000fca0007f1e0ff */
[----:B------:R-:W-:Y:S01]  /*0ed0*/  IMAD.X R10, R3, 0x1, R10, P0 ;  /* 0x00000001030a7824 */ /* 0x000fe200000e060a */
[----:B------:R-:W1:Y:S01]  /*0ee0*/  SHFL.DOWN PT, R6, R11, 0x2, R4 ;  /* 0x084000000b067989 */ /* 0x000e6200000e0004 */
[----:B------:R-:W-:-:S03]  /*0ef0*/  ISETP.GT.AND P0, PT, R9, R4, PT ;  /* 0x000000040900720c */ /* 0x000fc60003f04270 */
[----:B------:R-:W2:Y:S01]  /*0f00*/  SHFL.DOWN PT, R7, R10, 0x2, R4 ;  /* 0x084000000a077989 */ /* 0x000ea200000e0004 */
[----:B-1----:R-:W-:-:S04]  /*0f10*/  SEL R6, R6, RZ, !P0 ;  /* 0x000000ff06067207 */ /* 0x002fc80004000000 */
[----:B------:R-:W-:Y:S02]  /*0f20*/  IADD3 R9, P1, PT, R6, R11, RZ ;  /* 0x0000000b06097210 */ /* 0x000fe40007f3e0ff */
[----:B--2---:R-:W-:-:S03]  /*0f30*/  SEL R7, R7, RZ, !P0 ;  /* 0x000000ff07077207 */ /* 0x004fc60004000000 */
[----:B------:R-:W1:Y:S02]  /*0f40*/  SHFL.DOWN PT, R2, R9, 0x4, R4 ;  /* 0x0880000009027989 */ /* 0x000e6400000e0004 */
[----:B------:R-:W-:Y:S02]  /*0f50*/  IMAD.X R8, R7, 0x1, R10, P1 ;  /* 0x0000000107087824 */ /* 0x000fe400008e060a */
[----:B------:R-:W-:-:S03]  /*0f60*/  VIADD R7, R13, 0x4 ;  /* 0x000000040d077836 */ /* 0x000fc60000000000 */
[----:B------:R-:W2:Y:S02]  /*0f70*/  SHFL.DOWN PT, R3, R8, 0x4, R4 ;  /* 0x0880000008037989 */ /* 0x000ea400000e0004 */
[----:B------:R-:W-:Y:S01]  /*0f80*/  ISETP.GT.AND P0, PT, R7, R4, PT ;  /* 0x000000040700720c */ /* 0x000fe20003f04270 */
[----:B------:R-:W-:-:S03]  /*0f90*/  VIADD R7, R13, 0x8 ;  /* 0x000000080d077836 */ /* 0x000fc60000000000 */
        /* <DEDUP_REMOVED lines=10> */
[----:B--2---:R-:W-:-:S03]  /*1040*/  SEL R3, R3, RZ, !P0 ;  /* 0x000000ff03037207 */ /* 0x004fc60004000000 */
[----:B------:R-:W1:Y:S01]  /*1050*/  SHFL.DOWN PT, R2, R9, 0x10, R4 ;  /* 0x0a00000009027989 */ /* 0x000e6200000e0004 */
[----:B------:R-:W-:Y:S02]  /*1060*/  ISETP.GT.AND P0, PT, R7, R4, PT ;  /* 0x000000040700720c */ /* 0x000fe40003f04270 */
[----:B------:R-:W-:Y:S01]  /*1070*/  @!P2 SHF.R.U32.HI R7, RZ, 0x2, R0 ;  /* 0x00000002ff07a819 */ /* 0x000fe20000011600 */
[----:B------:R-:W-:Y:S01]  /*1080*/  IMAD.X R8, R3, 0x1, R6, P1 ;  /* 0x0000000103087824 */ /* 0x000fe200008e0606 */
[----:B------:R-:W-:-:S04]  /*1090*/  @!P2 MOV R6, 0x400 ;  /* 0x000004000006a802 */ /* 0x000fc80000000f00 */
[----:B------:R-:W2:Y:S01]  /*10a0*/  SHFL.DOWN PT, R3, R8, 0x10, R4 ;  /* 0x0a00000008037989 */ /* 0x000ea200000e0004 */
[----:B0-----:R-:W-:Y:S02]  /*10b0*/  @!P2 LEA R15, R15, R6, 0x18 ;  /* 0x000000060f0fa211 */ /* 0x001fe400078ec0ff */
[----:B-1----:R-:W-:-:S04]  /*10c0*/  SEL R2, R2, RZ, !P0 ;  /* 0x000000ff02027207 */ /* 0x002fc80004000000 */
[----:B------:R-:W-:Y:S02]  /*10d0*/  IADD3 R6, P1, PT, R2, R9, RZ ;  /* 0x0000000902067210 */ /* 0x000fe40007f3e0ff */
[----:B------:R-:W-:Y:S02]  /*10e0*/  @!P2 LOP3.LUT R2, R7, 0xf8, RZ, 0xc0, !PT ;  /* 0x000000f80702a812 */ /* 0x000fe400078ec0ff */
[----:B--2---:R-:W-:Y:S02]  /*10f0*/  SEL R3, R3, RZ, !P0 ;  /* 0x000000ff03037207 */ /* 0x004fe40004000000 */
[----:B------:R-:W-:Y:S01]  /*1100*/  ISETP.NE.AND P0, PT, R0, RZ, PT ;  /* 0x000000ff0000720c */ /* 0x000fe20003f05270 */
[----:B------:R-:W-:Y:S02]  /*1110*/  @!P2 IMAD.IADD R15, R2, 0x1, R15 ;  /* 0x00000001020fa824 */ /* 0x000fe400078e020f */
        /* <DEDUP_REMOVED lines=9> */
[----:B------:R-:W-:Y:S01]  /*11b0*/  ISETP.GT.U32.AND P6, PT, R5, 0x1a0, PT ;  /* 0x000001a00500780c */ /* 0x000fe20003fc4070 */
[----:B-1----:R-:W-:-:S09]  /*11c0*/  ULEA UR4, UR5, UR4, 0x18 ;  /* 0x0000000405047291 */ /* 0x002fd2000f8ec0ff */
[----:B------:R-:W1:Y:S04]  /*11d0*/  LDS.64 R2, [UR4+0x18] ;  /* 0x00001804ff027984 */ /* 0x000e680008000a00 */
[----:B------:R-:W2:Y:S04]  /*11e0*/  LDS.128 R8, [UR4+0x20] ;  /* 0x00002004ff087984 */ /* 0x000ea80008000c00 */
[----:B0-----:R-:W0:Y:S04]  /*11f0*/  LDS.128 R12, [UR4+0x30] ;  /* 0x00003004ff0c7984 */ /* 0x001e280008000c00 */
[----:B------:R-:W3:Y:S04]  /*1200*/  LDS.128 R16, [UR4+0x40] ;  /* 0x00004004ff107984 */ /* 0x000ee80008000c00 */
[----:B------:R-:W4:Y:S04]  /*1210*/  LDS.128 R20, [UR4+0x50] ;  /* 0x00005004ff147984 */ /* 0x000f280008000c00 */
[----:B------:R-:W5:Y:S04]  /*1220*/  LDS.128 R24, [UR4+0x60] ;  /* 0x00006004ff187984 */ /* 0x000f680008000c00 */
[----:B------:R-:W5:Y:S04]  /*1230*/  LDS.128 R32, [UR4+0x70] ;  /* 0x00007004ff207984 */ /* 0x000f680008000c00 */
[----:B------:R-:W5:Y:S01]  /*1240*/  LDS.128 R28, [UR4+0x80] ;  /* 0x00008004ff1c7984 */ /* 0x000f620008000c00 */
[----:B-1----:R-:W-:-:S02]  /*1250*/  SEL R4, R3, RZ, P1 ;  /* 0x000000ff03047207 */ /* 0x002fc40000800000 */
[----:B------:R-:W-:Y:S02]  /*1260*/  SEL R0, R2, RZ, P1 ;  /* 0x000000ff02007207 */ /* 0x000fe40000800000 */
[----:B--2---:R-:W-:Y:S02]  /*1270*/  SEL R3, R8, RZ, P2 ;  /* 0x000000ff08037207 */ /* 0x004fe40001000000 */
[----:B------:R-:W-:Y:S02]  /*1280*/  SEL R8, R9, RZ, P2 ;  /* 0x000000ff09087207 */ /* 0x000fe40001000000 */
[C---:B------:R-:W-:Y:S02]  /*1290*/  ISETP.GT.U32.AND P1, PT, R5.reuse, 0x60, PT ;  /* 0x000000600500780c */ /* 0x040fe40003f24070 */
[----:B------:R-:W-:Y:S02]  /*12a0*/  ISETP.GT.U32.AND P2, PT, R5, 0x80, PT ;  /* 0x000000800500780c */ /* 0x000fe40003f44070 */
[----:B------:R-:W-:-:S02]  /*12b0*/  IADD3 R0, P3, P4, R3, R0, R6 ;  /* 0x0000000003007210 */ /* 0x000fc40007c7e006 */
[----:B------:R-:W-:Y:S02]  /*12c0*/  SEL R3, R10, RZ, P1 ;  /* 0x000000ff0a037207 */ /* 0x000fe40000800000 */
[----:B------:R-:W-:Y:S02]  /*12d0*/  SEL R11, R11, RZ, P1 ;  /* 0x000000ff0b0b7207 */ /* 0x000fe40000800000 */
[----:B0-----:R-:W-:Y:S02]  /*12e0*/  SEL R2, R12, RZ, P2 ;  /* 0x000000ff0c027207 */ /* 0x001fe40001000000 */
[----:B------:R-:W-:Y:S02]  /*12f0*/  SEL R6, R13, RZ, P2 ;  /* 0x000000ff0d067207 */ /* 0x000fe40001000000 */
[C---:B------:R-:W-:Y:S02]  /*1300*/  ISETP.GT.U32.AND P1, PT, R5.reuse, 0xa0, PT ;  /* 0x000000a00500780c */ /* 0x040fe40003f24070 */
[----:B------:R-:W-:-:S02]  /*1310*/  ISETP.GT.U32.AND P2, PT, R5, 0xc0, PT ;  /* 0x000000c00500780c */ /* 0x000fc40003f44070 */
[----:B------:R-:W-:Y:S02]  /*1320*/  IADD3.X R7, PT, PT, R8, R4, R7, P3, P4 ;  /* 0x0000000408077210 */ /* 0x000fe40001fe8407 */
[----:B------:R-:W-:Y:S02]  /*1330*/  IADD3 R2, P3, P4, R2, R0, R3 ;  /* 0x0000000002027210 */ /* 0x000fe40007c7e003 */
[----:B------:R-:W-:Y:S02]  /*1340*/  SEL R3, R14, RZ, P1 ;  /* 0x000000ff0e037207 */ /* 0x000fe40000800000 */
[----:B---3--:R-:W-:Y:S02]  /*1350*/  SEL R0, R16, RZ, P2 ;  /* 0x000000ff10007207 */ /* 0x008fe40001000000 */
[----:B------:R-:W-:Y:S02]  /*1360*/  SEL R15, R15, RZ, P1 ;  /* 0x000000ff0f0f7207 */ /* 0x000fe40000800000 */
[----:B------:R-:W-:-:S02]  /*1370*/  IADD3.X R6, PT, PT, R6, R7, R11, P3, P4 ;  /* 0x0000000706067210 */ /* 0x000fc40001fe840b */
[----:B------:R-:W-:Y:S02]  /*1380*/  ISETP.GT.U32.AND P1, PT, R5, 0xe0, PT ;  /* 0x000000e00500780c */ /* 0x000fe40003f24070 */
[----:B------:R-:W-:Y:S02]  /*1390*/  SEL R4, R17, RZ, P2 ;  /* 0x000000ff11047207 */ /* 0x000fe40001000000 */
[----:B------:R-:W-:Y:S02]  /*13a0*/  IADD3 R0, P3, P4, R0, R2, R3 ;  /* 0x0000000200007210 */ /* 0x000fe40007c7e003 */
[----:B------:R-:W-:Y:S02]  /*13b0*/  ISETP.GT.U32.AND P2, PT, R5, 0x100, PT ;  /* 0x000001000500780c */ /* 0x000fe40003f44070 */
[----:B------:R-:W-:Y:S02]  /*13c0*/  SEL R3, R18, RZ, P1 ;  /* 0x000000ff12037207 */ /* 0x000fe40000800000 */
[----:B------:R-:W-:-:S02]  /*13d0*/  SEL R19, R19, RZ, P1 ;  /* 0x000000ff13137207 */ /* 0x000fc40000800000 */
[----:B------:R-:W-:Y:S02]  /*13e0*/  IADD3.X R4, PT, PT, R4, R6, R15, P3, P4 ;  /* 0x0000000604047210 */ /* 0x000fe40001fe840f */
[----:B------:R-:W-:Y:S02]  /*13f0*/  ISETP.GT.U32.AND P1, PT, R5, 0x120, PT ;  /* 0x000001200500780c */ /* 0x000fe40003f24070 */
[----:B----4-:R-:W-:Y:S02]  /*1400*/  SEL R2, R20, RZ, P2 ;  /* 0x000000ff14027207 */ /* 0x010fe40001000000 */
[----:B------:R-:W-:Y:S02]  /*1410*/  SEL R6, R21, RZ, P2 ;  /* 0x000000ff15067207 */ /* 0x000fe40001000000 */
[----:B------:R-:W-:Y:S02]  /*1420*/  ISETP.GT.U32.AND P2, PT, R5, 0x140, PT ;  /* 0x000001400500780c */ /* 0x000fe40003f44070 */
[----:B------:R-:W-:-:S02]  /*1430*/  SEL R7, R22, RZ, P1 ;  /* 0x000000ff16077207 */ /* 0x000fc40000800000 */
[----:B------:R-:W-:Y:S02]  /*1440*/  SEL R23, R23, RZ, P1 ;  /* 0x000000ff17177207 */ /* 0x000fe40000800000 */
[----:B------:R-:W-:Y:S02]  /*1450*/  IADD3 R2, P3, P4, R2, R0, R3 ;  /* 0x0000000002027210 */ /* 0x000fe40007c7e003 */
[----:B------:R-:W-:Y:S02]  /*1460*/  ISETP.GT.U32.AND P1, PT, R5, 0x160, PT ;  /* 0x000001600500780c */ /* 0x000fe40003f24070 */
[----:B-----5:R-:W-:Y:S02]  /*1470*/  SEL R0, R24, RZ, P2 ;  /* 0x000000ff18007207 */ /* 0x020fe40001000000 */
[----:B------:R-:W-:Y:S02]  /*1480*/  IADD3.X R6, PT, PT, R6, R4, R19, P3, P4 ;  /* 0x0000000406067210 */ /* 0x000fe40001fe8413 */
[----:B------:R-:W-:-:S02]  /*1490*/  SEL R3, R26, RZ, P1 ;  /* 0x000000ff1a037207 */ /* 0x000fc40000800000 */
[----:B------:R-:W-:Y:S02]  /*14a0*/  SEL R27, R27, RZ, P1 ;  /* 0x000000ff1b1b7207 */ /* 0x000fe40000800000 */
[----:B------:R-:W-:Y:S02]  /*14b0*/  SEL R4, R25, RZ, P2 ;  /* 0x000000ff19047207 */ /* 0x000fe40001000000 */
[----:B------:R-:W-:Y:S02]  /*14c0*/  IADD3 R0, P1, P3, R0, R2, R7 ;  /* 0x0000000200007210 */ /* 0x000fe40007b3e007 */
[----:B------:R-:W-:Y:S02]  /*14d0*/  SEL R2, R32, RZ, P5 ;  /* 0x000000ff20027207 */ /* 0x000fe40002800000 */
[----:B------:R-:W-:Y:S02]  /*14e0*/  ISETP.GT.U32.AND P2, PT, R5, 0x1c0, PT ;  /* 0x000001c00500780c */ /* 0x000fe40003f44070 */
[----:B------:R-:W-:-:S02]  /*14f0*/  IADD3.X R4, PT, PT, R4, R6, R23, P1, P3 ;  /* 0x0000000604047210 */ /* 0x000fc40000fe6417 */
[----:B------:R-:W-:Y:S02]  /*1500*/  IADD3 R2, P3, P4, R2, R0, R3 ;  /* 0x0000000002027210 */ /* 0x000fe40007c7e003 */
[----:B------:R-:W-:Y:S02]  /*1510*/  SEL R0, R34, RZ, P6 ;  /* 0x000000ff22007207 */ /* 0x000fe40003000000 */
[----:B------:R-:W-:Y:S02]  /*1520*/  SEL R3, R28, RZ, P2 ;  /* 0x000000ff1c037207 */ /* 0x000fe40001000000 */
[----:B------:R-:W-:Y:S02]  /*1530*/  ISETP.GT.U32.AND P1, PT, R5, 0x1e0, PT ;  /* 0x000001e00500780c */ /* 0x000fe40003f24070 */
        /* <DEDUP_REMOVED lines=11> */
.L_x_387:
        /* <DEDUP_REMOVED lines=10> */
[----:B------:R-:W-:-:S02]  /*1690*/  VIADD R9, R5, 0xfffff200 ;  /* 0xfffff20005097836 */ /* 0x000fc40000000000 */
[----:B------:R-:W-:Y:S01]  /*16a0*/  IMAD.MOV.U32 R4, RZ, RZ, 0xe00 ;  /* 0x00000e00ff047424 */ /* 0x000fe200078e00ff */
        /* <DEDUP_REMOVED lines=9> */
[----:B------:R-:W-:-:S07]  /*1740*/  IMAD.MOV.U32 R4, RZ, RZ, 0xe00 ;  /* 0x00000e00ff047424 */ /* 0x000fce00078e00ff */
.L_x_404:
[----:B------:R-:W-:-:S05]  /*1750*/  IMAD.WIDE.U32 R10, R4, 0x8, R6 ;  /* 0x00000008040a7825 */ /* 0x000fca00078e0006 */
[----:B------:R-:W2:Y:S04]  /*1760*/  LDG.E.64 R12, desc[UR6][R10.64] ;  /* 0x000000060a0c7981 */ /* 0x000ea8000c1e1b00 */
[----:B------:R-:W2:Y:S04]  /*1770*/  LDG.E.64 R14, desc[UR6][R10.64+0x1000] ;  /* 0x001000060a0e7981 */ /* 0x000ea8000c1e1b00 */
[----:B------:R-:W3:Y:S04]  /*1780*/  LDG.E.64 R16, desc[UR6][R10.64+0x2000] ;  /* 0x002000060a107981 */ /* 0x000ee8000c1e1b00 */
[----:B------:R-:W3:Y:S04]  /*1790*/  LDG.E.64 R18, desc[UR6][R10.64+0x3000] ;  /* 0x003000060a127981 */ /* 0x000ee8000c1e1b00 */
[----:B------:R-:W4:Y:S04]  /*17a0*/  LDG.E.64 R20, desc[UR6][R10.64+0x4000] ;  /* 0x004000060a147981 */ /* 0x000f28000c1e1b00 */
[----:B------:R-:W4:Y:S04]  /*17b0*/  LDG.E.64 R22, desc[UR6][R10.64+0x5000] ;  /* 0x005000060a167981 */ /* 0x000f28000c1e1b00 */
[----:B------:R-:W5:Y:S01]  /*17c0*/  LDG.E.64 R24, desc[UR6][R10.64+0x6000] ;  /* 0x006000060a187981 */ /* 0x000f62000c1e1b00 */
[----:B--2---:R-:W-:Y:S01]  /*17d0*/  IADD3 R27, P0, P1, R14, R12, R0 ;  /* 0x0000000c0e1b7210 */ /* 0x004fe2000791e000 */
[----:B0-----:R-:W-:-:S03]  /*17e0*/  IMAD.IADD R0, R5, 0x1, -R4 ;  /* 0x0000000105007824 */ /* 0x001fc600078e0a04 */
[----:B------:R-:W-:Y:S02]  /*17f0*/  IADD3.X R15, PT, PT, R15, R13, R41, P0, P1 ;  /* 0x0000000d0f0f7210 */ /* 0x000fe400007e2429 */
[----:B------:R-:W-:Y:S02]  /*1800*/  ISETP.GE.U32.AND P0, PT, R0, 0xe00, PT ;  /* 0x00000e000000780c */ /* 0x000fe40003f06070 */
[----:B---3--:R-:W-:-:S04]  /*1810*/  IADD3 R27, P2, P3, R18, R16, R27 ;  /* 0x00000010121b7210 */ /* 0x008fc80007b5e01b */
[----:B------:R-:W-:Y:S02]  /*1820*/  IADD3.X R17, PT, PT, R19, R17, R15, P2, P3 ;  /* 0x0000001113117210 */ /* 0x000fe400017e640f */
[----:B----4-:R-:W-:-:S04]  /*1830*/  IADD3 R13, P1, P4, R22, R20, R27 ;  /* 0x00000014160d7210 */ /* 0x010fc80007c3e01b */
[----:B-----5:R-:W-:Y:S02]  /*1840*/  IADD3 R0, P2, PT, R24, R13, RZ ;  /* 0x0000000d18007210 */ /* 0x020fe40007f5e0ff */
[----:B------:R-:W-:-:S05]  /*1850*/  IADD3.X R21, PT, PT, R23, R21, R17, P1, P4 ;  /* 0x0000001517157210 */ /* 0x000fca0000fe8411 */
[----:B------:R-:W-:Y:S01]  /*1860*/  IMAD.X R41, R25, 0x1, R21, P2 ;  /* 0x0000000119297824 */ /* 0x000fe200010e0615 */
[----:B------:R-:W-:Y:S06]  /*1870*/  @!P0 BRA `(.L_x_403) ;  /* 0x0000000800b48947 */ /* 0x000fec0003800000 */
[----:B------:R-:W-:-:S05]  /*1880*/  VIADD R4, R4, 0xe00 ;  /* 0x00000e0004047836 */ /* 0x000fca0000000000 */
[----:B------:R-:W-:-:S13]  /*1890*/  ISETP.GT.U32.AND P0, PT, R4, R9, PT ;  /* 0x000000090400720c */ /* 0x000fda0003f04070 */
[----:B------:R-:W-:Y:S05]  /*18a0*/  @!P0 BRA `(.L_x_404) ;  /* 0xfffffffc00a88947 */ /* 0x000fea000383ffff */
.L_x_402:
[----:B------:R-:W-:Y:S01]  /*18b0*/  IMAD.IADD R2, R5, 0x1, -R4 ;  /* 0x0000000105027824 */ /* 0x000fe200078e0a04 */
[----:B------:R-:W-:Y:S04]  /*18c0*/  BSSY.RECONVERGENT B1, `(.L_x_403) ;  /* 0x00000a8000017945 */ /* 0x000fe80003800200 */
[----:B------:R-:W-:-:S04]  /*18d0*/  ISETP.GE.AND P0, PT, R3, R2, PT ;  /* 0x000000020300720c */ /* 0x000fc80003f06270 */
[----:B------:R-:W-:-:S13]  /*18e0*/  ISETP.GE.U32.OR P0, PT, R4, R5, P0 ;  /* 0x000000050400720c */ /* 0x000fda0000706470 */
[----:B------:R-:W-:Y:S05]  /*18f0*/  @P0 BRA `(.L_x_405) ;  /* 0x0000000800900947 */ /* 0x000fea0003800000 */
[----:B------:R-:W-:Y:S01]  /*1900*/  LOP3.LUT R2, RZ, R3, RZ, 0x33, !PT ;  /* 0x00000003ff027212 */ /* 0x000fe200078e33ff */
[----:B------:R-:W-:Y:S03]  /*1910*/  BSSY.RECONVERGENT B2, `(.L_x_406) ;  /* 0x0000053000027945 */ /* 0x000fe60003800200 */
[----:B------:R-:W-:Y:S01]  /*1920*/  IADD3 R2, PT, PT, -R4, R5, R2 ;  /* 0x0000000504027210 */ /* 0x000fe20007ffe102 */
[----:B------:R-:W-:-:S03]  /*1930*/  IMAD.MOV.U32 R5, RZ, RZ, R3 ;  /* 0x000000ffff057224 */ /* 0x000fc600078e0003 */
[C---:B------:R-:W-:Y:S02]  /*1940*/  ISETP.GE.U32.AND P0, PT, R2.reuse, 0x1e00, PT ;  /* 0x00001e000200780c */ /* 0x040fe40003f06070 */
[----:B------:R-:W-:-:S04]  /*1950*/  LEA.HI R6, R2, 0x1, RZ, 0x17 ;  /* 0x0000000102067811 */ /* 0x000fc800078fb8ff */
[----:B------:R-:W-:-:S07]  /*1960*/  LOP3.LUT R7, R6, 0xf, RZ, 0xc0, !PT ;  /* 0x0000000f06077812 */ /* 0x000fce00078ec0ff */
[----:B------:R-:W-:Y:S05]  /*1970*/  @!P0 BRA `(.L_x_407) ;  /* 0x0000000400308947 */ /* 0x000fea0003800000 */
[----:B------:R-:W-:Y:S01]  /*1980*/  LOP3.LUT R2, R6, 0xfffff0, RZ, 0xc0, !PT ;  /* 0x00fffff006027812 */ /* 0x000fe200078ec0ff */
[----:B------:R-:W-:Y:S01]  /*1990*/  BSSY.RECONVERGENT B3, `(.L_x_408) ;  /* 0x0000049000037945 */ /* 0x000fe20003800200 */
[C---:B------:R-:W-:Y:S01]  /*19a0*/  LOP3.LUT R40, R3.reuse, 0x1000, RZ, 0xfc, !PT ;  /* 0x0000100003287812 */ /* 0x040fe200078efcff */
[----:B------:R-:W-:Y:S02]  /*19b0*/  IMAD.IADD R5, R3, 0x1, R4 ;  /* 0x0000000103057824 */ /* 0x000fe400078e0204 */
[----:B------:R-:W-:-:S07]  /*19c0*/  IMAD.MOV R2, RZ, RZ, -R2 ;  /* 0x000000ffff027224 */ /* 0x000fce00078e0a02 */
.L_x_409:
[----:B------:R-:W0:Y:S01]  /*19d0*/  LDC.64 R38, c[0x0][0x380] ;  /* 0x0000e000ff267b82 */ /* 0x000e220000000a00 */
[C---:B------:R-:W-:Y:S02]  /*19e0*/  VIADD R11, R5.reuse, 0x200 ;  /* 0x00000200050b7836 */ /* 0x040fe40000000000 */
[C---:B------:R-:W-:Y:S02]  /*19f0*/  VIADD R13, R5.reuse, 0x400 ;  /* 0x00000400050d7836 */ /* 0x040fe40000000000 */
[C---:B------:R-:W-:Y:S02]  /*1a00*/  VIADD R15, R5.reuse, 0x600 ;  /* 0x00000600050f7836 */ /* 0x040fe40000000000 */
[C---:B------:R-:W-:Y:S02]  /*1a10*/  VIADD R17, R5.reuse, 0x800 ;  /* 0x0000080005117836 */ /* 0x040fe40000000000 */
[C---:B------:R-:W-:Y:S02]  /*1a20*/  VIADD R19, R5.reuse, 0xa00 ;  /* 0x00000a0005137836 */ /* 0x040fe40000000000 */
[----:B------:R-:W-:-:S02]  /*1a30*/  VIADD R21, R5, 0xc00 ;  /* 0x00000c0005157836 */ /* 0x000fc40000000000 */
        /* <DEDUP_REMOVED lines=11> */
[--C-:B------:R-:W-:Y:S02]  /*1af0*/  IMAD.WIDE.U32 R14, R15, 0x8, R38.reuse ;  /* 0x000000080f0e7825 */ /* 0x100fe400078e0026 */
[----:B------:R-:W3:Y:S02]  /*1b00*/  LDG.E.64 R12, desc[UR6][R12.64] ;  /* 0x000000060c0c7981 */ /* 0x000ee4000c1e1b00 */
[----:B------:R-:W-:-:S02]  /*1b10*/  IMAD.WIDE.U32 R16, R17, 0x8, R38 ;  /* 0x0000000811107825 */ /* 0x000fc400078e0026 */
[----:B------:R-:W3:Y:S02]  /*1b20*/  LDG.E.64 R14, desc[UR6][R14.64] ;  /* 0x000000060e0e7981 */ /* 0x000ee4000c1e1b00 */
[--C-:B------:R-:W-:Y:S02]  /*1b30*/  IMAD.WIDE.U32 R18, R19, 0x8, R38.reuse ;  /* 0x0000000813127825 */ /* 0x100fe400078e0026 */
[----:B------:R-:W4:Y:S02]  /*1b40*/  LDG.E.64 R16, desc[UR6][R16.64] ;  /* 0x0000000610107981 */ /* 0x000f24000c1e1b00 */
[--C-:B------:R-:W-:Y:S02]  /*1b50*/  IMAD.WIDE.U32 R20, R21, 0x8, R38.reuse ;  /* 0x0000000815147825 */ /* 0x100fe400078e0026 */
[----:B------:R-:W4:Y:S02]  /*1b60*/  LDG.E.64 R18, desc[UR6][R18.64] ;  /* 0x0000000612127981 */ /* 0x000f24000c1e1b00 */
[----:B------:R-:W-:-:S02]  /*1b70*/  IMAD.WIDE.U32 R22, R23, 0x8, R38 ;  /* 0x0000000817167825 */ /* 0x000fc400078e0026 */
[----:B------:R-:W5:Y:S02]  /*1b80*/  LDG.E.64 R20, desc[UR6][R20.64] ;  /* 0x0000000614147981 */ /* 0x000f64000c1e1b00 */
[--C-:B------:R-:W-:Y:S02]  /*1b90*/  IMAD.WIDE.U32 R24, R25, 0x8, R38.reuse ;  /* 0x0000000819187825 */ /* 0x100fe400078e0026 */
[----:B------:R-:W5:Y:S02]  /*1ba0*/  LDG.E.64 R22, desc[UR6][R22.64] ;  /* 0x0000000616167981 */ /* 0x000f64000c1e1b00 */
[----:B------:R-:W-:Y:S02]  /*1bb0*/  IMAD.WIDE.U32 R26, R27, 0x8, R38 ;  /* 0x000000081b1a7825 */ /* 0x000fe400078e0026 */
[----:B------:R-:W5:Y:S02]  /*1bc0*/  LDG.E.64 R24, desc[UR6][R24.64] ;  /* 0x0000000618187981 */ /* 0x000f64000c1e1b00 */
[----:B------:R-:W-:-:S02]  /*1bd0*/  VIADD R31, R5, 0x1a00 ;  /* 0x00001a00051f7836 */ /* 0x000fc40000000000 */
[----:B------:R-:W5:Y:S01]  /*1be0*/  LDG.E.64 R26, desc[UR6][R26.64] ;  /* 0x000000061a1a7981 */ /* 0x000f62000c1e1b00 */
[----:B------:R-:W-:-:S04]  /*1bf0*/  IMAD.WIDE.U32 R32, R33, 0x8, R38 ;  /* 0x0000000821207825 */ /* 0x000fc800078e0026 */
[--C-:B------:R-:W-:Y:S02]  /*1c00*/  IMAD.WIDE.U32 R34, R35, 0x8, R38.reuse ;  /* 0x0000000823227825 */ /* 0x100fe400078e0026 */
[----:B------:R-:W5:Y:S02]  /*1c10*/  LDG.E.64 R32, desc[UR6][R32.64] ;  /* 0x0000000620207981 */ /* 0x000f64000c1e1b00 */
[C---:B------:R-:W-:Y:S02]  /*1c20*/  VIADD R37, R5.reuse, 0x1c00 ;  /* 0x00001c0005257836 */ /* 0x040fe40000000000 */
[----:B------:R-:W-:Y:S01]  /*1c30*/  VIADD R43, R5, 0x1e00 ;  /* 0x00001e00052b7836 */ /* 0x000fe20000000000 */
[----:B------:R-:W5:Y:S01]  /*1c40*/  LDG.E.64 R34, desc[UR6][R34.64] ;  /* 0x0000000622227981 */ /* 0x000f62000c1e1b00 */
[----:B------:R-:W-:-:S04]  /*1c50*/  IMAD.WIDE.U32 R28, R29, 0x8, R38 ;  /* 0x000000081d1c7825 */ /* 0x000fc800078e0026 */
[--C-:B------:R-:W-:Y:S02]  /*1c60*/  IMAD.WIDE.U32 R30, R31, 0x8, R38.reuse ;  /* 0x000000081f1e7825 */ /* 0x100fe400078e0026 */
[----:B------:R-:W5:Y:S02]  /*1c70*/  LDG.E.64 R28, desc[UR6][R28.64] ;  /* 0x000000061c1c7981 */ /* 0x000f64000c1e1b00 */
[--C-:B------:R-:W-:Y:S02]  /*1c80*/  IMAD.WIDE.U32 R36, R37, 0x8, R38.reuse ;  /* 0x0000000825247825 */ /* 0x100fe400078e0026 */
[----:B------:R-:W5:Y:S02]  /*1c90*/  LDG.E.64 R30, desc[UR6][R30.64] ;  /* 0x000000061e1e7981 */ /* 0x000f64000c1e1b00 */
[----:B------:R-:W-:Y:S02]  /*1ca0*/  IMAD.WIDE.U32 R38, R43, 0x8, R38 ;  /* 0x000000082b267825 */ /* 0x000fe400078e0026 */
[----:B------:R-:W5:Y:S04]  /*1cb0*/  LDG.E.64 R36, desc[UR6][R36.64] ;  /* 0x0000000624247981 */ /* 0x000f68000c1e1b00 */
[----:B------:R-:W5:Y:S01]  /*1cc0*/  LDG.E.64 R38, desc[UR6][R38.64] ;  /* 0x0000000626267981 */ /* 0x000f62000c1e1b00 */
[----:B------:R-:W-:-:S02]  /*1cd0*/  VIADD R2, R2, 0x10 ;  /* 0x0000001002027836 */ /* 0x000fc40000000000 */
[----:B------:R-:W-:Y:S02]  /*1ce0*/  VIADD R40, R40, 0x2000 ;  /* 0x0000200028287836 */ /* 0x000fe40000000000 */
        /* <DEDUP_REMOVED lines=11> */
[----:B------:R-:W-:Y:S02]  /*1da0*/  ISETP.NE.AND P0, PT, R2, RZ, PT ;  /* 0x000000ff0200720c */ /* 0x000fe40003f05270 */
[----:B------:R-:W-:-:S04]  /*1db0*/  IADD3 R9, P2, P3, R34, R32, R9 ;  /* 0x0000002022097210 */ /* 0x000fc80007b5e009 */
[----:B------:R-:W-:Y:S02]  /*1dc0*/  IADD3.X R33, PT, PT, R35, R33, R25, P2, P3 ;  /* 0x0000002123217210 */ /* 0x000fe400017e6419 */
[----:B------:R-:W-:-:S04]  /*1dd0*/  IADD3 R9, P1, P4, R30, R28, R9 ;  /* 0x0000001c1e097210 */ /* 0x000fc80007c3e009 */
[----:B------:R-:W-:Y:S02]  /*1de0*/  IADD3.X R29, PT, PT, R31, R29, R33, P1, P4 ;  /* 0x0000001d1f1d7210 */ /* 0x000fe40000fe8421 */
[----:B------:R-:W-:-:S04]  /*1df0*/  IADD3 R0, P2, P3, R38, R36, R9 ;  /* 0x0000002426007210 */ /* 0x000fc80007b5e009 */
[----:B------:R-:W-:Y:S01]  /*1e00*/  IADD3.X R41, PT, PT, R39, R37, R29, P2, P3 ;  /* 0x0000002527297210 */ /* 0x000fe200017e641d */
[----:B------:R-:W-:Y:S08]  /*1e10*/  @P0 BRA `(.L_x_409) ;  /* 0xfffffff800ec0947 */ /* 0x000ff0000383ffff */
[----:B------:R-:W-:Y:S05]  /*1e20*/  BSYNC.RECONVERGENT B3 ;  /* 0x0000000000037941 */ /* 0x000fea0003800200 */
.L_x_408:
[----:B------:R-:W-:-:S07]  /*1e30*/  VIADD R5, R40, 0xfffff000 ;  /* 0xfffff00028057836 */ /* 0x000fce0000000000 */
.L_x_407:
[----:B------:R-:W-:Y:S05]  /*1e40*/  BSYNC.RECONVERGENT B2 ;  /* 0x0000000000027941 */ /* 0x000fea0003800200 */
.L_x_406:
        /* <DEDUP_REMOVED lines=10> */
[C---:B------:R-:W-:Y:S02]  /*1ef0*/  VIADD R15, R7.reuse, 0x400 ;  /* 0x00000400070f7836 */ /* 0x040fe40000000000 */
[C---:B------:R-:W-:Y:S02]  /*1f00*/  VIADD R17, R7.reuse, 0x600 ;  /* 0x0000060007117836 */ /* 0x040fe40000000000 */
[C---:B------:R-:W-:Y:S02]  /*1f10*/  VIADD R21, R7.reuse, 0xa00 ;  /* 0x00000a0007157836 */ /* 0x040fe40000000000 */
[C---:B------:R-:W-:Y:S02]  /*1f20*/  VIADD R19, R7.reuse, 0x800 ;  /* 0x0000080007137836 */ /* 0x040fe40000000000 */
[----:B------:R-:W-:-:S02]  /*1f30*/  VIADD R23, R7, 0xc00 ;  /* 0x00000c0007177836 */ /* 0x000fc40000000000 */
[C---:B------:R-:W-:Y:S02]  /*1f40*/  VIADD R25, R7.reuse, 0xe00 ;  /* 0x00000e0007197836 */ /* 0x040fe40000000000 */
        /* <DEDUP_REMOVED lines=11> */
[----:B------:R-:W-:-:S04]  /*2000*/  IMAD.WIDE.U32 R22, R23, 0x8, R10 ;  /* 0x0000000817167825 */ /* 0x000fc800078e000a */
[----:B------:R-:W-:Y:S02]  /*2010*/  IMAD.WIDE.U32 R24, R25, 0x8, R10 ;  /* 0x0000000819187825 */ /* 0x000fe400078e000a */
        /* <DEDUP_REMOVED lines=12> */
.L_x_411:
[----:B------:R-:W-:Y:S05]  /*20e0*/  BSYNC.RECONVERGENT B2 ;  /* 0x0000000000027941 */ /* 0x000fea0003800200 */
.L_x_410:
        /* <DEDUP_REMOVED lines=20> */
[----:B--2---:R-:W-:-:S04]  /*2230*/  IADD3 R15, P0, P2, R10, R8, R0 ;  /* 0x000000080a0f7210 */ /* 0x004fc80007a1e000 */
[----:B------:R-:W-:Y:S02]  /*2240*/  IADD3.X R41, PT, PT, R11, R9, R41, P0, P2 ;  /* 0x000000090b297210 */ /* 0x000fe400007e4429 */
[----:B---3--:R-:W-:-:S04]  /*2250*/  IADD3 R0, P3, P4, R6, R12, R15 ;  /* 0x0000000c06007210 */ /* 0x008fc80007c7e00f */
[----:B------:R-:W-:-:S09]  /*2260*/  IADD3.X R41, PT, PT, R7, R13, R41, P3, P4 ;  /* 0x0000000d07297210 */ /* 0x000fd20001fe8429 */
.L_x_413:
[----:B------:R-:W-:Y:S05]  /*2270*/  BSYNC.RECONVERGENT B2 ;  /* 0x0000000000027941 */ /* 0x000fea0003800200 */
.L_x_412:
[----:B------:R-:W-:Y:S05]  /*2280*/  @!P1 BRA `(.L_x_405) ;  /* 0x00000000002c9947 */ /* 0x000fea0003800000 */
[----:B------:R-:W0:Y:S01]  /*2290*/  LDC.64 R6, c[0x0][0x380] ;  /* 0x0000e000ff067b82 */ /* 0x000e220000000a00 */
[----:B------:R-:W-:Y:S02]  /*22a0*/  IMAD.IADD R9, R5, 0x1, R4 ;  /* 0x0000000105097824 */ /* 0x000fe400078e0204 */
[----:B------:R-:W-:-:S07]  /*22b0*/  IMAD.MOV R2, RZ, RZ, -R14 ;  /* 0x000000ffff027224 */ /* 0x000fce00078e0a0e */
.L_x_414:
        /* <DEDUP_REMOVED lines=8> */
.L_x_405:
[----:B------:R-:W-:Y:S05]  /*2340*/  BSYNC.RECONVERGENT B1 ;  /* 0x0000000000017941 */ /* 0x000fea0003800200 */
.L_x_403:
        /* <DEDUP_REMOVED lines=18> */
[----:B------:R-:W-:Y:S01]  /*2470*/  IMAD.X R9, R4, 0x1, R11, P0 ;  /* 0x0000000104097824 */ /* 0x000fe200000e060b */
[----:B------:R-:W-:-:S04]  /*2480*/  @!P2 SHF.R.U32.HI R4, RZ, 0x2, R3 ;  /* 0x00000002ff04a819 */ /* 0x000fc80000011603 */
[----:B------:R-:W1:Y:S01]  /*2490*/  SHFL.DOWN PT, R2, R9, 0x4, 0x1f ;  /* 0x08801f0009027f89 */ /* 0x000e6200000e0000 */
[----:B------:R-:W-:Y:S02]  /*24a0*/  @!P2 LOP3.LUT R4, R4, 0xf8, RZ, 0xc0, !PT ;  /* 0x000000f80404a812 */ /* 0x000fe400078ec0ff */
        /* <DEDUP_REMOVED lines=12> */
[----:B------:R-:W-:Y:S01]  /*2570*/  @!P2 MOV R6, 0x400 ;  /* 0x000004000006a802 */ /* 0x000fe20000000f00 */
[----:B------:R-:W-:-:S03]  /*2580*/  IMAD.X R9, R2, 0x1, R11, P0 ;  /* 0x0000000102097824 */ /* 0x000fc600000e060b */
[----:B--2---:R-:W-:Y:S02]  /*2590*/  @!P2 LEA R13, R13, R6, 0x18 ;  /* 0x000000060d0da211 */ /* 0x004fe400078ec0ff */
[----:B------:R-:W1:Y:S03]  /*25a0*/  SHFL.DOWN PT, R2, R9, 0x10, 0x1f ;  /* 0x0a001f0009027f89 */ /* 0x000e6600000e0000 */
        /* <DEDUP_REMOVED lines=36> */
.L_x_401:
[----:B------:R-:W-:Y:S05]  /*27f0*/  BSYNC.RECONVERGENT B0 ;  /* 0x0000000000007941 */ /* 0x000fea0003800200 */
.L_x_386:
[----:B------:R-:W-:Y:S05]  /*2800*/  @P0 EXIT ;  /* 0x000000000000094d */ /* 0x000fea0003800000 */
[----:B------:R-:W0:Y:S01]  /*2810*/  LDCU.64 UR4, c[0x0][0x398] ;  /* 0x00007300ff0477ac */ /* 0x000e220008000a00 */
[----:B------:R-:W3:Y:S01]  /*2820*/  LDC.64 R2, c[0x0][0x388] ;  /* 0x0000e200ff027b82 */ /* 0x000ee20000000a00 */
[----:B012---:R-:W-:-:S04]  /*2830*/  IADD3 R6, P0, PT, R6, UR4, RZ ;  /* 0x0000000406067c10 */ /* 0x007fc8000ff1e0ff */
[----:B------:R-:W-:-:S05]  /*2840*/  IADD3.X R7, PT, PT, R7, UR5, RZ, P0, !PT ;  /* 0x0000000507077c10 */ /* 0x000fca00087fe4ff */
[----:B---3--:R-:W-:Y:S01]  /*2850*/  STG.E.64 desc[UR6][R2.64], R6 ;  /* 0x0000000602007986 */ /* 0x008fe2000c101b06 */
[----:B------:R-:W-:Y:S05]  /*2860*/  EXIT ;  /* 0x000000000000794d */ /* 0x000fea0003800000 */
.L_x_415:
        /* <DEDUP_REMOVED lines=9> */
.L_x_697:


//--------------------- .text._ZN3cub18CUB_300001_SM_10006detail9transform16transform_kernelINS2_10policy_hubILb1EN4cuda3std3__45tupleIJN6thrust24THRUST_300001_SM_1000_NS12zip_iteratorINS8_IJNSA_6detail15normal_iteratorINSA_10device_ptrIxEEEESG_EEEEEEEEE10policy1000El9CountHitsSG_JSI_EEEvT0_iT1_T2_DpNS2_10kernel_argIT3_EE --------------------------
	.section	.text._ZN3cub18CUB_300001_SM_10006detail9transform16transform_kernelINS2_10policy_hubILb1EN4cuda3std3__45tupleIJN6thrust24THRUST_300001_SM_1000_NS12zip_iteratorINS8_IJNSA_6detail15normal_iteratorINSA_10device_ptrIxEEEESG_EEEEEEEEE10policy1000El9CountHitsSG_JSI_EEEvT0_iT1_T2_DpNS2_10kernel_argIT3_EE,"ax",@progbits
	.align	128
        .global         _ZN3cub18CUB_300001_SM_10006detail9transform16transform_kernelINS2_10policy_hubILb1EN4cuda3std3__45tupleIJN6thrust24THRUST_300001_SM_1000_NS12zip_iteratorINS8_IJNSA_6detail15normal_iteratorINSA_10device_ptrIxEEEESG_EEEEEEEEE10policy1000El9CountHitsSG_JSI_EEEvT0_iT1_T2_DpNS2_10kernel_argIT3_EE
        .type           _ZN3cub18CUB_300001_SM_10006detail9transform16transform_kernelINS2_10policy_hubILb1EN4cuda3std3__45tupleIJN6thrust24THRUST_300001_SM_1000_NS12zip_iteratorINS8_IJNSA_6detail15normal_iteratorINSA_10device_ptrIxEEEESG_EEEEEEEEE10policy1000El9CountHitsSG_JSI_EEEvT0_iT1_T2_DpNS2_10kernel_argIT3_EE,@function
        .size           _ZN3cub18CUB_300001_SM_10006detail9transform16transform_kernelINS2_10policy_hubILb1EN4cuda3std3__45tupleIJN6thrust24THRUST_300001_SM_1000_NS12zip_iteratorINS8_IJNSA_6detail15normal_iteratorINSA_10device_ptrIxEEEESG_EEEEEEEEE10policy1000El9CountHitsSG_JSI_EEEvT0_iT1_T2_DpNS2_10kernel_argIT3_EE,(.L_x_698 - _ZN3cub18CUB_300001_SM_10006detail9transform16transform_kernelINS2_10policy_hubILb1EN4cuda3std3__45tupleIJN6thrust24THRUST_300001_SM_1000_NS12zip_iteratorINS8_IJNSA_6detail15normal_iteratorINSA_10device_ptrIxEEEESG_EEEEEEEEE10policy1000El9CountHitsSG_JSI_EEEvT0_iT1_T2_DpNS2_10kernel_argIT3_EE)
        .other          _ZN3cub18CUB_300001_SM_10006detail9transform16transform_kernelINS2_10policy_hubILb1EN4cuda3std3__45tupleIJN6thrust24THRUST_300001_SM_1000_NS12zip_iteratorINS8_IJNSA_6detail15normal_iteratorINSA_10device_ptrIxEEEESG_EEEEEEEEE10policy1000El9CountHitsSG_JSI_EEEvT0_iT1_T2_DpNS2_10kernel_argIT3_EE,@"STO_CUDA_ENTRY STV_DEFAULT"
_ZN3cub18CUB_300001_SM_10006detail9transform16transform_kernelINS2_10policy_hubILb1EN4cuda3std3__45tupleIJN6thrust24THRUST_300001_SM_1000_NS12zip_iteratorINS8_IJNSA_6detail15normal_iteratorINSA_10device_ptrIxEEEESG_EEEEEEEEE10policy1000El9CountHitsSG_JSI_EEEvT0_iT1_T2_DpNS2_10kernel_argIT3_EE:
.text._ZN3cub18CUB_300001_SM_10006detail9transform16transform_kernelINS2_10policy_hubILb1EN4cuda3std3__45tupleIJN6thrust24THRUST_300001_SM_1000_NS12zip_iteratorINS8_IJNSA_6detail15normal_iteratorINSA_10device_ptrIxEEEESG_EEEEEEEEE10policy1000El9CountHitsSG_JSI_EEEvT0_iT1_T2_DpNS2_10kernel_argIT3_EE:
[----:B------:R-:W-:Y:S01]  /*0000*/  LDC R1, c[0x0][0x37c] ;  /* 0x0000df00ff017b82 */ /* 0x000fe20000000800 */
[----:B------:R-:W0:Y:S07]  /*0010*/  LDCU UR13, c[0x0][0x388] ;  /* 0x00007100ff0d77ac */ /* 0x000e2e0008000800 */
[----:B------:R-:W1:Y:S01]  /*0020*/  S2UR UR4, SR_CTAID.X ;  /* 0x00000000000479c3 */ /* 0x000e620000002500 */
[----:B------:R-:W2:Y:S01]  /*0030*/  LDCU.64 UR8, c[0x0][0x380] ;  /* 0x00007000ff0877ac */ /* 0x000ea20008000a00 */
[----:B------:R-:W3:Y:S01]  /*0040*/  LDCU.64 UR22, c[0x0][0x358] ;  /* 0x00006b00ff1677ac */ /* 0x000ee20008000a00 */
[----:B0-----:R-:W-:-:S04]  /*0050*/  USHF.L.U32 UR6, UR13, 0x7, URZ ;  /* 0x000000070d067899 */ /* 0x001fc800080006ff */
[----:B------:R-:W-:Y:S02]  /*0060*/  USHF.R.S32.HI UR10, URZ, 0x1f, UR6 ;  /* 0x0000001fff0a7899 */ /* 0x000fe40008011406 */
[----:B-1----:R-:W-:Y:S02]  /*0070*/  UIMAD.WIDE.U32 UR20, UR6, UR4, URZ ;  /* 0x00000004061472a5 */ /* 0x002fe4000f8e00ff */
[----:B------:R-:W-:Y:S02]  /*0080*/  UIMAD UR4, UR10, UR4, URZ ;  /* 0x000000040a0472a4 */ /* 0x000fe4000f8e02ff */
[----:B--2---:R-:W-:Y:S02]  /*0090*/  UIADD3 UR7, UP1, UPT, -UR20, UR8, URZ ;  /* 0x0000000814077290 */ /* 0x004fe4000ff3e1ff */
[----:B------:R-:W-:Y:S02]  /*00a0*/  UIADD3 UR4, UPT, UPT, UR21, UR4, URZ ;  /* 0x0000000415047290 */ /* 0x000fe4000fffe0ff */
[----:B------:R-:W-:-:S02]  /*00b0*/  UISETP.LT.U32.AND UP0, UPT, UR7, UR6, UPT ;  /* 0x000000060700728c */ /* 0x000fc4000bf01070 */
[----:B------:R-:W-:-:S04]  /*00c0*/  UIADD3.X UR5, UPT, UPT, ~UR4, UR9, URZ, UP1, !UPT ;  /* 0x0000000904057290 */ /* 0x000fc80008ffe5ff */
[----:B------:R-:W-:-:S04]  /*00d0*/  UISETP.LT.AND.EX UP0, UPT, UR5, UR10, UPT, UP0 ;  /* 0x0000000a0500728c */ /* 0x000fc8000bf01300 */
[----:B------:R-:W-:-:S04]  /*00e0*/  USEL UR7, UR7, UR6, UP0 ;  /* 0x0000000607077287 */ /* 0x000fc80008000000 */
[----:B------:R-:W-:-:S09]  /*00f0*/  UISETP.NE.AND UP0, UPT, UR6, UR7, UPT ;  /* 0x000000070600728c */ /* 0x000fd2000bf05270 */
[----:B---3--:R-:W-:Y:S05]  /*0100*/  BRA.U !UP0, `(.L_x_416) ;  /* 0x0000003908e47547 */ /* 0x008fea000b800000 */
[----:B------:R-:W-:-:S06]  /*0110*/  UISETP.GE.AND UP0, UPT, UR13, 0x1, UPT ;  /* 0x000000010d00788c */ /* 0x000fcc000bf06270 */
[----:B------:R-:W-:-:S13]  /*0120*/  PLOP3.LUT P0, PT, PT, PT, UP0, 0x80, 0x8 ;  /* 0x000000000008781c */ /* 0x000fda0003f0f008 */
[----:B------:R-:W-:Y:S05]  /*0130*/  @!P0 EXIT ;  /* 0x000000000000894d */ /* 0x000fea0003800000 */
[----:B------:R-:W0:Y:S01]  /*0140*/  S2R R9, SR_TID.X ;  /* 0x0000000000097919 */ /* 0x000e220000002100 */
[----:B------:R-:W-:Y:S01]  /*0150*/  UISETP.GE.U32.AND UP0, UPT, UR13, 0x4, UPT ;  /* 0x000000040d00788c */ /* 0x000fe2000bf06070 */
[----:B------:R-:W-:Y:S01]  /*0160*/  IMAD.MOV.U32 R0, RZ, RZ, RZ ;  /* 0x000000ffff007224 */ /* 0x000fe200078e00ff */
[----:B------:R-:W-:-:S07]  /*0170*/  ULOP3.LUT UR24, UR13, 0x3, URZ, 0xc0, !UPT ;  /* 0x000000030d187892 */ /* 0x000fce000f8ec0ff */
[----:B------:R-:W-:Y:S05]  /*0180*/  BRA.U !UP0, `(.L_x_417) ;  /* 0x0000003108dc7547 */ /* 0x000fea000b800000 */
[----:B------:R-:W1:Y:S01]  /*0190*/  LDCU.128 UR16, c[0x0][0x390] ;  /* 0x00007200ff1077ac */ /* 0x000e620008000c00 */
[----:B0-----:R-:W-:Y:S01]  /*01a0*/  ISETP.GE.AND P0, PT, R9, UR7, PT ;  /* 0x0000000709007c0c */ /* 0x001fe2000bf06270 */
[----:B------:R-:W-:Y:S01]  /*01b0*/  BSSY.RECONVERGENT B0, `(.L_x_418) ;  /* 0x0000072000007945 */ /* 0x000fe20003800200 */
[----:B------:R-:W0:Y:S01]  /*01c0*/  LDCU.64 UR14, c[0x0][0x3a0] ;  /* 0x00007400ff0e77ac */ /* 0x000e220008000a00 */
[----:B------:R-:W-:Y:S02]  /*01d0*/  USHF.L.U32 UR5, UR20, 0x3, URZ ;  /* 0x0000000314057899 */ /* 0x000fe400080006ff */
[----:B------:R-:W-:Y:S02]  /*01e0*/  USHF.L.U64.HI UR6, UR20, 0x3, UR4 ;  /* 0x0000000314067899 */ /* 0x000fe40008010204 */
[----:B-1----:R-:W-:Y:S02]  /*01f0*/  UIADD3 UR8, UP0, UPT, UR5, UR18, URZ ;  /* 0x0000001205087290 */ /* 0x002fe4000ff1e0ff */
[----:B------:R-:W-:-:S02]  /*0200*/  UIADD3 UR11, UP2, UPT, UR5, UR16, URZ ;  /* 0x00000010050b7290 */ /* 0x000fc4000ff5e0ff */
[----:B0-----:R-:W-:Y:S02]  /*0210*/  UIADD3 UR10, UP1, UPT, UR5, UR14, URZ ;  /* 0x0000000e050a7290 */ /* 0x001fe4000ff3e0ff */
[----:B------:R-:W-:Y:S01]  /*0220*/  UIADD3.X UR9, UPT, UPT, UR6, UR19, URZ, UP0, !UPT ;  /* 0x0000001306097290 */ /* 0x000fe200087fe4ff */
[----:B------:R-:W-:Y:S01]  /*0230*/  IMAD.U32 R2, RZ, RZ, UR8 ;  /* 0x00000008ff027e24 */ /* 0x000fe2000f8e00ff */
[----:B------:R-:W-:Y:S01]  /*0240*/  UIADD3.X UR12, UPT, UPT, UR6, UR17, URZ, UP2, !UPT ;  /* 0x00000011060c7290 */ /* 0x000fe200097fe4ff */
[----:B------:R-:W-:Y:S01]  /*0250*/  IMAD.U32 R6, RZ, RZ, UR11 ;  /* 0x0000000bff067e24 */ /* 0x000fe2000f8e00ff */
[----:B------:R-:W-:Y:S01]  /*0260*/  UIADD3.X UR6, UPT, UPT, UR6, UR15, URZ, UP1, !UPT ;  /* 0x0000000f06067290 */ /* 0x000fe20008ffe4ff */
[----:B------:R-:W-:Y:S01]  /*0270*/  IMAD.U32 R4, RZ, RZ, UR10 ;  /* 0x0000000aff047e24 */ /* 0x000fe2000f8e00ff */
[----:B------:R-:W-:Y:S01]  /*0280*/  ULOP3.LUT UR5, UR13, 0x7ffffffc, URZ, 0xc0, !UPT ;  /* 0x7ffffffc0d057892 */ /* 0x000fe2000f8ec0ff */
[----:B------:R-:W-:Y:S02]  /*0290*/  IMAD.U32 R3, RZ, RZ, UR9 ;  /* 0x00000009ff037e24 */ /* 0x000fe4000f8e00ff */
[----:B------:R-:W-:-:S02]  /*02a0*/  IMAD.U32 R7, RZ, RZ, UR12 ;  /* 0x0000000cff077e24 */ /* 0x000fc4000f8e00ff */
[----:B------:R-:W-:Y:S02]  /*02b0*/  IMAD.U32 R5, RZ, RZ, UR6 ;  /* 0x00000006ff057e24 */ /* 0x000fe4000f8e00ff */
[----:B------:R-:W-:Y:S01]  /*02c0*/  IMAD.U32 R0, RZ, RZ, UR5 ;  /* 0x00000005ff007e24 */ /* 0x000fe2000f8e00ff */
[----:B------:R-:W-:Y:S06]  /*02d0*/  @P0 BRA `(.L_x_419) ;  /* 0x00000004007c0947 */ /* 0x000fec0003800000 */
[----:B------:R-:W-:-:S06]  /*02e0*/  IMAD.WIDE R10, R9, 0x8, R2 ;  /* 0x00000008090a7825 */ /* 0x000fcc00078e0202 */
[----:B------:R-:W2:Y:S01]  /*02f0*/  LDG.E.64 R10, desc[UR22][R10.64] ;  /* 0x000000160a0a7981 */ /* 0x000ea2000c1e1b00 */
[----:B------:R-:W-:Y:S01]  /*0300*/  BSSY.RECONVERGENT B1, `(.L_x_420) ;  /* 0x0000059000017945 */ /* 0x000fe20003800200 */
[----:B------:R-:W-:Y:S02]  /*0310*/  IMAD.MOV.U32 R8, RZ, RZ, RZ ;  /* 0x000000ffff087224 */ /* 0x000fe400078e00ff */
[----:B------:R-:W-:Y:S01]  /*0320*/  IMAD.MOV.U32 R13, RZ, RZ, RZ ;  /* 0x000000ffff0d7224 */ /* 0x000fe200078e00ff */
[----:B--2---:R-:W-:-:S04]  /*0330*/  ISETP.NE.U32.AND P0, PT, R10, RZ, PT ;  /* 0x000000ff0a00720c */ /* 0x004fc80003f05070 */
[----:B------:R-:W-:-:S13]  /*0340*/  ISETP.NE.AND.EX P0, PT, R11, RZ, PT, P0 ;  /* 0x000000ff0b00720c */ /* 0x000fda0003f05300 */
[----:B------:R-:W-:Y:S05]  /*0350*/  @!P0 BRA `(.L_x_421) ;  /* 0x00000004004c8947 */ /* 0x000fea0003800000 */
[----:B------:R-:W-:-:S06]  /*0360*/  IMAD.WIDE R14, R9, 0x8, R4 ;  /* 0x00000008090e7825 */ /* 0x000fcc00078e0204 */
[----:B------:R-:W5:Y:S01]  /*0370*/  LDG.E.64 R14, desc[UR22][R14.64] ;  /* 0x000000160e0e7981 */ /* 0x000f62000c1e1b00 */
[----:B------:R-:W-:Y:S01]  /*0380*/  ISETP.GE.U32.AND P0, PT, R10, 0x1, PT ;  /* 0x000000010a00780c */ /* 0x000fe20003f06070 */
[----:B------:R-:W-:Y:S03]  /*0390*/  BSSY.RECONVERGENT B2, `(.L_x_422) ;  /* 0x000001a000027945 */ /* 0x000fe60003800200 */
[----:B------:R-:W-:-:S13]  /*03a0*/  ISETP.GE.AND.EX P0, PT, R11, RZ, PT, P0 ;  /* 0x000000ff0b00720c */ /* 0x000fda0003f06300 */
[----:B------:R-:W-:Y:S05]  /*03b0*/  @!P0 BRA `(.L_x_423) ;  /* 0x00000000005c8947 */ /* 0x000fea0003800000 */
[----:B-----5:R-:W-:-:S04]  /*03c0*/  IMAD.WIDE.U32 R16, R15, 0x70a3d70b, RZ ;  /* 0x70a3d70b0f107825 */ /* 0x020fc800078e00ff */
[----:B------:R-:W-:-:S04]  /*03d0*/  IMAD.WIDE.U32 R18, P0, R14, -0x5c28f5c3, R16 ;  /* 0xa3d70a3d0e127825 */ /* 0x000fc80007800010 */
[C---:B------:R-:W-:Y:S01]  /*03e0*/  IMAD.WIDE.U32 R16, R14.reuse, 0x70a3d70b, RZ ;  /* 0x70a3d70b0e107825 */ /* 0x040fe200078e00ff */
[----:B------:R-:W-:-:S04]  /*03f0*/  IADD3 R20, P1, PT, R14, R19, RZ ;  /* 0x000000130e147210 */ /* 0x000fc80007f3e0ff */
[----:B------:R-:W-:Y:S02]  /*0400*/  IADD3.X R21, PT, PT, RZ, R15, RZ, P0, P1 ;  /* 0x0000000fff157210 */ /* 0x000fe400007e24ff */
[----:B------:R-:W-:Y:S02]  /*0410*/  IADD3 RZ, P0, PT, R17, R18, RZ ;  /* 0x0000001211ff7210 */ /* 0x000fe40007f1e0ff */
[----:B------:R-:W-:-:S03]  /*0420*/  ISETP.LT.AND P1, PT, R15, RZ, PT ;  /* 0x000000ff0f00720c */ /* 0x000fc60003f21270 */
[----:B------:R-:W-:-:S03]  /*0430*/  IMAD.WIDE.U32.X R16, R15, -0x5c28f5c3, R20, P0 ;  /* 0xa3d70a3d0f107825 */ /* 0x000fc600000e0414 */
[----:B------:R-:W-:-:S05]  /*0440*/  IADD3 R12, P0, PT, -R14, R16, RZ ;  /* 0x000000100e0c7210 */ /* 0x000fca0007f1e1ff */
[----:B------:R-:W-:Y:S01]  /*0450*/  IMAD.X R16, R17, 0x1, ~R15, P0 ;  /* 0x0000000111107824 */ /* 0x000fe200000e0e0f */
[----:B------:R-:W-:-:S04]  /*0460*/  IADD3 R17, P0, PT, R12, -0x70a3d70b, RZ ;  /* 0x8f5c28f50c117810 */ /* 0x000fc80007f1e0ff */
[----:B------:R-:W-:Y:S02]  /*0470*/  IADD3.X R19, PT, PT, R16, 0x5c28f5c2, RZ, P0, !PT ;  /* 0x5c28f5c210137810 */ /* 0x000fe400007fe4ff */
[----:B------:R-:W-:Y:S02]  /*0480*/  SEL R17, R17, R12, P1 ;  /* 0x0000000c11117207 */ /* 0x000fe40000800000 */
[----:B------:R-:W-:Y:S02]  /*0490*/  SEL R12, R19, R16, P1 ;  /* 0x00000010130c7207 */ /* 0x000fe40000800000 */
[----:B------:R-:W-:Y:S02]  /*04a0*/  IADD3 R14, P0, PT, RZ, -R14, RZ ;  /* 0x8000000eff0e7210 */ /* 0x000fe40007f1e0ff */
[----:B------:R-:W-:-:S03]  /*04b0*/  SHF.R.S64 R17, R17, 0x6, R12 ;  /* 0x0000000611117819 */ /* 0x000fc6000000100c */
[----:B------:R-:W-:Y:S01]  /*04c0*/  IMAD.X R15, RZ, RZ, ~R15, P0 ;  /* 0x000000ffff0f7224 */ /* 0x000fe200000e0e0f */
[----:B------:R-:W-:-:S04]  /*04d0*/  LEA.HI R17, P0, R12, R17, RZ, 0x1 ;  /* 0x000000110c117211 */ /* 0x000fc800078108ff */
[----:B------:R-:W-:Y:S01]  /*04e0*/  LEA.HI.X.SX32 R12, R12, RZ, 0x1a, P0 ;  /* 0x000000ff0c0c7211 */ /* 0x000fe200000fd6ff */
[----:B------:R-:W-:-:S04]  /*04f0*/  IMAD.WIDE.U32 R14, R17, 0x64, R14 ;  /* 0x00000064110e7825 */ /* 0x000fc800078e000e */
[----:B------:R-:W-:Y:S01]  /*0500*/  IMAD R17, R12, 0x64, RZ ;  /* 0x000000640c117824 */ /* 0x000fe200078e02ff */
[----:B------:R-:W-:-:S05]  /*0510*/  IADD3 R14, P0, PT, R14, 0x64, RZ ;  /* 0x000000640e0e7810 */ /* 0x000fca0007f1e0ff */
[----:B------:R-:W-:-:S08]  /*0520*/  IMAD.X R15, R15, 0x1, R17, P0 ;  /* 0x000000010f0f7824 */ /* 0x000fd000000e0611 */
.L_x_423:
[----:B------:R-:W-:Y:S05]  /*0530*/  BSYNC.RECONVERGENT B2 ;  /* 0x0000000000027941 */ /* 0x000fea0003800200 */
.L_x_422:
        /* <DEDUP_REMOVED lines=14> */
[----:B------:R-:W-:Y:S02]  /*0620*/  ISETP.LT.AND P1, PT, R11, RZ, PT ;  /* 0x000000ff0b00720c */ /* 0x000fe40003f21270 */
[----:B------:R-:W-:-:S04]  /*0630*/  SHF.R.S64 R17, R17, 0x6, R12 ;  /* 0x0000000611117819 */ /* 0x000fc8000000100c */
[----:B------:R-:W-:-:S04]  /*0640*/  LEA.HI R17, P0, R12, R17, RZ, 0x1 ;  /* 0x000000110c117211 */ /* 0x000fc800078108ff */
[----:B------:R-:W-:Y:S01]  /*0650*/  LEA.HI.X.SX32 R12, R12, RZ, 0x1a, P0 ;  /* 0x000000ff0c0c7211 */ /* 0x000fe200000fd6ff */
[----:B------:R-:W-:-:S04]  /*0660*/  IMAD.WIDE.U32 R14, R17, -0x64, R14 ;  /* 0xffffff9c110e7825 */ /* 0x000fc800078e000e */
[----:B------:R-:W-:Y:S01]  /*0670*/  IMAD R12, R12, -0x64, RZ ;  /* 0xffffff9c0c0c7824 */ /* 0x000fe200078e02ff */
[----:B------:R-:W-:-:S04]  /*0680*/  ISETP.NE.U32.AND P0, PT, R14, RZ, PT ;  /* 0x000000ff0e00720c */ /* 0x000fc80003f05070 */
[----:B------:R-:W-:Y:S02]  /*0690*/  IADD3 R12, PT, PT, R15, -R17, R12 ;  /* 0x800000110f0c7210 */ /* 0x000fe40007ffe00c */
[-C--:B------:R-:W-:Y:S02]  /*06a0*/  IADD3 R17, P2, PT, RZ, -R10.reuse, RZ ;  /* 0x8000000aff117210 */ /* 0x080fe40007f5e0ff */
[----:B------:R-:W-:Y:S02]  /*06b0*/  ISETP.NE.AND.EX P0, PT, R12, RZ, PT, P0 ;  /* 0x000000ff0c00720c */ /* 0x000fe40003f05300 */
[----:B------:R-:W-:Y:S01]  /*06c0*/  SEL R17, R17, R10, P1 ;  /* 0x0000000a11117207 */ /* 0x000fe20000800000 */
[----:B------:R-:W-:Y:S01]  /*06d0*/  IMAD.X R15, RZ, RZ, ~R11, P2 ;  /* 0x000000ffff0f7224 */ /* 0x000fe200010e0e0b */
[----:B------:R-:W-:Y:S02]  /*06e0*/  SEL R14, R14, 0x64, P0 ;  /* 0x000000640e0e7807 */ /* 0x000fe40000000000 */
[----:B------:R-:W-:-:S02]  /*06f0*/  SEL R19, R12, RZ, P0 ;  /* 0x000000ff0c137207 */ /* 0x000fc40000000000 */
[----:B------:R-:W-:Y:S02]  /*0700*/  SEL R10, R15, R11, P1 ;  /* 0x0000000b0f0a7207 */ /* 0x000fe40000800000 */
[----:B------:R-:W-:-:S04]  /*0710*/  ISETP.GE.U32.AND P0, PT, R17, R14, PT ;  /* 0x0000000e1100720c */ /* 0x000fc80003f06070 */
[----:B------:R-:W-:-:S13]  /*0720*/  ISETP.GE.AND.EX P0, PT, R10, R19, PT, P0 ;  /* 0x000000130a00720c */ /* 0x000fda0003f06300 */
[----:B------:R-:W-:Y:S05]  /*0730*/  @!P0 BRA `(.L_x_421) ;  /* 0x0000000000548947 */ /* 0x000fea0003800000 */
[----:B------:R-:W-:-:S05]  /*0740*/  IADD3 R17, P0, PT, -R14, R17, RZ ;  /* 0x000000110e117210 */ /* 0x000fca0007f1e1ff */
[----:B------:R-:W-:-:S04]  /*0750*/  IMAD.X R19, R10, 0x1, ~R19, P0 ;  /* 0x000000010a137824 */ /* 0x000fc800000e0e13 */
[----:B------:R-:W-:-:S04]  /*0760*/  IMAD.WIDE.U32 R10, R19, 0x70a3d70b, RZ ;  /* 0x70a3d70b130a7825 */ /* 0x000fc800078e00ff */
        /* <DEDUP_REMOVED lines=12> */
[----:B------:R-:W-:-:S04]  /*0830*/  SEL R13, R13, R10, P1 ;  /* 0x0000000a0d0d7207 */ /* 0x000fc80000800000 */
[--C-:B------:R-:W-:Y:S02]  /*0840*/  SHF.R.S64 R8, R8, 0x6, R13.reuse ;  /* 0x0000000608087819 */ /* 0x100fe4000000100d */
[--C-:B------:R-:W-:Y:S02]  /*0850*/  SHF.R.U32.HI R11, RZ, 0x1f, R13.reuse ;  /* 0x0000001fff0b7819 */ /* 0x100fe4000001160d */
[----:B------:R-:W-:Y:S02]  /*0860*/  SHF.R.S32.HI R13, RZ, 0x6, R13 ;  /* 0x00000006ff0d7819 */ /* 0x000fe4000001140d */
[----:B------:R-:W-:-:S04]  /*0870*/  IADD3 R8, P0, P1, R8, 0x1, R11 ;  /* 0x0000000108087810 */ /* 0x000fc8000791e00b */
[----:B------:R-:W-:-:S09]  /*0880*/  IADD3.X R13, PT, PT, R13, RZ, RZ, P0, P1 ;  /* 0x000000ff0d0d7210 */ /* 0x000fd200007e24ff */
.L_x_421:
[----:B------:R-:W-:Y:S05]  /*0890*/  BSYNC.RECONVERGENT B1 ;  /* 0x0000000000017941 */ /* 0x000fea0003800200 */
.L_x_420:
[----:B------:R-:W-:-:S04]  /*08a0*/  IMAD.WIDE R10, R9, 0x8, R6 ;  /* 0x00000008090a7825 */ /* 0x000fc800078e0206 */
[----:B------:R-:W-:-:S05]  /*08b0*/  IMAD.MOV.U32 R12, RZ, RZ, R8 ;  /* 0x000000ffff0c7224 */ /* 0x000fca00078e0008 */
[----:B------:R0:W-:Y:S02]  /*08c0*/  STG.E.64 desc[UR22][R10.64], R12 ;  /* 0x0000000c0a007986 */ /* 0x0001e4000c101b16 */
.L_x_419:
[----:B------:R-:W-:Y:S05]  /*08d0*/  BSYNC.RECONVERGENT B0 ;  /* 0x0000000000007941 */ /* 0x000fea0003800200 */
.L_x_418:
[----:B0-----:R-:W-:Y:S01]  /*08e0*/  VIADD R13, R9, 0x80 ;  /* 0x00000080090d7836 */ /* 0x001fe20000000000 */
[----:B------:R-:W-:Y:S04]  /*08f0*/  BSSY.RECONVERGENT B0, `(.L_x_424) ;  /* 0x0000062000007945 */ /* 0x000fe80003800200 */
[----:B------:R-:W-:-:S13]  /*0900*/  ISETP.GE.AND P0, PT, R13, UR7, PT ;  /* 0x000000070d007c0c */ /* 0x000fda000bf06270 */
[----:B------:R-:W-:Y:S05]  /*0910*/  @P0 BRA `(.L_x_425) ;  /* 0x00000004007c0947 */ /* 0x000fea0003800000 */
        /* <DEDUP_REMOVED lines=37> */
.L_x_429:
[----:B------:R-:W-:Y:S05]  /*0b70*/  BSYNC.RECONVERGENT B2 ;  /* 0x0000000000027941 */ /* 0x000fea0003800200 */
.L_x_428:
        /* <DEDUP_REMOVED lines=53> */
.L_x_427:
[----:B------:R-:W-:Y:S05]  /*0ed0*/  BSYNC.RECONVERGENT B1 ;  /* 0x0000000000017941 */ /* 0x000fea0003800200 */
.L_x_426:
[----:B------:R-:W-:-:S04]  /*0ee0*/  IMAD.WIDE R10, R13, 0x8, R6 ;  /* 0x000000080d0a7825 */ /* 0x000fc800078e0206 */
[----:B------:R-:W-:-:S05]  /*0ef0*/  IMAD.MOV.U32 R14, RZ, RZ, R8 ;  /* 0x000000ffff0e7224 */ /* 0x000fca00078e0008 */
[----:B------:R0:W-:Y:S02]  /*0f00*/  STG.E.64 desc[UR22][R10.64], R14 ;  /* 0x0000000e0a007986 */ /* 0x0001e4000c101b16 */
.L_x_425:
[----:B------:R-:W-:Y:S05]  /*0f10*/  BSYNC.RECONVERGENT B0 ;  /* 0x0000000000007941 */ /* 0x000fea0003800200 */
.L_x_424:
[----:B------:R-:W-:Y:S01]  /*0f20*/  VIADD R13, R9, 0x100 ;  /* 0x00000100090d7836 */ /* 0x000fe20000000000 */
[----:B------:R-:W-:Y:S04]  /*0f30*/  BSSY.RECONVERGENT B0, `(.L_x_430) ;  /* 0x0000062000007945 */ /* 0x000fe80003800200 */
[----:B------:R-:W-:-:S13]  /*0f40*/  ISETP.GE.AND P0, PT, R13, UR7, PT ;  /* 0x000000070d007c0c */ /* 0x000fda000bf06270 */
[----:B------:R-:W-:Y:S05]  /*0f50*/  @P0 BRA `(.L_x_431) ;  /* 0x00000004007c0947 */ /* 0x000fea0003800000 */
[----:B0-----:R-:W-:-:S06]  /*0f60*/  IMAD.WIDE R10, R13, 0x8, R2 ;  /* 0x000000080d0a7825 */ /* 0x001fcc00078e0202 */
        /* <DEDUP_REMOVED lines=36> */
.L_x_435:
[----:B------:R-:W-:Y:S05]  /*11b0*/  BSYNC.RECONVERGENT B2 ;  /* 0x0000000000027941 */ /* 0x000fea0003800200 */
.L_x_434:
        /* <DEDUP_REMOVED lines=53> */
.L_x_433:
[----:B------:R-:W-:Y:S05]  /*1510*/  BSYNC.RECONVERGENT B1 ;  /* 0x0000000000017941 */ /* 0x000fea0003800200 */
.L_x_432:
[----:B------:R-:W-:-:S04]  /*1520*/  IMAD.WIDE R10, R13, 0x8, R6 ;  /* 0x000000080d0a7825 */ /* 0x000fc800078e0206 */
[----:B------:R-:W-:-:S05]  /*1530*/  IMAD.MOV.U32 R14, RZ, RZ, R8 ;  /* 0x000000ffff0e7224 */ /* 0x000fca00078e0008 */
[----:B------:R1:W-:Y:S02]  /*1540*/  STG.E.64 desc[UR22][R10.64], R14 ;  /* 0x0000000e0a007986 */ /* 0x0003e4000c101b16 */
.L_x_431:
[----:B------:R-:W-:Y:S05]  /*1550*/  BSYNC.RECONVERGENT B0 ;  /* 0x0000000000007941 */ /* 0x000fea0003800200 */
.L_x_430:
[----:B------:R-:W-:Y:S01]  /*1560*/  VIADD R13, R9, 0x180 ;  /* 0x00000180090d7836 */ /* 0x000fe20000000000 */
[----:B------:R-:W-:Y:S04]  /*1570*/  BSSY.RECONVERGENT B0, `(.L_x_436) ;  /* 0x0000062000007945 */ /* 0x000fe80003800200 */
[----:B------:R-:W-:-:S13]  /*1580*/  ISETP.GE.AND P0, PT, R13, UR7, PT ;  /* 0x000000070d007c0c */ /* 0x000fda000bf06270 */
[----:B------:R-:W-:Y:S05]  /*1590*/  @P0 BRA `(.L_x_437) ;  /* 0x00000004007c0947 */ /* 0x000fea0003800000 */
[----:B01----:R-:W-:-:S06]  /*15a0*/  IMAD.WIDE R10, R13, 0x8, R2 ;  /* 0x000000080d0a7825 */ /* 0x003fcc00078e0202 */
        /* <DEDUP_REMOVED lines=36> */
.L_x_441:
[----:B------:R-:W-:Y:S05]  /*17f0*/  BSYNC.RECONVERGENT B2 ;  /* 0x0000000000027941 */ /* 0x000fea0003800200 */
.L_x_440:
        /* <DEDUP_REMOVED lines=53> */
.L_x_439:
[----:B------:R-:W-:Y:S05]  /*1b50*/  BSYNC.RECONVERGENT B1 ;  /* 0x0000000000017941 */ /* 0x000fea0003800200 */
.L_x_438:
[----:B------:R-:W-:-:S04]  /*1b60*/  IMAD.WIDE R10, R13, 0x8, R6 ;  /* 0x000000080d0a7825 */ /* 0x000fc800078e0206 */
[----:B------:R-:W-:-:S05]  /*1b70*/  IMAD.MOV.U32 R14, RZ, RZ, R8 ;  /* 0x000000ffff0e7224 */ /* 0x000fca00078e0008 */
[----:B------:R2:W-:Y:S02]  /*1b80*/  STG.E.64 desc[UR22][R10.64], R14 ;  /* 0x0000000e0a007986 */ /* 0x0005e4000c101b16 */
.L_x_437:
[----:B------:R-:W-:Y:S05]  /*1b90*/  BSYNC.RECONVERGENT B0 ;  /* 0x0000000000007941 */ /* 0x000fea0003800200 */
.L_x_436:
[----:B------:R-:W-:-:S13]  /*1ba0*/  ISETP.NE.AND P0, PT, R0, 0x4, PT ;  /* 0x000000040000780c */ /* 0x000fda0003f05270 */
[----:B------:R-:W-:Y:S05]  /*1bb0*/  @!P0 BRA `(.L_x_417) ;  /* 0x0000001800508947 */ /* 0x000fea0003800000 */
[----:B------:R-:W-:-:S07]  /*1bc0*/  IMAD.MOV.U32 R8, RZ, RZ, 0x4 ;  /* 0x00000004ff087424 */ /* 0x000fce00078e00ff */
.L_x_466:
[C---:B012---:R-:W-:Y:S01]  /*1bd0*/  IMAD R11, R8.reuse, 0x80, R9 ;  /* 0x00000080080b7824 */ /* 0x047fe200078e0209 */
[----:B------:R-:W-:Y:S01]  /*1be0*/  BSSY.RECONVERGENT B0, `(.L_x_442) ;  /* 0x0000064000007945 */ /* 0x000fe20003800200 */
[----:B------:R-:W-:-:S03]  /*1bf0*/  VIADD R8, R8, 0x4 ;  /* 0x0000000408087836 */ /* 0x000fc60000000000 */
[----:B------:R-:W-:Y:S02]  /*1c00*/  ISETP.GE.AND P0, PT, R11, UR7, PT ;  /* 0x000000070b007c0c */ /* 0x000fe4000bf06270 */
[----:B------:R-:W-:-:S11]  /*1c10*/  ISETP.NE.AND P1, PT, R8, R0, PT ;  /* 0x000000000800720c */ /* 0x000fd60003f25270 */
        /* <DEDUP_REMOVED lines=38> */
.L_x_447:
[----:B------:R-:W-:Y:S05]  /*1e80*/  BSYNC.RECONVERGENT B2 ;  /* 0x0000000000027941 */ /* 0x000fea0003800200 */
.L_x_446:
[----:B-----5:R-:W-:Y:S01]  /*1e90*/  IMAD.WIDE.U32 R18, R17, 0x70a3d70b, RZ ;  /* 0x70a3d70b11127825 */ /* 0x020fe200078e00ff */
[----:B------:R-:W-:-:S03]  /*1ea0*/  ISETP.LT.AND P3, PT, R13, RZ, PT ;  /* 0x000000ff0d00720c */ /* 0x000fc60003f61270 */
        /* <DEDUP_REMOVED lines=51> */
.L_x_445:
[----:B------:R-:W-:Y:S05]  /*21e0*/  BSYNC.RECONVERGENT B1 ;  /* 0x0000000000017941 */ /* 0x000fea0003800200 */
.L_x_444:
[----:B------:R-:W-:-:S04]  /*21f0*/  IMAD.WIDE R12, R11, 0x8, R6 ;  /* 0x000000080b0c7825 */ /* 0x000fc800078e0206 */
[----:B------:R-:W-:-:S05]  /*2200*/  IMAD.MOV.U32 R14, RZ, RZ, R10 ;  /* 0x000000ffff0e7224 */ /* 0x000fca00078e000a */
[----:B------:R0:W-:Y:S02]  /*2210*/  STG.E.64 desc[UR22][R12.64], R14 ;  /* 0x0000000e0c007986 */ /* 0x0001e4000c101b16 */
.L_x_443:
[----:B------:R-:W-:Y:S05]  /*2220*/  BSYNC.RECONVERGENT B0 ;  /* 0x0000000000007941 */ /* 0x000fea0003800200 */
.L_x_442:
        /* <DEDUP_REMOVED lines=19> */
[----:B------:R-:W-:-:S04]  /*2360*/  IMAD.WIDE.U32 R18, R14, 0x70a3d70b, RZ ;  /* 0x70a3d70b0e127825 */ /* 0x000fc800078e00ff */
[----:B------:R-:W-:-:S05]  /*2370*/  IMAD.WIDE.U32 R16, P0, R14, -0x5c28f5c3, R16 ;  /* 0xa3d70a3d0e107825 */ /* 0x000fca0007800010 */
        /* <DEDUP_REMOVED lines=20> */
.L_x_453:
[----:B------:R-:W-:Y:S05]  /*24c0*/  BSYNC.RECONVERGENT B2 ;  /* 0x0000000000027941 */ /* 0x000fea0003800200 */
.L_x_452:
[----:B-----5:R-:W-:Y:S01]  /*24d0*/  IMAD.WIDE.U32 R16, R15, 0x70a3d70b, RZ ;  /* 0x70a3d70b0f107825 */ /* 0x020fe200078e00ff */
[----:B------:R-:W-:-:S03]  /*24e0*/  ISETP.LT.AND P3, PT, R13, RZ, PT ;  /* 0x000000ff0d00720c */ /* 0x000fc60003f61270 */
        /* <DEDUP_REMOVED lines=13> */
[-C--:B------:R-:W-:Y:S02]  /*25c0*/  IADD3 R19, P2, PT, RZ, -R12.reuse, RZ ;  /* 0x8000000cff137210 */ /* 0x080fe40007f5e0ff */
[----:B------:R-:W-:Y:S02]  /*25d0*/  SHF.R.S64 R17, R17, 0x6, R16 ;  /* 0x0000000611117819 */ /* 0x000fe40000001010 */
[----:B------:R-:W-:-:S02]  /*25e0*/  SEL R19, R19, R12, P3 ;  /* 0x0000000c13137207 */ /* 0x000fc40001800000 */
[----:B------:R-:W-:-:S04]  /*25f0*/  LEA.HI R17, P0, R16, R17, RZ, 0x1 ;  /* 0x0000001110117211 */ /* 0x000fc800078108ff */
[----:B------:R-:W-:Y:S01]  /*2600*/  LEA.HI.X.SX32 R16, R16, RZ, 0x1a, P0 ;  /* 0x000000ff10107211 */ /* 0x000fe200000fd6ff */
[----:B------:R-:W-:-:S04]  /*2610*/  IMAD.WIDE.U32 R14, R17, -0x64, R14 ;  /* 0xffffff9c110e7825 */ /* 0x000fc800078e000e */
[----:B------:R-:W-:Y:S01]  /*2620*/  IMAD R16, R16, -0x64, RZ ;  /* 0xffffff9c10107824 */ /* 0x000fe200078e02ff */
[----:B------:R-:W-:-:S04]  /*2630*/  ISETP.NE.U32.AND P0, PT, R14, RZ, PT ;  /* 0x000000ff0e00720c */ /* 0x000fc80003f05070 */
[----:B------:R-:W-:Y:S01]  /*2640*/  IADD3 R15, PT, PT, R15, -R17, R16 ;  /* 0x800000110f0f7210 */ /* 0x000fe20007ffe010 */
[----:B------:R-:W-:-:S03]  /*2650*/  IMAD.X R17, RZ, RZ, ~R13, P2 ;  /* 0x000000ffff117224 */ /* 0x000fc600010e0e0d */
[----:B------:R-:W-:Y:S02]  /*2660*/  ISETP.NE.AND.EX P0, PT, R15, RZ, PT, P0 ;  /* 0x000000ff0f00720c */ /* 0x000fe40003f05300 */
[----:B------:R-:W-:Y:S02]  /*2670*/  SEL R12, R17, R13, P3 ;  /* 0x0000000d110c7207 */ /* 0x000fe40001800000 */
[----:B------:R-:W-:Y:S02]  /*2680*/  SEL R14, R14, 0x64, P0 ;  /* 0x000000640e0e7807 */ /* 0x000fe40000000000 */
[----:B------:R-:W-:Y:S02]  /*2690*/  SEL R15, R15, RZ, P0 ;  /* 0x000000ff0f0f7207 */ /* 0x000fe40000000000 */
        /* <DEDUP_REMOVED lines=24> */
.L_x_451:
[----:B------:R-:W-:Y:S05]  /*2820*/  BSYNC.RECONVERGENT B1 ;  /* 0x0000000000017941 */ /* 0x000fea0003800200 */
.L_x_450:
[----:B------:R-:W-:-:S04]  /*2830*/  IMAD.WIDE R12, R23, 0x8, R6 ;  /* 0x00000008170c7825 */ /* 0x000fc800078e0206 */
[----:B------:R-:W-:-:S05]  /*2840*/  IMAD.MOV.U32 R24, RZ, RZ, R10 ;  /* 0x000000ffff187224 */ /* 0x000fca00078e000a */
[----:B------:R1:W-:Y:S02]  /*2850*/  STG.E.64 desc[UR22][R12.64], R24 ;  /* 0x000000180c007986 */ /* 0x0003e4000c101b16 */
.L_x_449:
[----:B------:R-:W-:Y:S05]  /*2860*/  BSYNC.RECONVERGENT B0 ;  /* 0x0000000000007941 */ /* 0x000fea0003800200 */
.L_x_448:
        /* <DEDUP_REMOVED lines=41> */
.L_x_459:
[----:B------:R-:W-:Y:S05]  /*2b00*/  BSYNC.RECONVERGENT B2 ;  /* 0x0000000000027941 */ /* 0x000fea0003800200 */
.L_x_458:
        /* <DEDUP_REMOVED lines=53> */
.L_x_457:
[----:B------:R-:W-:Y:S05]  /*2e60*/  BSYNC.RECONVERGENT B1 ;  /* 0x0000000000017941 */ /* 0x000fea0003800200 */
.L_x_456:
[----:B------:R-:W-:-:S04]  /*2e70*/  IMAD.WIDE R12, R23, 0x8, R6 ;  /* 0x00000008170c7825 */ /* 0x000fc800078e0206 */
[----:B------:R-:W-:-:S05]  /*2e80*/  IMAD.MOV.U32 R24, RZ, RZ, R10 ;  /* 0x000000ffff187224 */ /* 0x000fca00078e000a */
[----:B------:R2:W-:Y:S02]  /*2e90*/  STG.E.64 desc[UR22][R12.64], R24 ;  /* 0x000000180c007986 */ /* 0x0005e4000c101b16 */
.L_x_455:
[----:B------:R-:W-:Y:S05]  /*2ea0*/  BSYNC.RECONVERGENT B0 ;  /* 0x0000000000007941 */ /* 0x000fea0003800200 */
.L_x_454:
[----:B012---:R-:W-:Y:S01]  /*2eb0*/  VIADD R13, R11, 0x180 ;  /* 0x000001800b0d7836 */ /* 0x007fe20000000000 */
        /* <DEDUP_REMOVED lines=40> */
.L_x_465:
[----:B------:R-:W-:Y:S05]  /*3140*/  BSYNC.RECONVERGENT B2 ;  /* 0x0000000000027941 */ /* 0x000fea0003800200 */
.L_x_464:
        /* <DEDUP_REMOVED lines=53> */
.L_x_463:
[----:B------:R-:W-:Y:S05]  /*34a0*/  BSYNC.RECONVERGENT B1 ;  /* 0x0000000000017941 */ /* 0x000fea0003800200 */
.L_x_462:
[----:B------:R-:W-:-:S04]  /*34b0*/  IMAD.WIDE R10, R13, 0x8, R6 ;  /* 0x000000080d0a7825 */ /* 0x000fc800078e0206 */
[----:B------:R-:W-:-:S05]  /*34c0*/  IMAD.MOV.U32 R13, RZ, RZ, R15 ;  /* 0x000000ffff0d7224 */ /* 0x000fca00078e000f */
[----:B------:R0:W-:Y:S02]  /*34d0*/  STG.E.64 desc[UR22][R10.64], R12 ;  /* 0x0000000c0a007986 */ /* 0x0001e4000c101b16 */
.L_x_461:
[----:B------:R-:W-:Y:S05]  /*34e0*/  BSYNC.RECONVERGENT B0 ;  /* 0x0000000000007941 */ /* 0x000fea0003800200 */
.L_x_460:
[----:B------:R-:W-:Y:S05]  /*34f0*/  @P1 BRA `(.L_x_466) ;  /* 0xffffffe400b41947 */ /* 0x000fea000383ffff */
.L_x_417:
[----:B------:R-:W-:-:S13]  /*3500*/  ISETP.NE.AND P0, PT, RZ, UR24, PT ;  /* 0x00000018ff007c0c */ /* 0x000fda000bf05270 */
[----:B------:R-:W-:Y:S05]  /*3510*/  @!P0 EXIT ;  /* 0x000000000000894d */ /* 0x000fea0003800000 */
[----:B------:R-:W3:Y:S01]  /*3520*/  LDCU.128 UR8, c[0x0][0x390] ;  /* 0x00007200ff0877ac */ /* 0x000ee20008000c00 */
[----:B0-----:R-:W-:Y:S01]  /*3530*/  IMAD R0, R0, 0x80, R9 ;  /* 0x0000008000007824 */ /* 0x001fe200078e0209 */
[----:B------:R-:W0:Y:S01]  /*3540*/  LDCU.64 UR12, c[0x0][0x3a0] ;  /* 0x00007400ff0c77ac */ /* 0x000e220008000a00 */
[----:B------:R-:W-:Y:S02]  /*3550*/  USHF.L.U32 UR6, UR20, 0x3, URZ ;  /* 0x0000000314067899 */ /* 0x000fe400080006ff */
[----:B------:R-:W-:Y:S02]  /*3560*/  USHF.L.U64.HI UR5, UR20, 0x3, UR4 ;  /* 0x0000000314057899 */ /* 0x000fe40008010204 */
[----:B---3--:R-:W-:Y:S02]  /*3570*/  UIADD3 UR8, UP0, UPT, UR6, UR8, URZ ;  /* 0x0000000806087290 */ /* 0x008fe4000ff1e0ff */
[----:B------:R-:W-:Y:S02]  /*3580*/  UIADD3 UR10, UP2, UPT, UR6, UR10, URZ ;  /* 0x0000000a060a7290 */ /* 0x000fe4000ff5e0ff */
[----:B0-----:R-:W-:-:S02]  /*3590*/  UIADD3 UR12, UP1, UPT, UR6, UR12, URZ ;  /* 0x0000000c060c7290 */ /* 0x001fc4000ff3e0ff */
[----:B------:R-:W-:Y:S02]  /*35a0*/  UIADD3.X UR9, UPT, UPT, UR5, UR9, URZ, UP0, !UPT ;  /* 0x0000000905097290 */ /* 0x000fe400087fe4ff */
[----:B------:R-:W-:Y:S02]  /*35b0*/  UIADD3.X UR11, UPT, UPT, UR5, UR11, URZ, UP2, !UPT ;  /* 0x0000000b050b7290 */ /* 0x000fe400097fe4ff */
[----:B------:R-:W-:Y:S02]  /*35c0*/  UIADD3.X UR13, UPT, UPT, UR5, UR13, URZ, UP1, !UPT ;  /* 0x0000000d050d7290 */ /* 0x000fe40008ffe4ff */
[----:B------:R-:W-:-:S12]  /*35d0*/  UIADD3 UR5, UPT, UPT, -UR24, URZ, URZ ;  /* 0x000000ff18057290 */ /* 0x000fd8000fffe1ff */
.L_x_473:
[----:B------:R-:W-:Y:S01]  /*35e0*/  ISETP.GE.AND P0, PT, R0, UR7, PT ;  /* 0x0000000700007c0c */ /* 0x000fe2000bf06270 */
[----:B------:R-:W-:Y:S01]  /*35f0*/  UIADD3 UR5, UPT, UPT, UR5, 0x1, URZ ;  /* 0x0000000105057890 */ /* 0x000fe2000fffe0ff */
[----:B------:R-:W-:Y:S03]  /*3600*/  BSSY.RECONVERGENT B0, `(.L_x_467) ;  /* 0x0000066000007945 */ /* 0x000fe60003800200 */
[----:B------:R-:W-:-:S08]  /*3610*/  UISETP.NE.AND UP0, UPT, UR5, URZ, UPT ;  /* 0x000000ff0500728c */ /* 0x000fd0000bf05270 */
[----:B0-----:R-:W-:Y:S05]  /*3620*/  @P0 BRA `(.L_x_468) ;  /* 0x00000004008c0947 */ /* 0x001fea0003800000 */
[----:B------:R-:W-:Y:S02]  /*3630*/  IMAD.U32 R4, RZ, RZ, UR10 ;  /* 0x0000000aff047e24 */ /* 0x000fe4000f8e00ff */
[----:B------:R-:W-:Y:S02]  /*3640*/  IMAD.U32 R5, RZ, RZ, UR11 ;  /* 0x0000000bff057e24 */ /* 0x000fe4000f8e00ff */
[----:B------:R-:W-:-:S06]  /*3650*/  IMAD.WIDE R4, R0, 0x8, R4 ;  /* 0x0000000800047825 */ /* 0x000fcc00078e0204 */
[----:B------:R-:W3:Y:S01]  /*3660*/  LDG.E.64 R4, desc[UR22][R4.64] ;  /* 0x0000001604047981 */ /* 0x000ee2000c1e1b00 */
[----:B------:R-:W-:Y:S01]  /*3670*/  IMAD.U32 R2, RZ, RZ, UR8 ;  /* 0x00000008ff027e24 */ /* 0x000fe2000f8e00ff */
[----:B------:R-:W-:Y:S01]  /*3680*/  BSSY.RECONVERGENT B1, `(.L_x_469) ;  /* 0x000005c000017945 */ /* 0x000fe20003800200 */
[----:B------:R-:W-:Y:S01]  /*3690*/  IMAD.U32 R3, RZ, RZ, UR9 ;  /* 0x00000009ff037e24 */ /* 0x000fe2000f8e00ff */
[----:B------:R-:W-:Y:S01]  /*36a0*/  CS2R R8, SRZ ;  /* 0x0000000000087805 */ /* 0x000fe2000001ff00 */
[----:B------:R-:W-:Y:S01]  /*36b0*/  IMAD.WIDE R2, R0, 0x8, R2 ;  /* 0x0000000800027825 */ /* 0x000fe200078e0202 */
[----:B---3--:R-:W-:-:S04]  /*36c0*/  ISETP.NE.U32.AND P0, PT, R4, RZ, PT ;  /* 0x000000ff0400720c */ /* 0x008fc80003f05070 */
[----:B------:R-:W-:-:S13]  /*36d0*/  ISETP.NE.AND.EX P0, PT, R5, RZ, PT, P0 ;  /* 0x000000ff0500720c */ /* 0x000fda0003f05300 */
[----:B------:R-:W-:Y:S05]  /*36e0*/  @!P0 BRA `(.L_x_470) ;  /* 0x0000000400548947 */ /* 0x000fea0003800000 */
[----:B------:R-:W-:Y:S02]  /*36f0*/  IMAD.U32 R6, RZ, RZ, UR12 ;  /* 0x0000000cff067e24 */ /* 0x000fe4000f8e00ff */
[----:B------:R-:W-:Y:S02]  /*3700*/  IMAD.U32 R7, RZ, RZ, UR13 ;  /* 0x0000000dff077e24 */ /* 0x000fe4000f8e00ff */
[----:B------:R-:W-:-:S06]  /*3710*/  IMAD.WIDE R6, R0, 0x8, R6 ;  /* 0x0000000800067825 */ /* 0x000fcc00078e0206 */
[----:B------:R-:W5:Y:S01]  /*3720*/  LDG.E.64 R6, desc[UR22][R6.64] ;  /* 0x0000001606067981 */ /* 0x000f62000c1e1b00 */
[----:B------:R-:W-:Y:S01]  /*3730*/  ISETP.GE.U32.AND P0, PT, R4, 0x1, PT ;  /* 0x000000010400780c */ /* 0x000fe20003f06070 */
[----:B------:R-:W-:Y:S03]  /*3740*/  BSSY.RECONVERGENT B2, `(.L_x_471) ;  /* 0x000001a000027945 */ /* 0x000fe60003800200 */
[----:B------:R-:W-:-:S13]  /*3750*/  ISETP.GE.AND.EX P0, PT, R5, RZ, PT, P0 ;  /* 0x000000ff0500720c */ /* 0x000fda0003f06300 */
[----:B------:R-:W-:Y:S05]  /*3760*/  @!P0 BRA `(.L_x_472) ;  /* 0x00000000005c8947 */ /* 0x000fea0003800000 */
[----:B-12--5:R-:W-:-:S04]  /*3770*/  IMAD.WIDE.U32 R10, R7, 0x70a3d70b, RZ ;  /* 0x70a3d70b070a7825 */ /* 0x026fc800078e00ff */
        /* <DEDUP_REMOVED lines=22> */
.L_x_472:
[----:B------:R-:W-:Y:S05]  /*38e0*/  BSYNC.RECONVERGENT B2 ;  /* 0x0000000000027941 */ /* 0x000fea0003800200 */
.L_x_471:
        /* <DEDUP_REMOVED lines=53> */
.L_x_470:
[----:B------:R-:W-:Y:S05]  /*3c40*/  BSYNC.RECONVERGENT B1 ;  /* 0x0000000000017941 */ /* 0x000fea0003800200 */
.L_x_469:
[----:B------:R0:W-:Y:S02]  /*3c50*/  STG.E.64 desc[UR22][R2.64], R8 ;  /* 0x0000000802007986 */ /* 0x0001e4000c101b16 */
.L_x_468:
[----:B------:R-:W-:Y:S05]  /*3c60*/  BSYNC.RECONVERGENT B0 ;  /* 0x0000000000007941 */ /* 0x000fea0003800200 */
.L_x_467:
[----:B------:R-:W-:Y:S01]  /*3c70*/  VIADD R0, R0, 0x80 ;  /* 0x0000008000007836 */ /* 0x000fe20000000000 */
[----:B------:R-:W-:Y:S06]  /*3c80*/  BRA.U UP0, `(.L_x_473) ;  /* 0xfffffff900547547 */ /* 0x000fec000b83ffff */
[----:B------:R-:W-:Y:S05]  /*3c90*/  EXIT ;  /* 0x000000000000794d */ /* 0x000fea0003800000 */
.L_x_416:
        /* <DEDUP_REMOVED lines=9> */
[----:B------:R-:W-:-:S04]  /*3d30*/  ULEA UR5, UP0, UR20, 0x800, 0x3 ;  /* 0x0000080014057891 */ /* 0x000fc8000f8018ff */
[----:B------:R-:W-:Y:S02]  /*3d40*/  ULEA.HI.X UR6, UR20, URZ, UR4, 0x3, UP0 ;  /* 0x000000ff14067291 */ /* 0x000fe400080f1c04 */
[----:B-1----:R-:W-:-:S04]  /*3d50*/  UIADD3 UR7, UP1, UPT, UR5, UR18, URZ ;  /* 0x0000001205077290 */ /* 0x002fc8000ff3e0ff */
[----:B------:R-:W-:Y:S02]  /*3d60*/  UIADD3.X UR8, UPT, UPT, UR6, UR19, URZ, UP1, !UPT ;  /* 0x0000001306087290 */ /* 0x000fe40008ffe4ff */
[----:B------:R-:W-:-:S04]  /*3d70*/  IMAD.U32 R2, RZ, RZ, UR7 ;  /* 0x00000007ff027e24 */ /* 0x000fc8000f8e00ff */
[----:B------:R-:W-:Y:S02]  /*3d80*/  IMAD.U32 R3, RZ, RZ, UR8 ;  /* 0x00000008ff037e24 */ /* 0x000fe4000f8e00ff */
[----:B0-----:R-:W-:-:S03]  /*3d90*/  IMAD.WIDE R12, R15, 0x8, R2 ;  /* 0x000000080f0c7825 */ /* 0x001fc600078e0202 */
[----:B------:R-:W0:Y:S02]  /*3da0*/  LDCU.64 UR8, c[0x0][0x3a0] ;  /* 0x00007400ff0877ac */ /* 0x000e240008000a00 */
[----:B------:R-:W2:Y:S01]  /*3db0*/  LDG.E.64 R10, desc[UR22][R12.64+-0x800] ;  /* 0xfff800160c0a7981 */ /* 0x000ea2000c1e1b00 */
[----:B------:R-:W-:Y:S01]  /*3dc0*/  UIADD3 UR7, UP1, UPT, UR5, UR16, URZ ;  /* 0x0000001005077290 */ /* 0x000fe2000ff3e0ff */
[----:B------:R-:W-:Y:S01]  /*3dd0*/  BSSY.RECONVERGENT B0, `(.L_x_475) ;  /* 0x0000062000007945 */ /* 0x000fe20003800200 */
[----:B------:R-:W-:Y:S01]  /*3de0*/  ULOP3.LUT UR13, UR13, 0x7ffffffc, URZ, 0xc0, !UPT ;  /* 0x7ffffffc0d0d7892 */ /* 0x000fe2000f8ec0ff */
[----:B------:R-:W-:Y:S02]  /*3df0*/  IMAD.MOV.U32 R14, RZ, RZ, RZ ;  /* 0x000000ffff0e7224 */ /* 0x000fe400078e00ff */
[----:B------:R-:W-:Y:S02]  /*3e00*/  IMAD.MOV.U32 R17, RZ, RZ, RZ ;  /* 0x000000ffff117224 */ /* 0x000fe400078e00ff */
[----:B------:R-:W-:-:S02]  /*3e10*/  IMAD.U32 R6, RZ, RZ, UR7 ;  /* 0x00000007ff067e24 */ /* 0x000fc4000f8e00ff */
[----:B------:R-:W-:Y:S01]  /*3e20*/  IMAD.U32 R0, RZ, RZ, UR13 ;  /* 0x0000000dff007e24 */ /* 0x000fe2000f8e00ff */
[----:B0-----:R-:W-:Y:S02]  /*3e30*/  UIADD3 UR5, UP0, UPT, UR5, UR8, URZ ;  /* 0x0000000805057290 */ /* 0x001fe4000ff1e0ff */
[----:B------:R-:W-:Y:S02]  /*3e40*/  UIADD3.X UR8, UPT, UPT, UR6, UR17, URZ, UP1, !UPT ;  /* 0x0000001106087290 */ /* 0x000fe40008ffe4ff */
[----:B------:R-:W-:Y:S02]  /*3e50*/  UIADD3.X UR6, UPT, UPT, UR6, UR9, URZ, UP0, !UPT ;  /* 0x0000000906067290 */ /* 0x000fe400087fe4ff */
[----:B------:R-:W-:Y:S02]  /*3e60*/  IMAD.U32 R4, RZ, RZ, UR5 ;  /* 0x00000005ff047e24 */ /* 0x000fe4000f8e00ff */
[----:B------:R-:W-:Y:S02]  /*3e70*/  IMAD.U32 R7, RZ, RZ, UR8 ;  /* 0x00000008ff077e24 */ /* 0x000fe4000f8e00ff */
[----:B------:R-:W-:-:S02]  /*3e80*/  IMAD.U32 R5, RZ, RZ, UR6 ;  /* 0x00000006ff057e24 */ /* 0x000fc4000f8e00ff */
[----:B------:R-:W-:Y:S01]  /*3e90*/  IMAD.WIDE R8, R15, 0x8, R4 ;  /* 0x000000080f087825 */ /* 0x000fe200078e0204 */
[----:B--2---:R-:W-:-:S04]  /*3ea0*/  ISETP.NE.U32.AND P0, PT, R10, RZ, PT ;  /* 0x000000ff0a00720c */ /* 0x004fc80003f05070 */
[----:B------:R-:W-:-:S13]  /*3eb0*/  ISETP.NE.AND.EX P0, PT, R11, RZ, PT, P0 ;  /* 0x000000ff0b00720c */ /* 0x000fda0003f05300 */
[----:B------:R-:W-:Y:S05]  /*3ec0*/  @!P0 BRA `(.L_x_476) ;  /* 0x0000000400488947 */ /* 0x000fea0003800000 */
[----:B------:R0:W5:Y:S01]  /*3ed0*/  LDG.E.64 R18, desc[UR22][R8.64+-0x800] ;  /* 0xfff8001608127981 */ /* 0x000162000c1e1b00 */
[----:B------:R-:W-:Y:S01]  /*3ee0*/  ISETP.GE.U32.AND P0, PT, R10, 0x1, PT ;  /* 0x000000010a00780c */ /* 0x000fe20003f06070 */
[----:B------:R-:W-:Y:S03]  /*3ef0*/  BSSY.RECONVERGENT B1, `(.L_x_477) ;  /* 0x000001a000017945 */ /* 0x000fe60003800200 */
[----:B------:R-:W-:-:S13]  /*3f00*/  ISETP.GE.AND.EX P0, PT, R11, RZ, PT, P0 ;  /* 0x000000ff0b00720c */ /* 0x000fda0003f06300 */
[----:B0-----:R-:W-:Y:S05]  /*3f10*/  @!P0 BRA `(.L_x_478) ;  /* 0x00000000005c8947 */ /* 0x001fea0003800000 */
        /* <DEDUP_REMOVED lines=23> */
.L_x_478:
[----:B------:R-:W-:Y:S05]  /*4090*/  BSYNC.RECONVERGENT B1 ;  /* 0x0000000000017941 */ /* 0x000fea0003800200 */
.L_x_477:
        /* <DEDUP_REMOVED lines=53> */
.L_x_476:
[----:B------:R-:W-:Y:S05]  /*43f0*/  BSYNC.RECONVERGENT B0 ;  /* 0x0000000000007941 */ /* 0x000fea0003800200 */
.L_x_475:
[----:B------:R-:W-:-:S04]  /*4400*/  IMAD.WIDE R10, R15, 0x8, R6 ;  /* 0x000000080f0a7825 */ /* 0x000fc800078e0206 */
[----:B------:R-:W-:-:S05]  /*4410*/  IMAD.MOV.U32 R16, RZ, RZ, R14 ;  /* 0x000000ffff107224 */ /* 0x000fca00078e000e */
[----:B------:R0:W-:Y:S04]  /*4420*/  STG.E.64 desc[UR22][R10.64+-0x800], R16 ;  /* 0xfff800100a007986 */ /* 0x0001e8000c101b16 */
[----:B------:R-:W2:Y:S01]  /*4430*/  LDG.E.64 R12, desc[UR22][R12.64+-0x400] ;  /* 0xfffc00160c0c7981 */ /* 0x000ea2000c1e1b00 */
[----:B------:R-:W-:Y:S01]  /*4440*/  BSSY.RECONVERGENT B0, `(.L_x_479) ;  /* 0x0000058000007945 */ /* 0x000fe20003800200 */
[----:B------:R-:W-:Y:S02]  /*4450*/  IMAD.MOV.U32 R14, RZ, RZ, RZ ;  /* 0x000000ffff0e7224 */ /* 0x000fe400078e00ff */
[----:B------:R-:W-:Y:S01]  /*4460*/  IMAD.MOV.U32 R19, RZ, RZ, RZ ;  /* 0x000000ffff137224 */ /* 0x000fe200078e00ff */
[----:B--2---:R-:W-:-:S04]  /*4470*/  ISETP.NE.U32.AND P0, PT, R12, RZ, PT ;  /* 0x000000ff0c00720c */ /* 0x004fc80003f05070 */
[----:B------:R-:W-:-:S13]  /*4480*/  ISETP.NE.AND.EX P0, PT, R13, RZ, PT, P0 ;  /* 0x000000ff0d00720c */ /* 0x000fda0003f05300 */
[----:B0-----:R-:W-:Y:S05]  /*4490*/  @!P0 BRA `(.L_x_480) ;  /* 0x0000000400488947 */ /* 0x001fea0003800000 */
        /* <DEDUP_REMOVED lines=28> */
.L_x_482:
[----:B------:R-:W-:Y:S05]  /*4660*/  BSYNC.RECONVERGENT B1 ;  /* 0x0000000000017941 */ /* 0x000fea0003800200 */
.L_x_481:
        /* <DEDUP_REMOVED lines=53> */
.L_x_480:
[----:B------:R-:W-:Y:S05]  /*49c0*/  BSYNC.RECONVERGENT B0 ;  /* 0x0000000000007941 */ /* 0x000fea0003800200 */
.L_x_479:
[----:B------:R-:W-:-:S04]  /*49d0*/  IMAD.WIDE R12, R15, 0x8, R2 ;  /* 0x000000080f0c7825 */ /* 0x000fc800078e0202 */
[----:B------:R-:W-:Y:S02]  /*49e0*/  IMAD.MOV.U32 R16, RZ, RZ, R14 ;  /* 0x000000ffff107224 */ /* 0x000fe400078e000e */
        /* <DEDUP_REMOVED lines=37> */
.L_x_486:
[----:B------:R-:W-:Y:S05]  /*4c40*/  BSYNC.RECONVERGENT B1 ;  /* 0x0000000000017941 */ /* 0x000fea0003800200 */
.L_x_485:
        /* <DEDUP_REMOVED lines=53> */
.L_x_484:
[----:B------:R-:W-:Y:S05]  /*4fa0*/  BSYNC.RECONVERGENT B0 ;  /* 0x0000000000007941 */ /* 0x000fea0003800200 */
.L_x_483:
        /* <DEDUP_REMOVED lines=38> */
.L_x_490:
[----:B------:R-:W-:Y:S05]  /*5210*/  BSYNC.RECONVERGENT B1 ;  /* 0x0000000000017941 */ /* 0x000fea0003800200 */
.L_x_489:
        /* <DEDUP_REMOVED lines=53> */
.L_x_488:
[----:B------:R-:W-:Y:S05]  /*5570*/  BSYNC.RECONVERGENT B0 ;  /* 0x0000000000007941 */ /* 0x000fea0003800200 */
.L_x_487:
[----:B------:R-:W-:Y:S01]  /*5580*/  IMAD.MOV.U32 R16, RZ, RZ, R14 ;  /* 0x000000ffff107224 */ /* 0x000fe200078e000e */
[----:B------:R-:W-:-:S04]  /*5590*/  UIADD3 UR5, UPT, UPT, -UR13, 0x4, URZ ;  /* 0x000000040d057890 */ /* 0x000fc8000fffe1ff */
[----:B------:R1:W-:Y:S01]  /*55a0*/  STG.E.64 desc[UR22][R10.64+0x400], R16 ;  /* 0x000400100a007986 */ /* 0x0003e2000c101b16 */
[----:B------:R-:W-:-:S09]  /*55b0*/  UISETP.NE.AND UP0, UPT, UR5, URZ, UPT ;  /* 0x000000ff0500728c */ /* 0x000fd2000bf05270 */
[----:B------:R-:W-:Y:S05]  /*55c0*/  BRA.U !UP0, `(.L_x_474) ;  /* 0x0000001508e47547 */ /* 0x000fea000b800000 */
[----:B-1----:R-:W-:-:S07]  /*55d0*/  VIADD R17, R15, 0x200 ;  /* 0x000002000f117836 */ /* 0x002fce0000000000 */
.L_x_507:
[----:B------:R-:W-:-:S05]  /*55e0*/  IMAD.WIDE R8, R17, 0x8, R2 ;  /* 0x0000000811087825 */ /* 0x000fca00078e0202 */
[----:B--2---:R-:W2:Y:S01]  /*55f0*/  LDG.E.64 R12, desc[UR22][R8.64+-0x800] ;  /* 0xfff80016080c7981 */ /* 0x004ea2000c1e1b00 */
[----:B------:R-:W-:Y:S01]  /*5600*/  UIADD3 UR5, UPT, UPT, UR5, 0x4, URZ ;  /* 0x0000000405057890 */ /* 0x000fe2000fffe0ff */
[----:B------:R-:W-:Y:S01]  /*5610*/  BSSY.RECONVERGENT B0, `(.L_x_491) ;  /* 0x000005a000007945 */ /* 0x000fe20003800200 */
[----:B------:R-:W-:Y:S02]  /*5620*/  IMAD.MOV.U32 R14, RZ, RZ, RZ ;  /* 0x000000ffff0e7224 */ /* 0x000fe400078e00ff */
[----:B------:R-:W-:Y:S01]  /*5630*/  UISETP.NE.AND UP0, UPT, UR5, URZ, UPT ;  /* 0x000000ff0500728c */ /* 0x000fe2000bf05270 */
[----:B------:R-:W-:Y:S02]  /*5640*/  IMAD.MOV.U32 R21, RZ, RZ, RZ ;  /* 0x000000ffff157224 */ /* 0x000fe400078e00ff */
        /* <DEDUP_REMOVED lines=10> */
[----:B------:R-:W-:-:S04]  /*56f0*/  IMAD.WIDE.U32 R24, R18, 0x70a3d70b, RZ ;  /* 0x70a3d70b12187825 */ /* 0x000fc800078e00ff */
[----:B------:R-:W-:-:S05]  /*5700*/  IMAD.WIDE.U32 R22, P0, R18, -0x5c28f5c3, R22 ;  /* 0xa3d70a3d12167825 */ /* 0x000fca0007800016 */
[----:B------:R-:W-:Y:S02]  /*5710*/  IADD3 R24, P2, PT, R18, R23, RZ ;  /* 0x0000001712187210 */ /* 0x000fe40007f5e0ff */
[----:B------:R-:W-:Y:S02]  /*5720*/  IADD3 RZ, P1, PT, R25, R22, RZ ;  /* 0x0000001619ff7210 */ /* 0x000fe40007f3e0ff */
[----:B------:R-:W-:-:S03]  /*5730*/  IADD3.X R25, PT, PT, RZ, R19, RZ, P0, P2 ;  /* 0x00000013ff197210 */ /* 0x000fc600007e44ff */
[C---:B------:R-:W-:Y:S01]  /*5740*/  IMAD.WIDE.U32.X R22, R19.reuse, -0x5c28f5c3, R24, P1 ;  /* 0xa3d70a3d13167825 */ /* 0x040fe200008e0418 */
[----:B------:R-:W-:Y:S02]  /*5750*/  ISETP.LT.AND P1, PT, R19, RZ, PT ;  /* 0x000000ff1300720c */ /* 0x000fe40003f21270 */
        /* <DEDUP_REMOVED lines=15> */
.L_x_494:
[----:B------:R-:W-:Y:S05]  /*5850*/  BSYNC.RECONVERGENT B1 ;  /* 0x0000000000017941 */ /* 0x000fea0003800200 */
.L_x_493:
        /* <DEDUP_REMOVED lines=53> */
.L_x_492:
[----:B------:R-:W-:Y:S05]  /*5bb0*/  BSYNC.RECONVERGENT B0 ;  /* 0x0000000000007941 */ /* 0x000fea0003800200 */
.L_x_491:
        /* <DEDUP_REMOVED lines=16> */
[----:B------:R-:W-:-:S04]  /*5cc0*/  IMAD.WIDE.U32 R24, R20, 0x70a3d70b, RZ ;  /* 0x70a3d70b14187825 */ /* 0x000fc800078e00ff */
[----:B------:R-:W-:-:S03]  /*5cd0*/  IMAD.WIDE.U32 R22, P0, R20, -0x5c28f5c3, R22 ;  /* 0xa3d70a3d14167825 */ /* 0x000fc60007800016 */
[----:B------:R-:W-:Y:S02]  /*5ce0*/  IADD3 RZ, P1, PT, R25, R22, RZ ;  /* 0x0000001619ff7210 */ /* 0x000fe40007f3e0ff */
[----:B------:R-:W-:-:S04]  /*5cf0*/  IADD3 R22, P2, PT, R20, R23, RZ ;  /* 0x0000001714167210 */ /* 0x000fc80007f5e0ff */
        /* <DEDUP_REMOVED lines=18> */
.L_x_498:
[----:B------:R-:W-:Y:S05]  /*5e20*/  BSYNC.RECONVERGENT B1 ;  /* 0x0000000000017941 */ /* 0x000fea0003800200 */
.L_x_497:
        /* <DEDUP_REMOVED lines=15> */
[----:B------:R-:W-:Y:S02]  /*5f20*/  SHF.R.S64 R23, R23, 0x6, R16 ;  /* 0x0000000617177819 */ /* 0x000fe40000001010 */
[----:B------:R-:W-:-:S02]  /*5f30*/  ISETP.LT.AND P1, PT, R19, RZ, PT ;  /* 0x000000ff1300720c */ /* 0x000fc40003f21270 */
[C---:B------:R-:W-:Y:S02]  /*5f40*/  LEA.HI R23, P0, R16.reuse, R23, RZ, 0x1 ;  /* 0x0000001710177211 */ /* 0x040fe400078108ff */
[----:B------:R-:W-:Y:S02]  /*5f50*/  SEL R25, R25, R18, P1 ;  /* 0x0000001219197207 */ /* 0x000fe40000800000 */
        /* <DEDUP_REMOVED lines=34> */
.L_x_496:
[----:B------:R-:W-:Y:S05]  /*6180*/  BSYNC.RECONVERGENT B0 ;  /* 0x0000000000007941 */ /* 0x000fea0003800200 */
.L_x_495:
        /* <DEDUP_REMOVED lines=38> */
.L_x_502:
[----:B------:R-:W-:Y:S05]  /*63f0*/  BSYNC.RECONVERGENT B1 ;  /* 0x0000000000017941 */ /* 0x000fea0003800200 */
.L_x_501:
        /* <DEDUP_REMOVED lines=53> */
.L_x_500:
[----:B------:R-:W-:Y:S05]  /*6750*/  BSYNC.RECONVERGENT B0 ;  /* 0x0000000000007941 */ /* 0x000fea0003800200 */
.L_x_499:
        /* <DEDUP_REMOVED lines=37> */
.L_x_506:
[----:B------:R-:W-:Y:S05]  /*69b0*/  BSYNC.RECONVERGENT B1 ;  /* 0x0000000000017941 */ /* 0x000fea0003800200 */
.L_x_505:
        /* <DEDUP_REMOVED lines=53> */
.L_x_504:
[----:B------:R-:W-:Y:S05]  /*6d10*/  BSYNC.RECONVERGENT B0 ;  /* 0x0000000000007941 */ /* 0x000fea0003800200 */
.L_x_503:
[----:B------:R-:W-:Y:S02]  /*6d20*/  IMAD.MOV.U32 R18, RZ, RZ, R14 ;  /* 0x000000ffff127224 */ /* 0x000fe400078e000e */
[----:B------:R-:W-:-:S03]  /*6d30*/  VIADD R17, R17, 0x200 ;  /* 0x0000020011117836 */ /* 0x000fc60000000000 */
[----:B------:R2:W-:Y:S01]  /*6d40*/  STG.E.64 desc[UR22][R12.64+0x400], R18 ;  /* 0x000400120c007986 */ /* 0x0005e2000c101b16 */
[----:B------:R-:W-:Y:S05]  /*6d50*/  BRA.U UP0, `(.L_x_507) ;  /* 0xffffffe900207547 */ /* 0x000fea000b83ffff */
.L_x_474:
        /* <DEDUP_REMOVED lines=14> */
.L_x_512:
[----:B0-----:R-:W-:Y:S02]  /*6e40*/  IMAD.U32 R2, RZ, RZ, UR10 ;  /* 0x0000000aff027e24 */ /* 0x001fe4000f8e00ff */
[----:B------:R-:W-:Y:S02]  /*6e50*/  IMAD.U32 R3, RZ, RZ, UR11 ;  /* 0x0000000bff037e24 */ /* 0x000fe4000f8e00ff */
[----:B------:R-:W-:-:S06]  /*6e60*/  IMAD.WIDE R2, R0, 0x8, R2 ;  /* 0x0000000800027825 */ /* 0x000fcc00078e0202 */
[----:B------:R-:W3:Y:S01]  /*6e70*/  LDG.E.64 R2, desc[UR22][R2.64] ;  /* 0x0000001602027981 */ /* 0x000ee2000c1e1b00 */
[----:B------:R-:W-:Y:S01]  /*6e80*/  BSSY.RECONVERGENT B0, `(.L_x_508) ;  /* 0x000005a000007945 */ /* 0x000fe20003800200 */
[----:B------:R-:W-:Y:S02]  /*6e90*/  CS2R R4, SRZ ;  /* 0x0000000000047805 */ /* 0x000fe4000001ff00 */
        /* <DEDUP_REMOVED lines=11> */
[----:B-----5:R-:W-:-:S04]  /*6f50*/  IMAD.WIDE.U32 R8, R7, 0x70a3d70b, RZ ;  /* 0x70a3d70b07087825 */ /* 0x020fc800078e00ff */
[----:B-1----:R-:W-:-:S04]  /*6f60*/  IMAD.WIDE.U32 R10, P0, R6, -0x5c28f5c3, R8 ;  /* 0xa3d70a3d060a7825 */ /* 0x002fc80007800008 */
[C---:B------:R-:W-:Y:S01]  /*6f70*/  IMAD.WIDE.U32 R8, R6.reuse, 0x70a3d70b, RZ ;  /* 0x70a3d70b06087825 */ /* 0x040fe200078e00ff */
[----:B--2---:R-:W-:-:S04]  /*6f80*/  IADD3 R12, P1, PT, R6, R11, RZ ;  /* 0x0000000b060c7210 */ /* 0x004fc80007f3e0ff */
        /* <DEDUP_REMOVED lines=19> */
.L_x_511:
[----:B------:R-:W-:Y:S05]  /*70c0*/  BSYNC.RECONVERGENT B1 ;  /* 0x0000000000017941 */ /* 0x000fea0003800200 */
.L_x_510:
        /* <DEDUP_REMOVED lines=53> */
.L_x_509:
[----:B------:R-:W-:Y:S05]  /*7420*/  BSYNC.RECONVERGENT B0 ;  /* 0x0000000000007941 */ /* 0x000fea0003800200 */
.L_x_508:
[----:B------:R-:W-:Y:S01]  /*7430*/  UIADD3 UR4, UPT, UPT, UR5, 0x1, URZ ;  /* 0x0000000105047890 */ /* 0x000fe2000fffe0ff */
[----:B------:R-:W-:Y:S02]  /*7440*/  IMAD.U32 R2, RZ, RZ, UR8 ;  /* 0x00000008ff027e24 */ /* 0x000fe4000f8e00ff */
[----:B------:R-:W-:-:S03]  /*7450*/  IMAD.U32 R3, RZ, RZ, UR9 ;  /* 0x00000009ff037e24 */ /* 0x000fc6000f8e00ff */
[----:B------:R-:W-:Y:S01]  /*7460*/  ISETP.NE.AND P0, PT, RZ, UR4, PT ;  /* 0x00000004ff007c0c */ /* 0x000fe2000bf05270 */
[----:B------:R-:W-:-:S05]  /*7470*/  IMAD.WIDE R2, R0, 0x8, R2 ;  /* 0x0000000800027825 */ /* 0x000fca00078e0202 */
[----:B------:R0:W-:Y:S07]  /*7480*/  STG.E.64 desc[UR22][R2.64], R4 ;  /* 0x0000000402007986 */ /* 0x0001ee000c101b16 */
[----:B------:R-:W-:Y:S05]  /*7490*/  @!P0 EXIT ;  /* 0x000000000000894d */ /* 0x000fea0003800000 */
[----:B------:R-:W-:Y:S01]  /*74a0*/  VIADD R0, R0, 0x80 ;  /* 0x0000008000007836 */ /* 0x000fe20000000000 */
[----:B------:R-:W-:Y:S01]  /*74b0*/  UMOV UR5, UR4 ;  /* 0x0000000400057c82 */ /* 0x000fe20008000000 */
[----:B------:R-:W-:Y:S05]  /*74c0*/  BRA `(.L_x_512) ;  /* 0xfffffff8005c7947 */ /* 0x000fea000383ffff */
.L_x_513:
        /* <DEDUP_REMOVED lines=11> */
.L_x_698:


//--------------------- .text._ZN3cub18CUB_300001_SM_10006detail9transform16transform_kernelINS2_10policy_hubILb1EN4cuda3std3__45tupleIJN6thrust24THRUST_300001_SM_1000_NS12zip_iteratorINS8_IJNSA_6detail15normal_iteratorINSA_10device_ptrIxEEEESG_EEEEEEEEE10policy1000Ei9CountHitsSG_JSI_EEEvT0_iT1_T2_DpNS2_10kernel_argIT3_EE --------------------------
	.section	.text._ZN3cub18CUB_300001_SM_10006detail9transform16transform_kernelINS2_10policy_hubILb1EN4cuda3std3__45tupleIJN6thrust24THRUST_300001_SM_1000_NS12zip_iteratorINS8_IJNSA_6detail15normal_iteratorINSA_10device_ptrIxEEEESG_EEEEEEEEE10policy1000Ei9CountHitsSG_JSI_EEEvT0_iT1_T2_DpNS2_10kernel_argIT3_EE,"ax",@progbits
	.align	128
        .global         _ZN3cub18CUB_300001_SM_10006detail9transform16transform_kernelINS2_10policy_hubILb1EN4cuda3std3__45tupleIJN6thrust24THRUST_300001_SM_1000_NS12zip_iteratorINS8_IJNSA_6detail15normal_iteratorINSA_10device_ptrIxEEEESG_EEEEEEEEE10policy1000Ei9CountHitsSG_JSI_EEEvT0_iT1_T2_DpNS2_10kernel_argIT3_EE
        .type           _ZN3cub18CUB_300001_SM_10006detail9transform16transform_kernelINS2_10policy_hubILb1EN4cuda3std3__45tupleIJN6thrust24THRUST_300001_SM_1000_NS12zip_iteratorINS8_IJNSA_6detail15normal_iteratorINSA_10device_ptrIxEEEESG_EEEEEEEEE10policy1000Ei9CountHitsSG_JSI_EEEvT0_iT1_T2_DpNS2_10kernel_argIT3_EE,@function
        .size           _ZN3cub18CUB_300001_SM_10006detail9transform16transform_kernelINS2_10policy_hubILb1EN4cuda3std3__45tupleIJN6thrust24THRUST_300001_SM_1000_NS12zip_iteratorINS8_IJNSA_6detail15normal_iteratorINSA_10device_ptrIxEEEESG_EEEEEEEEE10policy1000Ei9CountHitsSG_JSI_EEEvT0_iT1_T2_DpNS2_10kernel_argIT3_EE,(.L_x_699 - _ZN3cub18CUB_300001_SM_10006detail9transform16transform_kernelINS2_10policy_hubILb1EN4cuda3std3__45tupleIJN6thrust24THRUST_300001_SM_1000_NS12zip_iteratorINS8_IJNSA_6detail15normal_iteratorINSA_10device_ptrIxEEEESG_EEEEEEEEE10policy1000Ei9CountHitsSG_JSI_EEEvT0_iT1_T2_DpNS2_10kernel_argIT3_EE)
        .other          _ZN3cub18CUB_300001_SM_10006detail9transform16transform_kernelINS2_10policy_hubILb1EN4cuda3std3__45tupleIJN6thrust24THRUST_300001_SM_1000_NS12zip_iteratorINS8_IJNSA_6detail15normal_iteratorINSA_10device_ptrIxEEEESG_EEEEEEEEE10policy1000Ei9CountHitsSG_JSI_EEEvT0_iT1_T2_DpNS2_10kernel_argIT3_EE,@"STO_CUDA_ENTRY STV_DEFAULT"
_ZN3cub18CUB_300001_SM_10006detail9transform16transform_kernelINS2_10policy_hubILb1EN4cuda3std3__45tupleIJN6thrust24THRUST_300001_SM_1000_NS12zip_iteratorINS8_IJNSA_6detail15normal_iteratorINSA_10device_ptrIxEEEESG_EEEEEEEEE10policy1000Ei9CountHitsSG_JSI_EEEvT0_iT1_T2_DpNS2_10kernel_argIT3_EE:
.text._ZN3cub18CUB_300001_SM_10006detail9transform16transform_kernelINS2_10policy_hubILb1EN4cuda3std3__45tupleIJN6thrust24THRUST_300001_SM_1000_NS12zip_iteratorINS8_IJNSA_6detail15normal_iteratorINSA_10device_ptrIxEEEESG_EEEEEEEEE10policy1000Ei9CountHitsSG_JSI_EEEvT0_iT1_T2_DpNS2_10kernel_argIT3_EE:
[----:B------:R-:W-:Y:S08]  /*0000*/  LDC R1, c[0x0][0x37c] ;  /* 0x0000df00ff017b82 */ /* 0x000ff00000000800 */
[----:B------:R-:W0:Y:S01]  /*0010*/  S2UR UR8, SR_CTAID.X ;  /* 0x00000000000879c3 */ /* 0x000e220000002500 */
[----:B------:R-:W1:Y:S01]  /*0020*/  LDCU.64 UR16, c[0x0][0x380] ;  /* 0x00007000ff1077ac */ /* 0x000e620008000a00 */
[----:B------:R-:W2:Y:S01]  /*0030*/  LDCU.64 UR18, c[0x0][0x358] ;  /* 0x00006b00ff1277ac */ /* 0x000ea20008000a00 */
[----:B-1----:R-:W-:Y:S01]  /*0040*/  USHF.L.U32 UR4, UR17, 0x7, URZ ;  /* 0x0000000711047899 */ /* 0x002fe200080006ff */
[----:B------:R-:W-:-:S03]  /*0050*/  IMAD.U32 R8, RZ, RZ, UR16 ;  /* 0x00000010ff087e24 */ /* 0x000fc6000f8e00ff */
[----:B0-----:R-:W-:-:S06]  /*0060*/  UIMAD UR8, UR4, UR8, URZ ;  /* 0x00000008040872a4 */ /* 0x001fcc000f8e02ff */
[----:B------:R-:W-:-:S05]  /*0070*/  VIADD R8, R8, -UR8 ;  /* 0x8000000808087c36 */ /* 0x000fca0008000000 */
[C---:B------:R-:W-:Y:S02]  /*0080*/  ISETP.LT.AND P0, PT, R8.reuse, UR4, PT ;  /* 0x0000000408007c0c */ /* 0x040fe4000bf01270 */
[----:B------:R-:W-:-:S11]  /*0090*/  VIMNMX R8, PT, PT, R8, UR4, PT ;  /* 0x0000000408087c48 */ /* 0x000fd6000bfe0100 */
[----:B--2---:R-:W-:Y:S05]  /*00a0*/  @P0 BRA `(.L_x_514) ;  /* 0x0000003400f80947 */ /* 0x004fea0003800000 */
[----:B------:R-:W-:-:S06]  /*00b0*/  UISETP.GE.AND UP0, UPT, UR17, 0x1, UPT ;  /* 0x000000011100788c */ /* 0x000fcc000bf06270 */
[----:B------:R-:W-:-:S13]  /*00c0*/  PLOP3.LUT P0, PT, PT, PT, UP0, 0x80, 0x8 ;  /* 0x000000000008781c */ /* 0x000fda0003f0f008 */
[----:B------:R-:W-:Y:S05]  /*00d0*/  @!P0 EXIT ;  /* 0x000000000000894d */ /* 0x000fea0003800000 */
[----:B------:R-:W0:Y:S01]  /*00e0*/  S2R R7, SR_TID.X ;  /* 0x0000000000077919 */ /* 0x000e220000002100 */
[----:B------:R-:W-:Y:S02]  /*00f0*/  UISETP.GE.U32.AND UP0, UPT, UR17, 0x4, UPT ;  /* 0x000000041100788c */ /* 0x000fe4000bf06070 */
[----:B------:R-:W-:Y:S01]  /*0100*/  ULOP3.LUT UR16, UR17, 0x3, URZ, 0xc0, !UPT ;  /* 0x0000000311107892 */ /* 0x000fe2000f8ec0ff */
[----:B------:R-:W-:-:S06]  /*0110*/  UMOV UR4, URZ ;  /* 0x000000ff00047c82 */ /* 0x000fcc0008000000 */
[----:B------:R-:W-:Y:S05]  /*0120*/  BRA.U !UP0, `(.L_x_515) ;  /* 0x0000003108107547 */ /* 0x000fea000b800000 */
[----:B------:R-:W1:Y:S01]  /*0130*/  LDCU.128 UR12, c[0x0][0x390] ;  /* 0x00007200ff0c77ac */ /* 0x000e620008000c00 */
[----:B------:R-:W-:Y:S01]  /*0140*/  UMOV UR4, 0x800 ;  /* 0x0000080000047882 */ /* 0x000fe20000000000 */
[----:B------:R-:W-:Y:S01]  /*0150*/  UMOV UR5, 0x0 ;  /* 0x0000000000057882 */ /* 0x000fe20000000000 */
[----:B------:R-:W2:Y:S01]  /*0160*/  LDCU.64 UR10, c[0x0][0x3a0] ;  /* 0x00007400ff0a77ac */ /* 0x000ea20008000a00 */
[----:B------:R-:W-:-:S04]  /*0170*/  UIMAD.WIDE UR4, UR8, 0x8, UR4 ;  /* 0x00000008080478a5 */ /* 0x000fc8000f8e0204 */
[----:B-1----:R-:W-:-:S04]  /*0180*/  UIADD3 UR6, UP0, UPT, UR4, UR14, URZ ;  /* 0x0000000e04067290 */ /* 0x002fc8000ff1e0ff */
[----:B------:R-:W-:Y:S02]  /*0190*/  UIADD3.X UR7, UPT, UPT, UR5, UR15, URZ, UP0, !UPT ;  /* 0x0000000f05077290 */ /* 0x000fe400087fe4ff */
[----:B------:R-:W-:-:S04]  /*01a0*/  IMAD.U32 R4, RZ, RZ, UR6 ;  /* 0x00000006ff047e24 */ /* 0x000fc8000f8e00ff */
[----:B------:R-:W-:Y:S02]  /*01b0*/  IMAD.U32 R5, RZ, RZ, UR7 ;  /* 0x00000007ff057e24 */ /* 0x000fe4000f8e00ff */
[----:B0-----:R-:W-:-:S05]  /*01c0*/  IMAD.WIDE R10, R7, 0x8, R4 ;  /* 0x00000008070a7825 */ /* 0x001fca00078e0204 */
[----:B------:R-:W3:Y:S01]  /*01d0*/  LDG.E.64 R12, desc[UR18][R10.64+-0x800] ;  /* 0xfff800120a0c7981 */ /* 0x000ee2000c1e1b00 */
[----:B--2---:R-:W-:Y:S01]  /*01e0*/  UIADD3 UR7, UP0, UPT, UR4, UR10, URZ ;  /* 0x0000000a04077290 */ /* 0x004fe2000ff1e0ff */
[----:B------:R-:W-:Y:S01]  /*01f0*/  BSSY.RECONVERGENT B0, `(.L_x_516) ;  /* 0x0000060000007945 */ /* 0x000fe20003800200 */
[----:B------:R-:W-:Y:S01]  /*0200*/  ULOP3.LUT UR9, UR17, 0x7ffffffc, URZ, 0xc0, !UPT ;  /* 0x7ffffffc11097892 */ /* 0x000fe2000f8ec0ff */
[----:B------:R-:W-:Y:S01]  /*0210*/  IMAD.MOV.U32 R0, RZ, RZ, RZ ;  /* 0x000000ffff007224 */ /* 0x000fe200078e00ff */
[----:B------:R-:W-:Y:S01]  /*0220*/  UIADD3.X UR10, UPT, UPT, UR5, UR11, URZ, UP0, !UPT ;  /* 0x0000000b050a7290 */ /* 0x000fe200087fe4ff */
[----:B------:R-:W-:Y:S01]  /*0230*/  IMAD.MOV.U32 R17, RZ, RZ, RZ ;  /* 0x000000ffff117224 */ /* 0x000fe200078e00ff */
[----:B------:R-:W-:Y:S01]  /*0240*/  UIADD3 UR6, UP0, UPT, UR4, UR12, URZ ;  /* 0x0000000c04067290 */ /* 0x000fe2000ff1e0ff */
[----:B------:R-:W-:Y:S02]  /*0250*/  IMAD.U32 R2, RZ, RZ, UR7 ;  /* 0x00000007ff027e24 */ /* 0x000fe4000f8e00ff */
[----:B------:R-:W-:Y:S01]  /*0260*/  UMOV UR4, UR9 ;  /* 0x0000000900047c82 */ /* 0x000fe20008000000 */
[----:B------:R-:W-:Y:S01]  /*0270*/  IMAD.U32 R3, RZ, RZ, UR10 ;  /* 0x0000000aff037e24 */ /* 0x000fe2000f8e00ff */
[----:B------:R-:W-:Y:S01]  /*0280*/  UIADD3.X UR7, UPT, UPT, UR5, UR13, URZ, UP0, !UPT ;  /* 0x0000000d05077290 */ /* 0x000fe200087fe4ff */
[----:B------:R-:W-:Y:S01]  /*0290*/  IMAD.WIDE R8, R7, 0x8, R2 ;  /* 0x0000000807087825 */ /* 0x000fe200078e0202 */
[----:B---3--:R-:W-:-:S04]  /*02a0*/  ISETP.NE.U32.AND P0, PT, R12, RZ, PT ;  /* 0x000000ff0c00720c */ /* 0x008fc80003f05070 */
        /* <DEDUP_REMOVED lines=30> */
.L_x_519:
[----:B------:R-:W-:Y:S05]  /*0490*/  BSYNC.RECONVERGENT B1 ;  /* 0x0000000000017941 */ /* 0x000fea0003800200 */
.L_x_518:
        /* <DEDUP_REMOVED lines=53> */
.L_x_517:
[----:B------:R-:W-:Y:S05]  /*07f0*/  BSYNC.RECONVERGENT B0 ;  /* 0x0000000000007941 */ /* 0x000fea0003800200 */
.L_x_516:
[----:B------:R-:W-:Y:S02]  /*0800*/  IMAD.MOV.U32 R12, RZ, RZ, 0x8 ;  /* 0x00000008ff0c7424 */ /* 0x000fe400078e00ff */
[----:B------:R-:W-:Y:S02]  /*0810*/  IMAD.MOV.U32 R16, RZ, RZ, R0 ;  /* 0x000000ffff107224 */ /* 0x000fe400078e0000 */
[----:B------:R-:W-:-:S05]  /*0820*/  IMAD.WIDE R12, R7, R12, UR6 ;  /* 0x00000006070c7e25 */ /* 0x000fca000f8e020c */
        /* <DEDUP_REMOVED lines=36> */
.L_x_523:
[----:B------:R-:W-:Y:S05]  /*0a70*/  BSYNC.RECONVERGENT B1 ;  /* 0x0000000000017941 */ /* 0x000fea0003800200 */
.L_x_522:
        /* <DEDUP_REMOVED lines=53> */
.L_x_521:
[----:B------:R-:W-:Y:S05]  /*0dd0*/  BSYNC.RECONVERGENT B0 ;  /* 0x0000000000007941 */ /* 0x000fea0003800200 */
.L_x_520:
        /* <DEDUP_REMOVED lines=38> */
.L_x_527:
[----:B------:R-:W-:Y:S05]  /*1040*/  BSYNC.RECONVERGENT B1 ;  /* 0x0000000000017941 */ /* 0x000fea0003800200 */
.L_x_526:
        /* <DEDUP_REMOVED lines=53> */
.L_x_525:
[----:B------:R-:W-:Y:S05]  /*13a0*/  BSYNC.RECONVERGENT B0 ;  /* 0x0000000000007941 */ /* 0x000fea0003800200 */
.L_x_524:
        /* <DEDUP_REMOVED lines=37> */
.L_x_531:
[----:B------:R-:W-:Y:S05]  /*1600*/  BSYNC.RECONVERGENT B1 ;  /* 0x0000000000017941 */ /* 0x000fea0003800200 */
.L_x_530:
        /* <DEDUP_REMOVED lines=53> */
.L_x_529:
[----:B------:R-:W-:Y:S05]  /*1960*/  BSYNC.RECONVERGENT B0 ;  /* 0x0000000000007941 */ /* 0x000fea0003800200 */
.L_x_528:
[----:B------:R-:W-:Y:S01]  /*1970*/  IMAD.MOV.U32 R14, RZ, RZ, R0 ;  /* 0x000000ffff0e7224 */ /* 0x000fe200078e0000 */
[----:B------:R-:W-:-:S04]  /*1980*/  UIADD3 UR5, UPT, UPT, -UR9, 0x4, URZ ;  /* 0x0000000409057890 */ /* 0x000fc8000fffe1ff */
[----:B------:R1:W-:Y:S01]  /*1990*/  STG.E.64 desc[UR18][R12.64+0x400], R14 ;  /* 0x0004000e0c007986 */ /* 0x0003e2000c101b12 */
[----:B------:R-:W-:-:S09]  /*19a0*/  UISETP.NE.AND UP0, UPT, UR5, URZ, UPT ;  /* 0x000000ff0500728c */ /* 0x000fd2000bf05270 */
[----:B------:R-:W-:Y:S05]  /*19b0*/  BRA.U !UP0, `(.L_x_515) ;  /* 0x0000001508ec7547 */ /* 0x000fea000b800000 */
[----:B-1----:R-:W-:-:S07]  /*19c0*/  VIADD R15, R7, 0x200 ;  /* 0x00000200070f7836 */ /* 0x002fce0000000000 */
.L_x_548:
        /* <DEDUP_REMOVED lines=39> */
.L_x_535:
[----:B------:R-:W-:Y:S05]  /*1c40*/  BSYNC.RECONVERGENT B1 ;  /* 0x0000000000017941 */ /* 0x000fea0003800200 */
.L_x_534:
        /* <DEDUP_REMOVED lines=53> */
.L_x_533:
[----:B------:R-:W-:Y:S05]  /*1fa0*/  BSYNC.RECONVERGENT B0 ;  /* 0x0000000000007941 */ /* 0x000fea0003800200 */
.L_x_532:
[----:B------:R-:W-:Y:S02]  /*1fb0*/  IMAD.MOV.U32 R12, RZ, RZ, 0x8 ;  /* 0x00000008ff0c7424 */ /* 0x000fe400078e00ff */
[----:B------:R-:W-:Y:S02]  /*1fc0*/  IMAD.MOV.U32 R18, RZ, RZ, R0 ;  /* 0x000000ffff127224 */ /* 0x000fe400078e0000 */
[----:B------:R-:W-:-:S04]  /*1fd0*/  IMAD.WIDE R12, R15, R12, UR6 ;  /* 0x000000060f0c7e25 */ /* 0x000fc8000f8e020c */
        /* <DEDUP_REMOVED lines=37> */
.L_x_539:
[----:B------:R-:W-:Y:S05]  /*2230*/  BSYNC.RECONVERGENT B1 ;  /* 0x0000000000017941 */ /* 0x000fea0003800200 */
.L_x_538:
        /* <DEDUP_REMOVED lines=53> */
.L_x_537:
[----:B------:R-:W-:Y:S05]  /*2590*/  BSYNC.RECONVERGENT B0 ;  /* 0x0000000000007941 */ /* 0x000fea0003800200 */
.L_x_536:
        /* <DEDUP_REMOVED lines=38> */
.L_x_543:
[----:B------:R-:W-:Y:S05]  /*2800*/  BSYNC.RECONVERGENT B1 ;  /* 0x0000000000017941 */ /* 0x000fea0003800200 */
.L_x_542:
        /* <DEDUP_REMOVED lines=53> */
.L_x_541:
[----:B------:R-:W-:Y:S05]  /*2b60*/  BSYNC.RECONVERGENT B0 ;  /* 0x0000000000007941 */ /* 0x000fea0003800200 */
.L_x_540:
        /* <DEDUP_REMOVED lines=37> */
.L_x_547:
[----:B------:R-:W-:Y:S05]  /*2dc0*/  BSYNC.RECONVERGENT B1 ;  /* 0x0000000000017941 */ /* 0x000fea0003800200 */
.L_x_546:
        /* <DEDUP_REMOVED lines=53> */
.L_x_545:
[----:B------:R-:W-:Y:S05]  /*3120*/  BSYNC.RECONVERGENT B0 ;  /* 0x0000000000007941 */ /* 0x000fea0003800200 */
.L_x_544:
[----:B------:R-:W-:Y:S02]  /*3130*/  IMAD.MOV.U32 R16, RZ, RZ, R0 ;  /* 0x000000ffff107224 */ /* 0x000fe400078e0000 */
[----:B------:R-:W-:-:S03]  /*3140*/  VIADD R15, R15, 0x200 ;  /* 0x000002000f0f7836 */ /* 0x000fc60000000000 */
[----:B------:R2:W-:Y:S01]  /*3150*/  STG.E.64 desc[UR18][R12.64+0x400], R16 ;  /* 0x000400100c007986 */ /* 0x0005e2000c101b12 */
[----:B------:R-:W-:Y:S05]  /*3160*/  BRA.U UP0, `(.L_x_548) ;  /* 0xffffffe900187547 */ /* 0x000fea000b83ffff */
.L_x_515:
[----:B------:R-:W-:-:S13]  /*3170*/  ISETP.NE.AND P0, PT, RZ, UR16, PT ;  /* 0x00000010ff007c0c */ /* 0x000fda000bf05270 */
[----:B------:R-:W-:Y:S05]  /*3180*/  @!P0 EXIT ;  /* 0x000000000000894d */ /* 0x000fea0003800000 */
[----:B------:R-:W3:Y:S01]  /*3190*/  LDC.64 R2, c[0x0][0x390] ;  /* 0x0000e400ff027b82 */ /* 0x000ee20000000a00 */
[----:B------:R-:W-:Y:S01]  /*31a0*/  IMAD.U32 R0, RZ, RZ, UR4 ;  /* 0x00000004ff007e24 */ /* 0x000fe2000f8e00ff */
[----:B------:R-:W-:Y:S01]  /*31b0*/  UIADD3 UR5, UPT, UPT, -UR16, URZ, URZ ;  /* 0x000000ff10057290 */ /* 0x000fe2000fffe1ff */
[----:B-12---:R-:W-:Y:S02]  /*31c0*/  IMAD.U32 R13, RZ, RZ, UR8 ;  /* 0x00000008ff0d7e24 */ /* 0x006fe4000f8e00ff */
[----:B------:R-:W-:Y:S02]  /*31d0*/  IMAD.U32 R15, RZ, RZ, UR8 ;  /* 0x00000008ff0f7e24 */ /* 0x000fe4000f8e00ff */
[----:B------:R-:W-:Y:S01]  /*31e0*/  IMAD.U32 R17, RZ, RZ, UR8 ;  /* 0x00000008ff117e24 */ /* 0x000fe2000f8e00ff */
[----:B------:R-:W1:Y:S01]  /*31f0*/  LDC.64 R4, c[0x0][0x3a0] ;  /* 0x0000e800ff047b82 */ /* 0x000e620000000a00 */
[----:B0-----:R-:W-:-:S07]  /*3200*/  IMAD R9, R0, 0x80, R7 ;  /* 0x0000008000097824 */ /* 0x001fce00078e0207 */
[----:B------:R-:W0:Y:S01]  /*3210*/  LDC.64 R10, c[0x0][0x398] ;  /* 0x0000e600ff0a7b82 */ /* 0x000e220000000a00 */
[----:B---3--:R-:W-:-:S04]  /*3220*/  IMAD.WIDE R2, R13, 0x8, R2 ;  /* 0x000000080d027825 */ /* 0x008fc800078e0202 */
[----:B-1----:R-:W-:-:S04]  /*3230*/  IMAD.WIDE R4, R15, 0x8, R4 ;  /* 0x000000080f047825 */ /* 0x002fc800078e0204 */
[----:B0-----:R-:W-:-:S07]  /*3240*/  IMAD.WIDE R6, R17, 0x8, R10 ;  /* 0x0000000811067825 */ /* 0x001fce00078e020a */
.L_x_553:
[----:B0-----:R-:W-:-:S06]  /*3250*/  IMAD.WIDE R10, R9, 0x8, R6 ;  /* 0x00000008090a7825 */ /* 0x001fcc00078e0206 */
[----:B------:R-:W2:Y:S01]  /*3260*/  LDG.E.64 R10, desc[UR18][R10.64] ;  /* 0x000000120a0a7981 */ /* 0x000ea2000c1e1b00 */
[----:B------:R-:W-:Y:S01]  /*3270*/  UIADD3 UR5, UPT, UPT, UR5, 0x1, URZ ;  /* 0x0000000105057890 */ /* 0x000fe2000fffe0ff */
[----:B------:R-:W-:Y:S01]  /*3280*/  BSSY.RECONVERGENT B0, `(.L_x_549) ;  /* 0x000005a000007945 */ /* 0x000fe20003800200 */
[----:B------:R-:W-:Y:S02]  /*3290*/  IMAD.MOV.U32 R0, RZ, RZ, RZ ;  /* 0x000000ffff007224 */ /* 0x000fe400078e00ff */
[----:B------:R-:W-:Y:S01]  /*32a0*/  UISETP.NE.AND UP0, UPT, UR5, URZ, UPT ;  /* 0x000000ff0500728c */ /* 0x000fe2000bf05270 */
        /* <DEDUP_REMOVED lines=33> */
.L_x_552:
[----:B------:R-:W-:Y:S05]  /*34c0*/  BSYNC.RECONVERGENT B1 ;  /* 0x0000000000017941 */ /* 0x000fea0003800200 */
.L_x_551:
        /* <DEDUP_REMOVED lines=53> */
.L_x_550:
[----:B------:R-:W-:Y:S05]  /*3820*/  BSYNC.RECONVERGENT B0 ;  /* 0x0000000000007941 */ /* 0x000fea0003800200 */
.L_x_549:
[----:B------:R-:W-:-:S04]  /*3830*/  IMAD.WIDE R10, R9, 0x8, R2 ;  /* 0x00000008090a7825 */ /* 0x000fc800078e0202 */
[----:B------:R-:W-:Y:S02]  /*3840*/  IMAD.MOV.U32 R12, RZ, RZ, R0 ;  /* 0x000000ffff0c7224 */ /* 0x000fe400078e0000 */
[----:B------:R-:W-:-:S03]  /*3850*/  VIADD R9, R9, 0x80 ;  /* 0x0000008009097836 */ /* 0x000fc60000000000 */
[----:B------:R0:W-:Y:S01]  /*3860*/  STG.E.64 desc[UR18][R10.64], R12 ;  /* 0x0000000c0a007986 */ /* 0x0001e2000c101b12 */
[----:B------:R-:W-:Y:S05]  /*3870*/  BRA.U UP0, `(.L_x_553) ;  /* 0xfffffff900747547 */ /* 0x000fea000b83ffff */
[----:B------:R-:W-:Y:S05]  /*3880*/  EXIT ;  /* 0x000000000000794d */ /* 0x000fea0003800000 */
.L_x_514:
        /* <DEDUP_REMOVED lines=8> */
[----:B------:R-:W1:Y:S01]  /*3910*/  LDC.64 R6, c[0x0][0x398] ;  /* 0x0000e600ff067b82 */ /* 0x000e620000000a00 */
[----:B------:R-:W-:Y:S01]  /*3920*/  IMAD.U32 R9, RZ, RZ, UR8 ;  /* 0x00000008ff097e24 */ /* 0x000fe2000f8e00ff */
[----:B------:R-:W-:Y:S01]  /*3930*/  ULOP3.LUT UR4, UR17, 0x7ffffffc, URZ, 0xc0, !UPT ;  /* 0x7ffffffc11047892 */ /* 0x000fe2000f8ec0ff */
[----:B------:R-:W-:Y:S01]  /*3940*/  IMAD.U32 R11, RZ, RZ, UR8 ;  /* 0x00000008ff0b7e24 */ /* 0x000fe2000f8e00ff */
[----:B------:R-:W-:Y:S01]  /*3950*/  UMOV UR5, URZ ;  /* 0x000000ff00057c82 */ /* 0x000fe20008000000 */
[----:B------:R-:W-:-:S03]  /*3960*/  IMAD.U32 R13, RZ, RZ, UR8 ;  /* 0x00000008ff0d7e24 */ /* 0x000fc6000f8e00ff */
[----:B------:R-:W2:Y:S08]  /*3970*/  LDC.64 R4, c[0x0][0x3a0] ;  /* 0x0000e800ff047b82 */ /* 0x000eb00000000a00 */
[----:B------:R-:W3:Y:S01]  /*3980*/  LDC.64 R2, c[0x0][0x390] ;  /* 0x0000e400ff027b82 */ /* 0x000ee20000000a00 */
[----:B-1----:R-:W-:-:S04]  /*3990*/  IMAD.WIDE R6, R9, 0x8, R6 ;  /* 0x0000000809067825 */ /* 0x002fc800078e0206 */
[----:B--2---:R-:W-:-:S04]  /*39a0*/  IMAD.WIDE R4, R11, 0x8, R4 ;  /* 0x000000080b047825 */ /* 0x004fc800078e0204 */
[----:B---3--:R-:W-:-:S07]  /*39b0*/  IMAD.WIDE R2, R13, 0x8, R2 ;  /* 0x000000080d027825 */ /* 0x008fce00078e0202 */
.L_x_579:
[----:B------:R-:W-:Y:S01]  /*39c0*/  IMAD.U32 R9, RZ, RZ, UR5 ;  /* 0x00000005ff097e24 */ /* 0x000fe2000f8e00ff */
[----:B------:R-:W-:Y:S01]  /*39d0*/  UIADD3 UR5, UPT, UPT, UR5, 0x4, URZ ;  /* 0x0000000405057890 */ /* 0x000fe2000fffe0ff */
[----:B------:R-:W-:Y:S02]  /*39e0*/  BSSY.RECONVERGENT B0, `(.L_x_555) ;  /* 0x0000062000007945 */ /* 0x000fe40003800200 */
[----:B0-----:R-:W-:Y:S01]  /*39f0*/  IMAD R9, R9, 0x80, R0 ;  /* 0x0000008009097824 */ /* 0x001fe200078e0200 */
[----:B------:R-:W-:-:S04]  /*3a00*/  UISETP.NE.AND UP0, UPT, UR5, UR4, UPT ;  /* 0x000000040500728c */ /* 0x000fc8000bf05270 */
[----:B------:R-:W-:-:S13]  /*3a10*/  ISETP.GE.AND P0, PT, R9, R8, PT ;  /* 0x000000080900720c */ /* 0x000fda0003f06270 */
[----:B-1----:R-:W-:Y:S05]  /*3a20*/  @P0 BRA `(.L_x_556) ;  /* 0x0000000400740947 */ /* 0x002fea0003800000 */
[----:B------:R-:W-:-:S06]  /*3a30*/  IMAD.WIDE R10, R9, 0x8, R6 ;  /* 0x00000008090a7825 */ /* 0x000fcc00078e0206 */
[----:B------:R-:W2:Y:S01]  /*3a40*/  LDG.E.64 R10, desc[UR18][R10.64] ;  /* 0x000000120a0a7981 */ /* 0x000ea2000c1e1b00 */
[----:B------:R-:W-:Y:S01]  /*3a50*/  BSSY.RECONVERGENT B1, `(.L_x_557) ;  /* 0x0000058000017945 */ /* 0x000fe20003800200 */
[----:B------:R-:W-:Y:S02]  /*3a60*/  CS2R R12, SRZ ;  /* 0x00000000000c7805 */ /* 0x000fe4000001ff00 */
        /* <DEDUP_REMOVED lines=32> */
.L_x_560:
[----:B------:R-:W-:Y:S05]  /*3c70*/  BSYNC.RECONVERGENT B2 ;  /* 0x0000000000027941 */ /* 0x000fea0003800200 */
.L_x_559:
        /* <DEDUP_REMOVED lines=53> */
.L_x_558:
[----:B------:R-:W-:Y:S05]  /*3fd0*/  BSYNC.RECONVERGENT B1 ;  /* 0x0000000000017941 */ /* 0x000fea0003800200 */
.L_x_557:
[----:B------:R-:W-:-:S05]  /*3fe0*/  IMAD.WIDE R10, R9, 0x8, R2 ;  /* 0x00000008090a7825 */ /* 0x000fca00078e0202 */
[----:B------:R0:W-:Y:S02]  /*3ff0*/  STG.E.64 desc[UR18][R10.64], R12 ;  /* 0x0000000c0a007986 */ /* 0x0001e4000c101b12 */
.L_x_556:
[----:B------:R-:W-:Y:S05]  /*4000*/  BSYNC.RECONVERGENT B0 ;  /* 0x0000000000007941 */ /* 0x000fea0003800200 */
.L_x_555:
[----:B0-----:R-:W-:Y:S01]  /*4010*/  VIADD R13, R9, 0x80 ;  /* 0x00000080090d7836 */ /* 0x001fe20000000000 */
[----:B------:R-:W-:Y:S04]  /*4020*/  BSSY.RECONVERGENT B0, `(.L_x_561) ;  /* 0x0000062000007945 */ /* 0x000fe80003800200 */
[----:B------:R-:W-:-:S13]  /*4030*/  ISETP.GE.AND P0, PT, R13, R8, PT ;  /* 0x000000080d00720c */ /* 0x000fda0003f06270 */
        /* <DEDUP_REMOVED lines=38> */
.L_x_566:
[----:B------:R-:W-:Y:S05]  /*42a0*/  BSYNC.RECONVERGENT B2 ;  /* 0x0000000000027941 */ /* 0x000fea0003800200 */
.L_x_565:
        /* <DEDUP_REMOVED lines=53> */
.L_x_564:
[----:B------:R-:W-:Y:S05]  /*4600*/  BSYNC.RECONVERGENT B1 ;  /* 0x0000000000017941 */ /* 0x000fea0003800200 */
.L_x_563:
[----:B------:R-:W-:-:S04]  /*4610*/  IMAD.WIDE R10, R13, 0x8, R2 ;  /* 0x000000080d0a7825 */ /* 0x000fc800078e0202 */
[----:B------:R-:W-:-:S05]  /*4620*/  IMAD.MOV.U32 R13, RZ, RZ, R15 ;  /* 0x000000ffff0d7224 */ /* 0x000fca00078e000f */
[----:B------:R0:W-:Y:S02]  /*4630*/  STG.E.64 desc[UR18][R10.64], R12 ;  /* 0x0000000c0a007986 */ /* 0x0001e4000c101b12 */
.L_x_562:
[----:B------:R-:W-:Y:S05]  /*4640*/  BSYNC.RECONVERGENT B0 ;  /* 0x0000000000007941 */ /* 0x000fea0003800200 */
.L_x_561:
        /* <DEDUP_REMOVED lines=41> */
.L_x_572:
[----:B------:R-:W-:Y:S05]  /*48e0*/  BSYNC.RECONVERGENT B2 ;  /* 0x0000000000027941 */ /* 0x000fea0003800200 */
.L_x_571:
        /* <DEDUP_REMOVED lines=53> */
.L_x_570:
[----:B------:R-:W-:Y:S05]  /*4c40*/  BSYNC.RECONVERGENT B1 ;  /* 0x0000000000017941 */ /* 0x000fea0003800200 */
.L_x_569:
[----:B------:R-:W-:-:S04]  /*4c50*/  IMAD.WIDE R10, R13, 0x8, R2 ;  /* 0x000000080d0a7825 */ /* 0x000fc800078e0202 */
[----:B------:R-:W-:-:S05]  /*4c60*/  IMAD.MOV.U32 R13, RZ, RZ, R15 ;  /* 0x000000ffff0d7224 */ /* 0x000fca00078e000f */
[----:B------:R0:W-:Y:S02]  /*4c70*/  STG.E.64 desc[UR18][R10.64], R12 ;  /* 0x0000000c0a007986 */ /* 0x0001e4000c101b12 */
.L_x_568:
[----:B------:R-:W-:Y:S05]  /*4c80*/  BSYNC.RECONVERGENT B0 ;  /* 0x0000000000007941 */ /* 0x000fea0003800200 */
.L_x_567:
[----:B------:R-:W-:Y:S01]  /*4c90*/  VIADD R9, R9, 0x180 ;  /* 0x0000018009097836 */ /* 0x000fe20000000000 */
[----:B------:R-:W-:Y:S04]  /*4ca0*/  BSSY.RECONVERGENT B0, `(.L_x_573) ;  /* 0x0000060000007945 */ /* 0x000fe80003800200 */
[----:B------:R-:W-:-:S13]  /*4cb0*/  ISETP.GE.AND P0, PT, R9, R8, PT ;  /* 0x000000080900720c */ /* 0x000fda0003f06270 */
[----:B------:R-:W-:Y:S05]  /*4cc0*/  @P0 BRA `(.L_x_574) ;  /* 0x0000000400740947 */ /* 0x000fea0003800000 */
[----:B0-----:R-:W-:-:S06]  /*4cd0*/  IMAD.WIDE R10, R9, 0x8, R6 ;  /* 0x00000008090a7825 */ /* 0x001fcc00078e0206 */
        /* <DEDUP_REMOVED lines=35> */
.L_x_578:
[----:B------:R-:W-:Y:S05]  /*4f10*/  BSYNC.RECONVERGENT B2 ;  /* 0x0000000000027941 */ /* 0x000fea0003800200 */
.L_x_577:
        /* <DEDUP_REMOVED lines=53> */
.L_x_576:
[----:B------:R-:W-:Y:S05]  /*5270*/  BSYNC.RECONVERGENT B1 ;  /* 0x0000000000017941 */ /* 0x000fea0003800200 */
.L_x_575:
[----:B------:R-:W-:-:S05]  /*5280*/  IMAD.WIDE R10, R9, 0x8, R2 ;  /* 0x00000008090a7825 */ /* 0x000fca00078e0202 */
[----:B------:R1:W-:Y:S02]  /*5290*/  STG.E.64 desc[UR18][R10.64], R12 ;  /* 0x0000000c0a007986 */ /* 0x0003e4000c101b12 */
.L_x_574:
[----:B------:R-:W-:Y:S05]  /*52a0*/  BSYNC.RECONVERGENT B0 ;  /* 0x0000000000007941 */ /* 0x000fea0003800200 */
.L_x_573:
[----:B------:R-:W-:Y:S05]  /*52b0*/  BRA.U UP0, `(.L_x_579) ;  /* 0xffffffe500c07547 */ /* 0x000fea000b83ffff */
.L_x_554:
[----:B------:R-:W-:-:S13]  /*52c0*/  ISETP.NE.AND P0, PT, RZ, UR6, PT ;  /* 0x00000006ff007c0c */ /* 0x000fda000bf05270 */
[----:B------:R-:W-:Y:S05]  /*52d0*/  @!P0 EXIT ;  /* 0x000000000000894d */ /* 0x000fea0003800000 */
[----:B------:R-:W2:Y:S01]  /*52e0*/  LDC.64 R2, c[0x0][0x390] ;  /* 0x0000e400ff027b82 */ /* 0x000ea20000000a00 */
[----:B------:R-:W-:Y:S01]  /*52f0*/  IMAD.U32 R9, RZ, RZ, UR4 ;  /* 0x00000004ff097e24 */ /* 0x000fe2000f8e00ff */
[----:B------:R-:W-:Y:S01]  /*5300*/  UIADD3 UR5, UPT, UPT, -UR6, URZ, URZ ;  /* 0x000000ff06057290 */ /* 0x000fe2000fffe1ff */
[----:B01----:R-:W-:Y:S02]  /*5310*/  IMAD.U32 R11, RZ, RZ, UR8 ;  /* 0x00000008ff0b7e24 */ /* 0x003fe4000f8e00ff */
[----:B------:R-:W-:Y:S02]  /*5320*/  IMAD.U32 R13, RZ, RZ, UR8 ;  /* 0x00000008ff0d7e24 */ /* 0x000fe4000f8e00ff */
[----:B------:R-:W-:Y:S01]  /*5330*/  IMAD.U32 R15, RZ, RZ, UR8 ;  /* 0x00000008ff0f7e24 */ /* 0x000fe2000f8e00ff */
[----:B------:R-:W0:Y:S01]  /*5340*/  LDC.64 R4, c[0x0][0x3a0] ;  /* 0x0000e800ff047b82 */ /* 0x000e220000000a00 */
[----:B------:R-:W-:-:S07]  /*5350*/  IMAD R9, R9, 0x80, R0 ;  /* 0x0000008009097824 */ /* 0x000fce00078e0200 */
[----:B------:R-:W1:Y:S01]  /*5360*/  LDC.64 R6, c[0x0][0x398] ;  /* 0x0000e600ff067b82 */ /* 0x000e620000000a00 */
[----:B--2---:R-:W-:-:S04]  /*5370*/  IMAD.WIDE R2, R11, 0x8, R2 ;  /* 0x000000080b027825 */ /* 0x004fc800078e0202 */
[----:B0-----:R-:W-:-:S04]  /*5380*/  IMAD.WIDE R4, R13, 0x8, R4 ;  /* 0x000000080d047825 */ /* 0x001fc800078e0204 */
[----:B-1----:R-:W-:-:S07]  /*5390*/  IMAD.WIDE R6, R15, 0x8, R6 ;  /* 0x000000080f067825 */ /* 0x002fce00078e0206 */
.L_x_586:
[----:B------:R-:W-:Y:S01]  /*53a0*/  ISETP.GE.AND P0, PT, R9, R8, PT ;  /* 0x000000080900720c */ /* 0x000fe20003f06270 */
[----:B------:R-:W-:-:S12]  /*53b0*/  BSSY.RECONVERGENT B0, `(.L_x_580) ;  /* 0x0000061000007945 */ /* 0x000fd80003800200 */
[----:B0-----:R-:W-:Y:S05]  /*53c0*/  @P0 BRA `(.L_x_581) ;  /* 0x00000004007c0947 */ /* 0x001fea0003800000 */
[----:B------:R-:W-:-:S06]  /*53d0*/  IMAD.WIDE R10, R9, 0x8, R6 ;  /* 0x00000008090a7825 */ /* 0x000fcc00078e0206 */
[----:B------:R-:W2:Y:S01]  /*53e0*/  LDG.E.64 R10, desc[UR18][R10.64] ;  /* 0x000000120a0a7981 */ /* 0x000ea2000c1e1b00 */
[----:B------:R-:W-:Y:S01]  /*53f0*/  BSSY.RECONVERGENT B1, `(.L_x_582) ;  /* 0x000005a000017945 */ /* 0x000fe20003800200 */
[----:B------:R-:W-:Y:S02]  /*5400*/  IMAD.MOV.U32 R0, RZ, RZ, RZ ;  /* 0x000000ffff007224 */ /* 0x000fe400078e00ff */
[----:B------:R-:W-:Y:S02]  /*5410*/  IMAD.MOV.U32 R17, RZ, RZ, RZ ;  /* 0x000000ffff117224 */ /* 0x000fe400078e00ff */
[----:B------:R-:W-:Y:S01]  /*5420*/  IMAD.WIDE R12, R9, 0x8, R2 ;  /* 0x00000008090c7825 */ /* 0x000fe200078e0202 */
        /* <DEDUP_REMOVED lines=32> */
.L_x_585:
[----:B------:R-:W-:Y:S05]  /*5630*/  BSYNC.RECONVERGENT B2 ;  /* 0x0000000000027941 */ /* 0x000fea0003800200 */
.L_x_584:
        /* <DEDUP_REMOVED lines=53> */
.L_x_583:
[----:B------:R-:W-:Y:S05]  /*5990*/  BSYNC.RECONVERGENT B1 ;  /* 0x0000000000017941 */ /* 0x000fea0003800200 */
.L_x_582:
[----:B------:R-:W-:-:S05]  /*59a0*/  IMAD.MOV.U32 R16, RZ, RZ, R0 ;  /* 0x000000ffff107224 */ /* 0x000fca00078e0000 */
[----:B------:R0:W-:Y:S02]  /*59b0*/  STG.E.64 desc[UR18][R12.64], R16 ;  /* 0x000000100c007986 */ /* 0x0001e4000c101b12 */
.L_x_581:
[----:B------:R-:W-:Y:S05]  /*59c0*/  BSYNC.RECONVERGENT B0 ;  /* 0x0000000000007941 */ /* 0x000fea0003800200 */
.L_x_580:
[----:B------:R-:W-:-:S06]  /*59d0*/  UIADD3 UR4, UPT, UPT, UR5, 0x1, URZ ;  /* 0x0000000105047890 */ /* 0x000fcc000fffe0ff */
[----:B------:R-:W-:-:S13]  /*59e0*/  ISETP.NE.AND P0, PT, RZ, UR4, PT ;  /* 0x00000004ff007c0c */ /* 0x000fda000bf05270 */
[----:B------:R-:W-:Y:S05]  /*59f0*/  @!P0 EXIT ;  /* 0x000000000000894d */ /* 0x000fea0003800000 */
[----:B------:R-:W-:Y:S01]  /*5a00*/  VIADD R9, R9, 0x80 ;  /* 0x0000008009097836 */ /* 0x000fe20000000000 */
[----:B------:R-:W-:Y:S01]  /*5a10*/  UMOV UR5, UR4 ;  /* 0x0000000400057c82 */ /* 0x000fe20008000000 */
[----:B------:R-:W-:Y:S05]  /*5a20*/  BRA `(.L_x_586) ;  /* 0xfffffff8005c7947 */ /* 0x000fea000383ffff */
.L_x_587:
        /* <DEDUP_REMOVED lines=13> */
.L_x_699:


//--------------------- .text._ZN3cub18CUB_300001_SM_10006detail9transform16transform_kernelINS2_10policy_hubILb1EN4cuda3std3__45tupleIJN6thrust24THRUST_300001_SM_1000_NS6detail15normal_iteratorINSA_10device_ptrIxEEEEEEEE10policy1000El16PrefixToPositionSF_JPxEEEvT0_iT1_T2_DpNS2_10kernel_argIT3_EE --------------------------
	.section	.text._ZN3cub18CUB_300001_SM_10006detail9transform16transform_kernelINS2_10policy_hubILb1EN4cuda3std3__45tupleIJN6thrust24THRUST_300001_SM_1000_NS6detail15normal_iteratorINSA_10device_ptrIxEEEEEEEE10policy1000El16PrefixToPositionSF_JPxEEEvT0_iT1_T2_DpNS2_10kernel_argIT3_EE,"ax",@progbits
	.align	128
        .global         _ZN3cub18CUB_300001_SM_10006detail9transform16transform_kernelINS2_10policy_hubILb1EN4cuda3std3__45tupleIJN6thrust24THRUST_300001_SM_1000_NS6detail15normal_iteratorINSA_10device_ptrIxEEEEEEEE10policy1000El16PrefixToPositionSF_JPxEEEvT0_iT1_T2_DpNS2_10kernel_argIT3_EE
        .type           _ZN3cub18CUB_300001_SM_10006detail9transform16transform_kernelINS2_10policy_hubILb1EN4cuda3std3__45tupleIJN6thrust24THRUST_300001_SM_1000_NS6detail15normal_iteratorINSA_10device_ptrIxEEEEEEEE10policy1000El16PrefixToPositionSF_JPxEEEvT0_iT1_T2_DpNS2_10kernel_argIT3_EE,@function
        .size           _ZN3cub18CUB_300001_SM_10006detail9transform16transform_kernelINS2_10policy_hubILb1EN4cuda3std3__45tupleIJN6thrust24THRUST_300001_SM_1000_NS6detail15normal_iteratorINSA_10device_ptrIxEEEEEEEE10policy1000El16PrefixToPositionSF_JPxEEEvT0_iT1_T2_DpNS2_10kernel_argIT3_EE,(.L_x_700 - _ZN3cub18CUB_300001_SM_10006detail9transform16transform_kernelINS2_10policy_hubILb1EN4cuda3std3__45tupleIJN6thrust24THRUST_300001_SM_1000_NS6detail15normal_iteratorINSA_10device_ptrIxEEEEEEEE10policy1000El16PrefixToPositionSF_JPxEEEvT0_iT1_T2_DpNS2_10kernel_argIT3_EE)
        .other          _ZN3cub18CUB_300001_SM_10006detail9transform16transform_kernelINS2_10policy_hubILb1EN4cuda3std3__45tupleIJN6thrust24THRUST_300001_SM_1000_NS6detail15normal_iteratorINSA_10device_ptrIxEEEEEEEE10policy1000El16PrefixToPositionSF_JPxEEEvT0_iT1_T2_DpNS2_10kernel_argIT3_EE,@"STO_CUDA_ENTRY STV_DEFAULT"
_ZN3cub18CUB_300001_SM_10006detail9transform16transform_kernelINS2_10policy_hubILb1EN4cuda3std3__45tupleIJN6thrust24THRUST_300001_SM_1000_NS6detail15normal_iteratorINSA_10device_ptrIxEEEEEEEE10policy1000El16PrefixToPositionSF_JPxEEEvT0_iT1_T2_DpNS2_10kernel_argIT3_EE:
.text._ZN3cub18CUB_300001_SM_10006detail9transform16transform_kernelINS2_10policy_hubILb1EN4cuda3std3__45tupleIJN6thrust24THRUST_300001_SM_1000_NS6detail15normal_iteratorINSA_10device_ptrIxEEEEEEEE10policy1000El16PrefixToPositionSF_JPxEEEvT0_iT1_T2_DpNS2_10kernel_argIT3_EE:
[----:B------:R-:W-:Y:S08]  /*0000*/  LDC R1, c[0x0][0x37c] ;  /* 0x0000df00ff017b82 */ /* 0x000ff00000000800 */
[----:B------:R-:W0:Y:S01]  /*0010*/  LDC R0, c[0x0][0x388] ;  /* 0x0000e200ff007b82 */ /* 0x000e220000000800 */
[----:B------:R-:W1:Y:S01]  /*0020*/  LDCU.64 UR6, c[0x0][0x380] ;  /* 0x00007000ff0677ac */ /* 0x000e620008000a00 */
[----:B------:R-:W2:Y:S01]  /*0030*/  S2R R2, SR_TID.X ;  /* 0x0000000000027919 */ /* 0x000ea20000002100 */
[----:B------:R-:W-:Y:S05]  /*0040*/  BSSY.RECONVERGENT B0, `(.L_x_588) ;  /* 0x000001a000007945 */ /* 0x000fea0003800200 */
[----:B------:R-:W3:Y:S01]  /*0050*/  S2UR UR4, SR_CTAID.X ;  /* 0x00000000000479c3 */ /* 0x000ee20000002500 */
[----:B0-----:R-:W-:-:S05]  /*0060*/  IMAD.SHL.U32 R6, R0, 0x80, RZ ;  /* 0x0000008000067824 */ /* 0x001fca00078e00ff */
[----:B------:R-:W-:Y:S01]  /*0070*/  SHF.R.S32.HI R3, RZ, 0x1f, R6 ;  /* 0x0000001fff037819 */ /* 0x000fe20000011406 */
[----:B---3--:R-:W-:-:S04]  /*0080*/  IMAD.WIDE.U32 R4, R6, UR4, RZ ;  /* 0x0000000406047c25 */ /* 0x008fc8000f8e00ff */
[----:B------:R-:W-:Y:S01]  /*0090*/  IMAD R11, R3, UR4, RZ ;  /* 0x00000004030b7c24 */ /* 0x000fe2000f8e02ff */
[----:B-1----:R-:W-:Y:S01]  /*00a0*/  IADD3 R7, P1, PT, -R4, UR6, RZ ;  /* 0x0000000604077c10 */ /* 0x002fe2000ff3e1ff */
[----:B--2---:R-:W-:Y:S02]  /*00b0*/  IMAD.SHL.U32 R10, R2, 0x80, RZ ;  /* 0x00000080020a7824 */ /* 0x004fe400078e00ff */
[----:B------:R-:W-:Y:S01]  /*00c0*/  IMAD.IADD R11, R5, 0x1, R11 ;  /* 0x00000001050b7824 */ /* 0x000fe200078e020b */
[----:B------:R-:W-:-:S04]  /*00d0*/  ISETP.LT.U32.AND P0, PT, R7, R6, PT ;  /* 0x000000060700720c */ /* 0x000fc80003f01070 */
[----:B------:R-:W-:-:S04]  /*00e0*/  IADD3.X R8, PT, PT, ~R11, UR7, RZ, P1, !PT ;  /* 0x000000070b087c10 */ /* 0x000fc80008ffe5ff */
[----:B------:R-:W-:-:S04]  /*00f0*/  ISETP.LT.AND.EX P0, PT, R8, R3, PT, P0 ;  /* 0x000000030800720c */ /* 0x000fc80003f01300 */
[----:B------:R-:W-:-:S05]  /*0100*/  SEL R3, R7, R6, P0 ;  /* 0x0000000607037207 */ /* 0x000fca0000000000 */
[----:B------:R-:W-:-:S05]  /*0110*/  IMAD.SHL.U32 R7, R3, 0x8, RZ ;  /* 0x0000000803077824 */ /* 0x000fca00078e00ff */
[----:B------:R-:W-:-:S13]  /*0120*/  ISETP.GE.AND P0, PT, R10, R7, PT ;  /* 0x000000070a00720c */ /* 0x000fda0003f06270 */
[----:B------:R-:W-:Y:S05]  /*0130*/  @P0 BRA `(.L_x_589) ;  /* 0x0000000000280947 */ /* 0x000fea0003800000 */
[----:B------:R-:W0:Y:S02]  /*0140*/  LDC.64 R8, c[0x0][0x3a0] ;  /* 0x0000e800ff087b82 */ /* 0x000e240000000a00 */
[----:B0-----:R-:W-:-:S04]  /*0150*/  LEA R8, P0, R4, R8, 0x3 ;  /* 0x0000000804087211 */ /* 0x001fc800078018ff */
[----:B------:R-:W-:-:S03]  /*0160*/  LEA.HI.X R9, R4, R9, R11, 0x3, P0 ;  /* 0x0000000904097211 */ /* 0x000fc600000f1c0b */
[----:B------:R-:W-:-:S07]  /*0170*/  IMAD.WIDE.U32 R8, R2, 0x80, R8 ;  /* 0x0000008002087825 */ /* 0x000fce00078e0008 */
.L_x_590:
[----:B------:R-:W-:Y:S01]  /*0180*/  VIADD R10, R10, 0x4000 ;  /* 0x000040000a0a7836 */ /* 0x000fe20000000000 */
[----:B------:R0:W-:Y:S04]  /*0190*/  CCTL.E.PF2 [R8] ;  /* 0x000000000800798f */ /* 0x0001e80000800100 */
[----:B------:R-:W-:Y:S02]  /*01a0*/  ISETP.GE.AND P0, PT, R10, R7, PT ;  /* 0x000000070a00720c */ /* 0x000fe40003f06270 */
[----:B0-----:R-:W-:-:S05]  /*01b0*/  IADD3 R8, P1, PT, R8, 0x4000, RZ ;  /* 0x0000400008087810 */ /* 0x001fca0007f3e0ff */
[----:B------:R-:W-:-:S06]  /*01c0*/  IMAD.X R9, RZ, RZ, R9, P1 ;  /* 0x000000ffff097224 */ /* 0x000fcc00008e0609 */
[----:B------:R-:W-:Y:S05]  /*01d0*/  @!P0 BRA `(.L_x_590) ;  /* 0xfffffffc00e88947 */ /* 0x000fea000383ffff */
.L_x_589:
[----:B------:R-:W-:Y:S05]  /*01e0*/  BSYNC.RECONVERGENT B0 ;  /* 0x0000000000007941 */ /* 0x000fea0003800200 */
.L_x_588:
[----:B------:R-:W0:Y:S01]  /*01f0*/  LDCU.64 UR8, c[0x0][0x3a0] ;  /* 0x00007400ff0877ac */ /* 0x000e220008000a00 */
[----:B------:R-:W-:Y:S01]  /*0200*/  ISETP.NE.AND P0, PT, R6, R3, PT ;  /* 0x000000030600720c */ /* 0x000fe20003f05270 */
[C---:B------:R-:W-:Y:S01]  /*0210*/  IMAD.SHL.U32 R12, R4.reuse, 0x8, RZ ;  /* 0x00000008040c7824 */ /* 0x040fe200078e00ff */
[----:B------:R-:W-:Y:S01]  /*0220*/  SHF.L.U64.HI R13, R4, 0x3, R11 ;  /* 0x00000003040d7819 */ /* 0x000fe2000001020b */
[----:B------:R-:W1:Y:S01]  /*0230*/  LDCU.64 UR6, c[0x0][0x398] ;  /* 0x00007300ff0677ac */ /* 0x000e620008000a00 */
[----:B------:R-:W2:Y:S02]  /*0240*/  LDCU.64 UR4, c[0x0][0x358] ;  /* 0x00006b00ff0477ac */ /* 0x000ea40008000a00 */
[C---:B0-----:R-:W-:Y:S02]  /*0250*/  IADD3 R10, P1, PT, R12.reuse, UR8, RZ ;  /* 0x000000080c0a7c10 */ /* 0x041fe4000ff3e0ff */
[----:B-1----:R-:W-:Y:S02]  /*0260*/  IADD3 R8, P2, PT, R12, UR6, RZ ;  /* 0x000000060c087c10 */ /* 0x002fe4000ff5e0ff */
[----:B------:R-:W-:-:S02]  /*0270*/  IADD3.X R11, PT, PT, R13, UR9, RZ, P1, !PT ;  /* 0x000000090d0b7c10 */ /* 0x000fc40008ffe4ff */
[----:B------:R-:W-:Y:S01]  /*0280*/  IADD3.X R9, PT, PT, R13, UR7, RZ, P2, !PT ;  /* 0x000000070d097c10 */ /* 0x000fe200097fe4ff */
[----:B--2---:R-:W-:Y:S08]  /*0290*/  @!P0 BRA `(.L_x_591) ;  /* 0x0000003400388947 */ /* 0x004ff00003800000 */
[----:B------:R-:W-:-:S13]  /*02a0*/  ISETP.GE.AND P0, PT, R0, 0x1, PT ;  /* 0x000000010000780c */ /* 0x000fda0003f06270 */
[----:B------:R-:W-:Y:S05]  /*02b0*/  @!P0 EXIT ;  /* 0x000000000000894d */ /* 0x000fea0003800000 */
[C---:B------:R-:W-:Y:S01]  /*02c0*/  ISETP.GE.U32.AND P0, PT, R0.reuse, 0x8, PT ;  /* 0x000000080000780c */ /* 0x040fe20003f06070 */
[----:B------:R-:W-:Y:S01]  /*02d0*/  IMAD.MOV.U32 R5, RZ, RZ, RZ ;  /* 0x000000ffff057224 */ /* 0x000fe200078e00ff */
[----:B------:R-:W-:-:S11]  /*02e0*/  LOP3.LUT R4, R0, 0x7, RZ, 0xc0, !PT ;  /* 0x0000000700047812 */ /* 0x000fd600078ec0ff */
[----:B------:R-:W-:Y:S05]  /*02f0*/  @!P0 BRA `(.L_x_592) ;  /* 0x0000002000dc8947 */ /* 0x000fea0003800000 */
[CC--:B------:R-:W-:Y:S01]  /*0300*/  ISETP.GE.AND P0, PT, R2.reuse, R3.reuse, PT ;  /* 0x000000030200720c */ /* 0x0c0fe20003f06270 */
[C---:B------:R-:W-:Y:S01]  /*0310*/  VIADD R6, R2.reuse, 0x100 ;  /* 0x0000010002067836 */ /* 0x040fe20000000000 */
[----:B------:R-:W-:Y:S01]  /*0320*/  BSSY.RECONVERGENT B0, `(.L_x_593) ;  /* 0x000002a000007945 */ /* 0x000fe20003800200 */
[C---:B------:R-:W-:Y:S02]  /*0330*/  VIADD R12, R2.reuse, 0x180 ;  /* 0x00000180020c7836 */ /* 0x040fe40000000000 */
[----:B------:R-:W-:Y:S01]  /*0340*/  VIADD R14, R2, 0x200 ;  /* 0x00000200020e7836 */ /* 0x000fe20000000000 */
[-C--:B------:R-:W-:Y:S01]  /*0350*/  ISETP.GE.AND P4, PT, R6, R3.reuse, PT ;  /* 0x000000030600720c */ /* 0x080fe20003f86270 */
[----:B------:R-:W-:Y:S01]  /*0360*/  VIADD R13, R2, 0x80 ;  /* 0x00000080020d7836 */ /* 0x000fe20000000000 */
[-C--:B------:R-:W-:Y:S01]  /*0370*/  ISETP.GE.AND P2, PT, R12, R3.reuse, PT ;  /* 0x000000030c00720c */ /* 0x080fe20003f46270 */
[----:B------:R-:W-:Y:S01]  /*0380*/  VIADD R6, R2, 0x280 ;  /* 0x0000028002067836 */ /* 0x000fe20000000000 */
[----:B------:R-:W-:-:S02]  /*0390*/  ISETP.GE.AND P1, PT, R14, R3, PT ;  /* 0x000000030e00720c */ /* 0x000fc40003f26270 */
[----:B------:R-:W-:Y:S01]  /*03a0*/  ISETP.GE.AND P3, PT, R13, R3, PT ;  /* 0x000000030d00720c */ /* 0x000fe20003f66270 */
[----:B------:R-:W-:-:S12]  /*03b0*/  @P0 BRA `(.L_x_594) ;  /* 0x0000000000800947 */ /* 0x000fd80003800000 */
[----:B------:R-:W-:Y:S01]  /*03c0*/  IMAD.WIDE.U32 R16, R2, 0x8, R10 ;  /* 0x0000000802107825 */ /* 0x000fe200078e000a */
[----:B------:R-:W0:Y:S05]  /*03d0*/  LDCU.64 UR6, c[0x0][0x390] ;  /* 0x00007200ff0677ac */ /* 0x000e2a0008000a00 */
[----:B------:R-:W0:Y:S02]  /*03e0*/  LDG.E.64 R16, desc[UR4][R16.64] ;  /* 0x0000000410107981 */ /* 0x000e24000c1e1b00 */
[----:B0-----:R-:W-:-:S04]  /*03f0*/  IADD3 R14, P0, PT, R16, UR6, RZ ;  /* 0x00000006100e7c10 */ /* 0x001fc8000ff1e0ff */
[----:B------:R-:W-:-:S05]  /*0400*/  IADD3.X R15, PT, PT, R17, UR7, RZ, P0, !PT ;  /* 0x00000007110f7c10 */ /* 0x000fca00087fe4ff */
        /* <DEDUP_REMOVED lines=19> */
[----:B------:R-:W-:-:S04]  /*0540*/  IADD3 R17, P5, PT, R14, 0x64, RZ ;  /* 0x000000640e117810 */ /* 0x000fc80007fbe0ff */
[----:B------:R-:W-:-:S04]  /*0550*/  IADD3 R12, PT, PT, R15, -R5, R7 ;  /* 0x800000050f0c7210 */ /* 0x000fc80007ffe007 */
[----:B------:R-:W-:Y:S01]  /*0560*/  ISETP.GE.AND P0, PT, R12, RZ, PT ;  /* 0x000000ff0c00720c */ /* 0x000fe20003f06270 */
[----:B------:R-:W-:-:S03]  /*0570*/  IMAD.X R5, RZ, RZ, R12, P5 ;  /* 0x000000ffff057224 */ /* 0x000fc600028e060c */
[----:B------:R-:W-:Y:S01]  /*0580*/  SEL R16, R17, R14, !P0 ;  /* 0x0000000e11107207 */ /* 0x000fe20004000000 */
[----:B------:R-:W-:Y:S01]  /*0590*/  IMAD.WIDE.U32 R14, R2, 0x8, R8 ;  /* 0x00000008020e7825 */ /* 0x000fe200078e0008 */
[----:B------:R-:W-:-:S05]  /*05a0*/  SEL R17, R5, R12, !P0 ;  /* 0x0000000c05117207 */ /* 0x000fca0004000000 */
[----:B------:R0:W-:Y:S02]  /*05b0*/  STG.E.64 desc[UR4][R14.64], R16 ;  /* 0x000000100e007986 */ /* 0x0001e4000c101b04 */
.L_x_594:
[----:B------:R-:W-:Y:S05]  /*05c0*/  BSYNC.RECONVERGENT B0 ;  /* 0x0000000000007941 */ /* 0x000fea0003800200 */
.L_x_593:
[----:B------:R-:W-:Y:S01]  /*05d0*/  BSSY.RECONVERGENT B0, `(.L_x_595) ;  /* 0x0000024000007945 */ /* 0x000fe20003800200 */
[----:B------:R-:W-:Y:S01]  /*05e0*/  ISETP.GE.AND P0, PT, R6, R3, PT ;  /* 0x000000030600720c */ /* 0x000fe20003f06270 */
[----:B------:R-:W-:-:S04]  /*05f0*/  IMAD.WIDE R6, R13, 0x8, R10 ;  /* 0x000000080d067825 */ /* 0x000fc800078e020a */
[----:B0-----:R-:W-:Y:S02]  /*0600*/  VIADD R16, R2, 0x300 ;  /* 0x0000030002107836 */ /* 0x001fe40000000000 */
[----:B------:R-:W-:Y:S01]  /*0610*/  IMAD.WIDE R12, R13, 0x8, R8 ;  /* 0x000000080d0c7825 */ /* 0x000fe200078e0208 */
[----:B------:R-:W-:Y:S06]  /*0620*/  @P3 BRA `(.L_x_596) ;  /* 0x0000000000783947 */ /* 0x000fec0003800000 */
[----:B------:R-:W2:Y:S01]  /*0630*/  LDG.E.64 R14, desc[UR4][R6.64] ;  /* 0x00000004060e7981 */ /* 0x000ea2000c1e1b00 */
[----:B------:R-:W2:Y:S02]  /*0640*/  LDCU.64 UR6, c[0x0][0x390] ;  /* 0x00007200ff0677ac */ /* 0x000ea40008000a00 */
[----:B--2---:R-:W-:-:S04]  /*0650*/  IADD3 R14, P3, PT, R14, UR6, RZ ;  /* 0x000000060e0e7c10 */ /* 0x004fc8000ff7e0ff */
        /* <DEDUP_REMOVED lines=19> */
[----:B------:R-:W-:-:S05]  /*0790*/  IMAD R17, R17, -0x64, RZ ;  /* 0xffffff9c11117824 */ /* 0x000fca00078e02ff */
[----:B------:R-:W-:Y:S02]  /*07a0*/  IADD3 R18, PT, PT, R15, -R5, R17 ;  /* 0x800000050f127210 */ /* 0x000fe40007ffe011 */
[----:B------:R-:W-:Y:S02]  /*07b0*/  IADD3 R15, P5, PT, R14, 0x64, RZ ;  /* 0x000000640e0f7810 */ /* 0x000fe40007fbe0ff */
[----:B------:R-:W-:-:S03]  /*07c0*/  ISETP.GE.AND P3, PT, R18, RZ, PT ;  /* 0x000000ff1200720c */ /* 0x000fc60003f66270 */
[----:B------:R-:W-:Y:S01]  /*07d0*/  IMAD.X R5, RZ, RZ, R18, P5 ;  /* 0x000000ffff057224 */ /* 0x000fe200028e0612 */
[----:B------:R-:W-:-:S04]  /*07e0*/  SEL R14, R15, R14, !P3 ;  /* 0x0000000e0f0e7207 */ /* 0x000fc80005800000 */
[----:B------:R-:W-:-:S05]  /*07f0*/  SEL R15, R5, R18, !P3 ;  /* 0x00000012050f7207 */ /* 0x000fca0005800000 */
[----:B------:R0:W-:Y:S02]  /*0800*/  STG.E.64 desc[UR4][R12.64], R14 ;  /* 0x0000000e0c007986 */ /* 0x0001e4000c101b04 */
.L_x_596:
[----:B------:R-:W-:Y:S05]  /*0810*/  BSYNC.RECONVERGENT B0 ;  /* 0x0000000000007941 */ /* 0x000fea0003800200 */
.L_x_595:
[----:B------:R-:W-:Y:S01]  /*0820*/  BSSY.RECONVERGENT B0, `(.L_x_597) ;  /* 0x0000022000007945 */ /* 0x000fe20003800200 */
[----:B------:R-:W-:Y:S01]  /*0830*/  ISETP.GE.AND P3, PT, R16, R3, PT ;  /* 0x000000031000720c */ /* 0x000fe20003f66270 */
[----:B------:R-:W-:Y:S02]  /*0840*/  VIADD R16, R2, 0x380 ;  /* 0x0000038002107836 */ /* 0x000fe40000000000 */
[----:B------:R-:W-:Y:S10]  /*0850*/  @P4 BRA `(.L_x_598) ;  /* 0x0000000000784947 */ /* 0x000ff40003800000 */
[----:B0-----:R-:W2:Y:S01]  /*0860*/  LDG.E.64 R14, desc[UR4][R6.64+0x400] ;  /* 0x00040004060e7981 */ /* 0x001ea2000c1e1b00 */
        /* <DEDUP_REMOVED lines=29> */
.L_x_598:
[----:B------:R-:W-:Y:S05]  /*0a40*/  BSYNC.RECONVERGENT B0 ;  /* 0x0000000000007941 */ /* 0x000fea0003800200 */
.L_x_597:
[----:B------:R-:W-:Y:S01]  /*0a50*/  BSSY.RECONVERGENT B0, `(.L_x_599) ;  /* 0x0000022000007945 */ /* 0x000fe20003800200 */
[----:B------:R-:W-:Y:S02]  /*0a60*/  ISETP.GE.AND P4, PT, R16, R3, PT ;  /* 0x000000031000720c */ /* 0x000fe40003f86270 */
[----:B------:R-:W-:Y:S01]  /*0a70*/  LOP3.LUT R5, R0, 0x7ffffff8, RZ, 0xc0, !PT ;  /* 0x7ffffff800057812 */ /* 0x000fe200078ec0ff */
[----:B------:R-:W-:Y:S10]  /*0a80*/  @P2 BRA `(.L_x_600) ;  /* 0x0000000000782947 */ /* 0x000ff40003800000 */
[----:B01----:R-:W2:Y:S01]  /*0a90*/  LDG.E.64 R14, desc[UR4][R6.64+0x800] ;  /* 0x00080004060e7981 */ /* 0x003ea2000c1e1b00 */
        /* <DEDUP_REMOVED lines=29> */
.L_x_600:
[----:B------:R-:W-:Y:S05]  /*0c70*/  BSYNC.RECONVERGENT B0 ;  /* 0x0000000000007941 */ /* 0x000fea0003800200 */
.L_x_599:
[----:B------:R-:W-:Y:S01]  /*0c80*/  BSSY.RECONVERGENT B0, `(.L_x_601) ;  /* 0x0000021000007945 */ /* 0x000fe20003800200 */
[----:B------:R-:W-:-:S03]  /*0c90*/  ISETP.NE.AND P2, PT, R5, 0x8, PT ;  /* 0x000000080500780c */ /* 0x000fc60003f45270 */
[----:B------:R-:W-:Y:S10]  /*0ca0*/  @P1 BRA `(.L_x_602) ;  /* 0x0000000000781947 */ /* 0x000ff40003800000 */
[----:B012---:R-:W2:Y:S01]  /*0cb0*/  LDG.E.64 R14, desc[UR4][R6.64+0xc00] ;  /* 0x000c0004060e7981 */ /* 0x007ea2000c1e1b00 */
        /* <DEDUP_REMOVED lines=29> */
.L_x_602:
[----:B------:R-:W-:Y:S05]  /*0e90*/  BSYNC.RECONVERGENT B0 ;  /* 0x0000000000007941 */ /* 0x000fea0003800200 */
.L_x_601:
[----:B------:R-:W-:Y:S04]  /*0ea0*/  BSSY.RECONVERGENT B0, `(.L_x_603) ;  /* 0x0000020000007945 */ /* 0x000fe80003800200 */
[----:B------:R-:W-:Y:S05]  /*0eb0*/  @P0 BRA `(.L_x_604) ;  /* 0x0000000000780947 */ /* 0x000fea0003800000 */
[----:B0123--:R-:W2:Y:S01]  /*0ec0*/  LDG.E.64 R14, desc[UR4][R6.64+0x1000] ;  /* 0x00100004060e7981 */ /* 0x00fea2000c1e1b00 */
        /* <DEDUP_REMOVED lines=29> */
.L_x_604:
[----:B------:R-:W-:Y:S05]  /*10a0*/  BSYNC.RECONVERGENT B0 ;  /* 0x0000000000007941 */ /* 0x000fea0003800200 */
.L_x_603:
[----:B------:R-:W-:Y:S04]  /*10b0*/  BSSY.RECONVERGENT B0, `(.L_x_605) ;  /* 0x0000020000007945 */ /* 0x000fe80003800200 */
[----:B------:R-:W-:Y:S05]  /*10c0*/  @P3 BRA `(.L_x_606) ;  /* 0x0000000000783947 */ /* 0x000fea0003800000 */
[----:B01234-:R-:W2:Y:S01]  /*10d0*/  LDG.E.64 R14, desc[UR4][R6.64+0x1400] ;  /* 0x00140004060e7981 */ /* 0x01fea2000c1e1b00 */
        /* <DEDUP_REMOVED lines=29> */
.L_x_606:
[----:B------:R-:W-:Y:S05]  /*12b0*/  BSYNC.RECONVERGENT B0 ;  /* 0x0000000000007941 */ /* 0x000fea0003800200 */
.L_x_605:
[----:B------:R-:W-:Y:S04]  /*12c0*/  BSSY.RECONVERGENT B0, `(.L_x_607) ;  /* 0x0000020000007945 */ /* 0x000fe80003800200 */
[----:B------:R-:W-:Y:S05]  /*12d0*/  @P4 BRA `(.L_x_608) ;  /* 0x0000000000784947 */ /* 0x000fea0003800000 */
[----:B------:R-:W0:Y:S01]  /*12e0*/  LDG.E.64 R6, desc[UR4][R6.64+0x1800] ;  /* 0x0018000406067981 */ /* 0x000e22000c1e1b00 */
[----:B------:R-:W0:Y:S02]  /*12f0*/  LDCU.64 UR6, c[0x0][0x390] ;  /* 0x00007200ff0677ac */ /* 0x000e240008000a00 */
[----:B01234-:R-:W-:-:S04]  /*1300*/  IADD3 R14, P0, PT, R6, UR6, RZ ;  /* 0x00000006060e7c10 */ /* 0x01ffc8000ff1e0ff */
        /* <DEDUP_REMOVED lines=27> */
.L_x_608:
[----:B------:R-:W-:Y:S05]  /*14c0*/  BSYNC.RECONVERGENT B0 ;  /* 0x0000000000007941 */ /* 0x000fea0003800200 */
.L_x_607:
[----:B------:R-:W-:Y:S05]  /*14d0*/  @!P2 BRA `(.L_x_592) ;  /* 0x000000100064a947 */ /* 0x000fea0003800000 */
[----:B------:R-:W-:Y:S01]  /*14e0*/  IMAD.MOV.U32 R0, RZ, RZ, 0x8 ;  /* 0x00000008ff007424 */ /* 0x000fe200078e00ff */
[----:B------:R-:W0:Y:S06]  /*14f0*/  LDCU.64 UR6, c[0x0][0x390] ;  /* 0x00007200ff0677ac */ /* 0x000e2c0008000a00 */
.L_x_625:
[----:B------:R-:W-:Y:S01]  /*1500*/  IMAD R23, R0, 0x80, R2 ;  /* 0x0000008000177824 */ /* 0x000fe200078e0202 */
[----:B------:R-:W-:Y:S03]  /*1510*/  BSSY.RECONVERGENT B0, `(.L_x_609) ;  /* 0x000002b000007945 */ /* 0x000fe60003800200 */
[C---:B------:R-:W-:Y:S01]  /*1520*/  VIADD R6, R23.reuse, 0x200 ;  /* 0x0000020017067836 */ /* 0x040fe20000000000 */
[CC--:B------:R-:W-:Y:S01]  /*1530*/  ISETP.GE.AND P0, PT, R23.reuse, R3.reuse, PT ;  /* 0x000000031700720c */ /* 0x0c0fe20003f06270 */
[C---:B01234-:R-:W-:Y:S02]  /*1540*/  VIADD R14, R23.reuse, 0x100 ;  /* 0x00000100170e7836 */ /* 0x05ffe40000000000 */
[C---:B------:R-:W-:Y:S01]  /*1550*/  VIADD R12, R23.reuse, 0x180 ;  /* 0x00000180170c7836 */ /* 0x040fe20000000000 */
[-C--:B------:R-:W-:Y:S01]  /*1560*/  ISETP.GE.AND P1, PT, R6, R3.reuse, PT ;  /* 0x000000030600720c */ /* 0x080fe20003f26270 */
[C---:B------:R-:W-:Y:S01]  /*1570*/  VIADD R13, R23.reuse, 0x80 ;  /* 0x00000080170d7836 */ /* 0x040fe20000000000 */
[-C--:B------:R-:W-:Y:S01]  /*1580*/  ISETP.GE.AND P4, PT, R14, R3.reuse, PT ;  /* 0x000000030e00720c */ /* 0x080fe20003f86270 */
[----:B------:R-:W-:Y:S01]  /*1590*/  VIADD R6, R23, 0x280 ;  /* 0x0000028017067836 */ /* 0x000fe20000000000 */
[----:B------:R-:W-:-:S02]  /*15a0*/  ISETP.GE.AND P2, PT, R12, R3, PT ;  /* 0x000000030c00720c */ /* 0x000fc40003f46270 */
[----:B------:R-:W-:-:S03]  /*15b0*/  ISETP.GE.AND P3, PT, R13, R3, PT ;  /* 0x000000030d00720c */ /* 0x000fc60003f66270 */
[----:B------:R-:W-:Y:S10]  /*15c0*/  @P0 BRA `(.L_x_610) ;  /* 0x00000000007c0947 */ /* 0x000ff40003800000 */
[----:B------:R-:W-:-:S06]  /*15d0*/  IMAD.WIDE.U32 R16, R23, 0x8, R10 ;  /* 0x0000000817107825 */ /* 0x000fcc00078e000a */
[----:B------:R-:W2:Y:S02]  /*15e0*/  LDG.E.64 R16, desc[UR4][R16.64] ;  /* 0x0000000410107981 */ /* 0x000ea4000c1e1b00 */
        /* <DEDUP_REMOVED lines=29> */
.L_x_610:
[----:B------:R-:W-:Y:S05]  /*17c0*/  BSYNC.RECONVERGENT B0 ;  /* 0x0000000000007941 */ /* 0x000fea0003800200 */
.L_x_609:
[----:B------:R-:W-:Y:S01]  /*17d0*/  BSSY.RECONVERGENT B0, `(.L_x_611) ;  /* 0x0000023000007945 */ /* 0x000fe20003800200 */
[----:B------:R-:W-:Y:S01]  /*17e0*/  ISETP.GE.AND P0, PT, R6, R3, PT ;  /* 0x000000030600720c */ /* 0x000fe20003f06270 */
[----:B------:R-:W-:-:S04]  /*17f0*/  IMAD.WIDE R6, R13, 0x8, R10 ;  /* 0x000000080d067825 */ /* 0x000fc800078e020a */
[----:B------:R-:W-:Y:S02]  /*1800*/  VIADD R22, R23, 0x300 ;  /* 0x0000030017167836 */ /* 0x000fe40000000000 */
[----:B------:R-:W-:Y:S01]  /*1810*/  IMAD.WIDE R12, R13, 0x8, R8 ;  /* 0x000000080d0c7825 */ /* 0x000fe200078e0208 */
[----:B------:R-:W-:Y:S06]  /*1820*/  @P3 BRA `(.L_x_612) ;  /* 0x0000000000743947 */ /* 0x000fec0003800000 */
[----:B0-----:R-:W2:Y:S02]  /*1830*/  LDG.E.64 R14, desc[UR4][R6.64] ;  /* 0x00000004060e7981 */ /* 0x001ea4000c1e1b00 */
[----:B--2---:R-:W-:-:S04]  /*1840*/  IADD3 R14, P3, PT, R14, UR6, RZ ;  /* 0x000000060e0e7c10 */ /* 0x004fc8000ff7e0ff */
[----:B------:R-:W-:Y:S01]  /*1850*/  IADD3.X R15, PT, PT, R15, UR7, RZ, P3, !PT ;  /* 0x000000070f0f7c10 */ /* 0x000fe20009ffe4ff */
[----:B------:R-:W-:-:S04]  /*1860*/  IMAD.WIDE.U32 R18, R14, 0x70a3d70b, RZ ;  /* 0x70a3d70b0e127825 */ /* 0x000fc800078e00ff */
        /* <DEDUP_REMOVED lines=25> */
.L_x_612:
[----:B------:R-:W-:Y:S05]  /*1a00*/  BSYNC.RECONVERGENT B0 ;  /* 0x0000000000007941 */ /* 0x000fea0003800200 */
.L_x_611:
[----:B------:R-:W-:Y:S01]  /*1a10*/  BSSY.RECONVERGENT B0, `(.L_x_613) ;  /* 0x0000021000007945 */ /* 0x000fe20003800200 */
[----:B------:R-:W-:Y:S01]  /*1a20*/  ISETP.GE.AND P3, PT, R22, R3, PT ;  /* 0x000000031600720c */ /* 0x000fe20003f66270 */
[----:B0-----:R-:W-:Y:S02]  /*1a30*/  VIADD R16, R23, 0x380 ;  /* 0x0000038017107836 */ /* 0x001fe40000000000 */
[----:B------:R-:W-:Y:S10]  /*1a40*/  @P4 BRA `(.L_x_614) ;  /* 0x0000000000744947 */ /* 0x000ff40003800000 */
[----:B-1----:R-:W2:Y:S02]  /*1a50*/  LDG.E.64 R14, desc[UR4][R6.64+0x400] ;  /* 0x00040004060e7981 */ /* 0x002ea4000c1e1b00 */
        /* <DEDUP_REMOVED lines=28> */
.L_x_614:
[----:B------:R-:W-:Y:S05]  /*1c20*/  BSYNC.RECONVERGENT B0 ;  /* 0x0000000000007941 */ /* 0x000fea0003800200 */
.L_x_613:
[----:B------:R-:W-:Y:S01]  /*1c30*/  BSSY.RECONVERGENT B0, `(.L_x_615) ;  /* 0x0000021000007945 */ /* 0x000fe20003800200 */
[----:B------:R-:W-:Y:S01]  /*1c40*/  ISETP.GE.AND P4, PT, R16, R3, PT ;  /* 0x000000031000720c */ /* 0x000fe20003f86270 */
[----:B------:R-:W-:Y:S02]  /*1c50*/  VIADD R0, R0, 0x8 ;  /* 0x0000000800007836 */ /* 0x000fe40000000000 */
[----:B------:R-:W-:Y:S10]  /*1c60*/  @P2 BRA `(.L_x_616) ;  /* 0x0000000000742947 */ /* 0x000ff40003800000 */
[----:B01----:R-:W2:Y:S02]  /*1c70*/  LDG.E.64 R14, desc[UR4][R6.64+0x800] ;  /* 0x00080004060e7981 */ /* 0x003ea4000c1e1b00 */
        /* <DEDUP_REMOVED lines=28> */
.L_x_616:
[----:B------:R-:W-:Y:S05]  /*1e40*/  BSYNC.RECONVERGENT B0 ;  /* 0x0000000000007941 */ /* 0x000fea0003800200 */
.L_x_615:
[----:B------:R-:W-:Y:S01]  /*1e50*/  BSSY.RECONVERGENT B0, `(.L_x_617) ;  /* 0x0000020000007945 */ /* 0x000fe20003800200 */
[----:B------:R-:W-:-:S03]  /*1e60*/  ISETP.NE.AND P2, PT, R0, R5, PT ;  /* 0x000000050000720c */ /* 0x000fc60003f45270 */
[----:B------:R-:W-:Y:S10]  /*1e70*/  @P1 BRA `(.L_x_618) ;  /* 0x0000000000741947 */ /* 0x000ff40003800000 */
[----:B012---:R-:W2:Y:S02]  /*1e80*/  LDG.E.64 R14, desc[UR4][R6.64+0xc00] ;  /* 0x000c0004060e7981 */ /* 0x007ea4000c1e1b00 */
        /* <DEDUP_REMOVED lines=28> */
.L_x_618:
[----:B------:R-:W-:Y:S05]  /*2050*/  BSYNC.RECONVERGENT B0 ;  /* 0x0000000000007941 */ /* 0x000fea0003800200 */
.L_x_617:
[----:B------:R-:W-:Y:S04]  /*2060*/  BSSY.RECONVERGENT B0, `(.L_x_619) ;  /* 0x000001f000007945 */ /* 0x000fe80003800200 */
[----:B------:R-:W-:Y:S05]  /*2070*/  @P0 BRA `(.L_x_620) ;  /* 0x0000000000740947 */ /* 0x000fea0003800000 */
[----:B0123--:R-:W2:Y:S02]  /*2080*/  LDG.E.64 R14, desc[UR4][R6.64+0x1000] ;  /* 0x00100004060e7981 */ /* 0x00fea4000c1e1b00 */
        /* <DEDUP_REMOVED lines=28> */
.L_x_620:
[----:B------:R-:W-:Y:S05]  /*2250*/  BSYNC.RECONVERGENT B0 ;  /* 0x0000000000007941 */ /* 0x000fea0003800200 */
.L_x_619:
[----:B------:R-:W-:Y:S04]  /*2260*/  BSSY.RECONVERGENT B0, `(.L_x_621) ;  /* 0x000001f000007945 */ /* 0x000fe80003800200 */
[----:B------:R-:W-:Y:S05]  /*2270*/  @P3 BRA `(.L_x_622) ;  /* 0x0000000000743947 */ /* 0x000fea0003800000 */
[----:B01234-:R-:W2:Y:S02]  /*2280*/  LDG.E.64 R14, desc[UR4][R6.64+0x1400] ;  /* 0x00140004060e7981 */ /* 0x01fea4000c1e1b00 */
        /* <DEDUP_REMOVED lines=28> */
.L_x_622:
[----:B------:R-:W-:Y:S05]  /*2450*/  BSYNC.RECONVERGENT B0 ;  /* 0x0000000000007941 */ /* 0x000fea0003800200 */
.L_x_621:
[----:B------:R-:W-:Y:S04]  /*2460*/  BSSY.RECONVERGENT B0, `(.L_x_623) ;  /* 0x000001f000007945 */ /* 0x000fe80003800200 */
[----:B------:R-:W-:Y:S05]  /*2470*/  @P4 BRA `(.L_x_624) ;  /* 0x0000000000744947 */ /* 0x000fea0003800000 */
[----:B------:R-:W0:Y:S02]  /*2480*/  LDG.E.64 R6, desc[UR4][R6.64+0x1800] ;  /* 0x0018000406067981 */ /* 0x000e24000c1e1b00 */
        /* <DEDUP_REMOVED lines=28> */
.L_x_624:
[----:B------:R-:W-:Y:S05]  /*2650*/  BSYNC.RECONVERGENT B0 ;  /* 0x0000000000007941 */ /* 0x000fea0003800200 */
.L_x_623:
[----:B------:R-:W-:Y:S05]  /*2660*/  @P2 BRA `(.L_x_625) ;  /* 0xffffffec00a42947 */ /* 0x000fea000383ffff */
.L_x_592:
[----:B------:R-:W-:-:S13]  /*2670*/  ISETP.NE.AND P0, PT, R4, RZ, PT ;  /* 0x000000ff0400720c */ /* 0x000fda0003f05270 */
[----:B------:R-:W-:Y:S05]  /*2680*/  @!P0 EXIT ;  /* 0x000000000000894d */ /* 0x000fea0003800000 */
[----:B------:R-:W5:Y:S01]  /*2690*/  LDC R0, c[0x0][0x388] ;  /* 0x0000e200ff007b82 */ /* 0x000f620000000800 */
[----:B------:R-:W-:Y:S02]  /*26a0*/  ISETP.GE.U32.AND P0, PT, R4, 0x4, PT ;  /* 0x000000040400780c */ /* 0x000fe40003f06070 */
[----:B-----5:R-:W-:-:S11]  /*26b0*/  LOP3.LUT R4, R0, 0x3, RZ, 0xc0, !PT ;  /* 0x0000000300047812 */ /* 0x020fd600078ec0ff */
[----:B------:R-:W-:Y:S05]  /*26c0*/  @!P0 BRA `(.L_x_626) ;  /* 0x0000000800548947 */ /* 0x000fea0003800000 */
[----:B------:R-:W-:Y:S01]  /*26d0*/  IMAD R25, R5, 0x80, R2 ;  /* 0x0000008005197824 */ /* 0x000fe200078e0202 */
[----:B------:R-:W-:Y:S03]  /*26e0*/  BSSY.RECONVERGENT B0, `(.L_x_627) ;  /* 0x0000029000007945 */ /* 0x000fe60003800200 */
[C---:B------:R-:W-:Y:S01]  /*26f0*/  VIADD R23, R25.reuse, 0x80 ;  /* 0x0000008019177836 */ /* 0x040fe20000000000 */
[CC--:B------:R-:W-:Y:S01]  /*2700*/  ISETP.GE.AND P3, PT, R25.reuse, R3.reuse, PT ;  /* 0x000000031900720c */ /* 0x0c0fe20003f66270 */
[C---:B------:R-:W-:Y:S02]  /*2710*/  VIADD R21, R25.reuse, 0x100 ;  /* 0x0000010019157836 */ /* 0x040fe40000000000 */
[----:B------:R-:W-:Y:S01]  /*2720*/  VIADD R19, R25, 0x180 ;  /* 0x0000018019137836 */ /* 0x000fe20000000000 */
[-C--:B------:R-:W-:Y:S02]  /*2730*/  ISETP.GE.AND P2, PT, R23, R3.reuse, PT ;  /* 0x000000031700720c */ /* 0x080fe40003f46270 */
[----:B------:R-:W-:-:S02]  /*2740*/  ISETP.GE.AND P1, PT, R21, R3, PT ;  /* 0x000000031500720c */ /* 0x000fc40003f26270 */
[----:B------:R-:W-:-:S05]  /*2750*/  ISETP.GE.AND P0, PT, R19, R3, PT ;  /* 0x000000031300720c */ /* 0x000fca0003f06270 */
[----:B------:R-:W-:Y:S08]  /*2760*/  @P3 BRA `(.L_x_628) ;  /* 0x0000000000803947 */ /* 0x000ff00003800000 */
[----:B------:R-:W-:Y:S01]  /*2770*/  IMAD.WIDE R26, R25, 0x8, R10 ;  /* 0x00000008191a7825 */ /* 0x000fe200078e020a */
[----:B------:R-:W5:Y:S05]  /*2780*/  LDCU.64 UR6, c[0x0][0x390] ;  /* 0x00007200ff0677ac */ /* 0x000f6a0008000a00 */
[----:B------:R-:W5:Y:S02]  /*2790*/  LDG.E.64 R26, desc[UR4][R26.64] ;  /* 0x000000041a1a7981 */ /* 0x000f64000c1e1b00 */
[----:B-----5:R-:W-:-:S04]  /*27a0*/  IADD3 R6, P3, PT, R26, UR6, RZ ;  /* 0x000000061a067c10 */ /* 0x020fc8000ff7e0ff */
[----:B------:R-:W-:Y:S01]  /*27b0*/  IADD3.X R7, PT, PT, R27, UR7, RZ, P3, !PT ;  /* 0x000000071b077c10 */ /* 0x000fe20009ffe4ff */
[----:B01234-:R-:W-:-:S04]  /*27c0*/  IMAD.WIDE.U32 R14, R6, 0x70a3d70b, RZ ;  /* 0x70a3d70b060e7825 */ /* 0x01ffc800078e00ff */
        /* <DEDUP_REMOVED lines=23> */
[----:B------:R-:W-:Y:S01]  /*2940*/  SEL R7, R12, R13, !P3 ;  /* 0x0000000d0c077207 */ /* 0x000fe20005800000 */
[----:B------:R-:W-:-:S05]  /*2950*/  IMAD.WIDE R12, R25, 0x8, R8 ;  /* 0x00000008190c7825 */ /* 0x000fca00078e0208 */
[----:B------:R0:W-:Y:S02]  /*2960*/  STG.E.64 desc[UR4][R12.64], R6 ;  /* 0x000000060c007986 */ /* 0x0001e4000c101b04 */
.L_x_628:
[----:B------:R-:W-:Y:S05]  /*2970*/  BSYNC.RECONVERGENT B0 ;  /* 0x0000000000007941 */ /* 0x000fea0003800200 */
.L_x_627:
[----:B------:R-:W-:Y:S04]  /*2980*/  BSSY.RECONVERGENT B0, `(.L_x_629) ;  /* 0x0000022000007945 */ /* 0x000fe80003800200 */
[----:B------:R-:W-:Y:S05]  /*2990*/  @P2 BRA `(.L_x_630) ;  /* 0x0000000000802947 */ /* 0x000fea0003800000 */
[----:B01234-:R-:W-:Y:S01]  /*29a0*/  IMAD.WIDE R12, R23, 0x8, R10 ;  /* 0x00000008170c7825 */ /* 0x01ffe200078e020a */
        /* <DEDUP_REMOVED lines=31> */
.L_x_630:
[----:B------:R-:W-:Y:S05]  /*2ba0*/  BSYNC.RECONVERGENT B0 ;  /* 0x0000000000007941 */ /* 0x000fea0003800200 */
.L_x_629:
        /* <DEDUP_REMOVED lines=34> */
.L_x_632:
[----:B------:R-:W-:Y:S05]  /*2dd0*/  BSYNC.RECONVERGENT B0 ;  /* 0x0000000000007941 */ /* 0x000fea0003800200 */
.L_x_631:
        /* <DEDUP_REMOVED lines=34> */
.L_x_634:
[----:B------:R-:W-:Y:S05]  /*3000*/  BSYNC.RECONVERGENT B0 ;  /* 0x0000000000007941 */ /* 0x000fea0003800200 */
.L_x_633:
[----:B------:R-:W-:-:S07]  /*3010*/  VIADD R5, R5, 0x4 ;  /* 0x0000000405057836 */ /* 0x000fce0000000000 */
.L_x_626:
[----:B------:R-:W-:-:S13]  /*3020*/  ISETP.NE.AND P0, PT, R4, RZ, PT ;  /* 0x000000ff0400720c */ /* 0x000fda0003f05270 */
[----:B------:R-:W-:Y:S05]  /*3030*/  @!P0 EXIT ;  /* 0x000000000000894d */ /* 0x000fea0003800000 */
[----:B------:R-:W-:-:S13]  /*3040*/  ISETP.NE.AND P0, PT, R4, 0x1, PT ;  /* 0x000000010400780c */ /* 0x000fda0003f05270 */
[----:B------:R-:W-:Y:S05]  /*3050*/  @!P0 BRA `(.L_x_635) ;  /* 0x00000004002c8947 */ /* 0x000fea0003800000 */
[----:B01234-:R-:W-:Y:S01]  /*3060*/  IMAD R13, R5, 0x80, R2 ;  /* 0x00000080050d7824 */ /* 0x01ffe200078e0202 */
[----:B------:R-:W-:Y:S03]  /*3070*/  BSSY.RECONVERGENT B0, `(.L_x_636) ;  /* 0x0000025000007945 */ /* 0x000fe60003800200 */
[C---:B------:R-:W-:Y:S01]  /*3080*/  VIADD R7, R13.reuse, 0x80 ;  /* 0x000000800d077836 */ /* 0x040fe20000000000 */
[----:B------:R-:W-:-:S04]  /*3090*/  ISETP.GE.AND P1, PT, R13, R3, PT ;  /* 0x000000030d00720c */ /* 0x000fc80003f26270 */
[----:B------:R-:W-:-:S09]  /*30a0*/  ISETP.GE.AND P0, PT, R7, R3, PT ;  /* 0x000000030700720c */ /* 0x000fd20003f06270 */
[----:B------:R-:W-:Y:S05]  /*30b0*/  @P1 BRA `(.L_x_637) ;  /* 0x0000000000801947 */ /* 0x000fea0003800000 */
[C---:B------:R-:W-:Y:S01]  /*30c0*/  IMAD.WIDE R16, R13.reuse, 0x8, R10 ;  /* 0x000000080d107825 */ /* 0x040fe200078e020a */
[----:B------:R-:W0:Y:S05]  /*30d0*/  LDCU.64 UR6, c[0x0][0x390] ;  /* 0x00007200ff0677ac */ /* 0x000e2a0008000a00 */
[----:B------:R-:W0:Y:S01]  /*30e0*/  LDG.E.64 R16, desc[UR4][R16.64] ;  /* 0x0000000410107981 */ /* 0x000e22000c1e1b00 */
[----:B------:R-:W-:Y:S01]  /*30f0*/  IMAD.WIDE R12, R13, 0x8, R8 ;  /* 0x000000080d0c7825 */ /* 0x000fe200078e0208 */
        /* <DEDUP_REMOVED lines=28> */
.L_x_637:
[----:B------:R-:W-:Y:S05]  /*32c0*/  BSYNC.RECONVERGENT B0 ;  /* 0x0000000000007941 */ /* 0x000fea0003800200 */
.L_x_636:
[----:B------:R-:W-:Y:S04]  /*32d0*/  BSSY.RECONVERGENT B0, `(.L_x_638) ;  /* 0x0000022000007945 */ /* 0x000fe80003800200 */
[----:B------:R-:W-:Y:S05]  /*32e0*/  @P0 BRA `(.L_x_639) ;  /* 0x0000000000800947 */ /* 0x000fea0003800000 */
[----:B0-----:R-:W-:Y:S01]  /*32f0*/  IMAD.WIDE R14, R7, 0x8, R10 ;  /* 0x00000008070e7825 */ /* 0x001fe200078e020a */
        /* <DEDUP_REMOVED lines=16> */
[----:B------:R-:W-:Y:S01]  /*3400*/  SEL R15, R6, R15, P1 ;  /* 0x0000000f060f7207 */ /* 0x000fe20000800000 */
[----:B------:R-:W-:Y:S01]  /*3410*/  IMAD.WIDE R6, R7, 0x8, R8 ;  /* 0x0000000807067825 */ /* 0x000fe200078e0208 */
        /* <DEDUP_REMOVED lines=13> */
.L_x_639:
[----:B------:R-:W-:Y:S05]  /*34f0*/  BSYNC.RECONVERGENT B0 ;  /* 0x0000000000007941 */ /* 0x000fea0003800200 */
.L_x_638:
[----:B------:R-:W-:-:S07]  /*3500*/  VIADD R5, R5, 0x2 ;  /* 0x0000000205057836 */ /* 0x000fce0000000000 */
.L_x_635:
[----:B------:R-:W-:-:S04]  /*3510*/  LOP3.LUT R0, R0, 0x1, RZ, 0xc0, !PT ;  /* 0x0000000100007812 */ /* 0x000fc800078ec0ff */
[----:B------:R-:W-:-:S13]  /*3520*/  ISETP.NE.U32.AND P0, PT, R0, 0x1, PT ;  /* 0x000000010000780c */ /* 0x000fda0003f05070 */
[----:B------:R-:W-:Y:S05]  /*3530*/  @P0 EXIT ;  /* 0x000000000000094d */ /* 0x000fea0003800000 */
[----:B------:R-:W-:-:S05]  /*3540*/  IMAD R5, R5, 0x80, R2 ;  /* 0x0000008005057824 */ /* 0x000fca00078e0202 */
[----:B------:R-:W-:-:S13]  /*3550*/  ISETP.GE.AND P0, PT, R5, R3, PT ;  /* 0x000000030500720c */ /* 0x000fda0003f06270 */
[----:B------:R-:W-:Y:S05]  /*3560*/  @P0 EXIT ;  /* 0x000000000000094d */ /* 0x000fea0003800000 */
[C---:B------:R-:W-:Y:S01]  /*3570*/  IMAD.WIDE R10, R5.reuse, 0x8, R10 ;  /* 0x00000008050a7825 */ /* 0x040fe200078e020a */
[----:B------:R-:W5:Y:S05]  /*3580*/  LDCU.64 UR6, c[0x0][0x390] ;  /* 0x00007200ff0677ac */ /* 0x000f6a0008000a00 */
[----:B------:R-:W5:Y:S01]  /*3590*/  LDG.E.64 R10, desc[UR4][R10.64] ;  /* 0x000000040a0a7981 */ /* 0x000f62000c1e1b00 */
[----:B------:R-:W-:Y:S01]  /*35a0*/  IMAD.WIDE R8, R5, 0x8, R8 ;  /* 0x0000000805087825 */ /* 0x000fe200078e0208 */
[----:B-----5:R-:W-:-:S04]  /*35b0*/  IADD3 R2, P0, PT, R10, UR6, RZ ;  /* 0x000000060a027c10 */ /* 0x020fc8000ff1e0ff */
[----:B------:R-:W-:-:S05]  /*35c0*/  IADD3.X R3, PT, PT, R11, UR7, RZ, P0, !PT ;  /* 0x000000070b037c10 */ /* 0x000fca00087fe4ff */
[----:B01----:R-:W-:-:S04]  /*35d0*/  IMAD.WIDE.U32 R6, R3, 0x70a3d70b, RZ ;  /* 0x70a3d70b03067825 */ /* 0x003fc800078e00ff */
[----:B--234-:R-:W-:-:S04]  /*35e0*/  IMAD.WIDE.U32 R12, P0, R2, -0x5c28f5c3, R6 ;  /* 0xa3d70a3d020c7825 */ /* 0x01cfc80007800006 */
        /* <DEDUP_REMOVED lines=23> */
[----:B------:R-:W-:Y:S01]  /*3760*/  STG.E.64 desc[UR4][R8.64], R2 ;  /* 0x0000000208007986 */ /* 0x000fe2000c101b04 */
[----:B------:R-:W-:Y:S05]  /*3770*/  EXIT ;  /* 0x000000000000794d */ /* 0x000fea0003800000 */
.L_x_591:
[----:B------:R-:W-:-:S13]  /*3780*/  ISETP.GE.AND P0, PT, R0, 0x1, PT ;  /* 0x000000010000780c */ /* 0x000fda0003f06270 */
[----:B------:R-:W-:Y:S05]  /*3790*/  @!P0 EXIT ;  /* 0x000000000000894d */ /* 0x000fea0003800000 */
[----:B------:R-:W-:Y:S01]  /*37a0*/  ISETP.GE.U32.AND P0, PT, R0, 0x8, PT ;  /* 0x000000080000780c */ /* 0x000fe20003f06070 */
[----:B------:R-:W-:-:S12]  /*37b0*/  IMAD.MOV.U32 R3, RZ, RZ, RZ ;  /* 0x000000ffff037224 */ /* 0x000fd800078e00ff */
[----:B------:R-:W-:Y:S05]  /*37c0*/  @!P0 BRA `(.L_x_640) ;  /* 0x0000000c00f48947 */ /* 0x000fea0003800000 */
[----:B------:R-:W-:Y:S01]  /*37d0*/  IMAD.WIDE.U32 R4, R2, 0x8, R12 ;  /* 0x0000000802047825 */ /* 0x000fe200078e000c */
[----:B------:R-:W-:Y:S01]  /*37e0*/  LOP3.LUT R3, R0, 0x7ffffff8, RZ, 0xc0, !PT ;  /* 0x7ffffff800037812 */ /* 0x000fe200078ec0ff */
[----:B------:R-:W0:Y:S02]  /*37f0*/  LDCU.64 UR10, c[0x0][0x390] ;  /* 0x00007200ff0a77ac */ /* 0x000e240008000a00 */
[----:B------:R-:W-:Y:S02]  /*3800*/  IMAD.MOV.U32 R6, RZ, RZ, R4 ;  /* 0x000000ffff067224 */ /* 0x000fe400078e0004 */
[----:B------:R-:W-:Y:S02]  /*3810*/  VIADD R4, R2, 0x80 ;  /* 0x0000008002047836 */ /* 0x000fe40000000000 */
[----:B------:R-:W-:-:S07]  /*3820*/  IMAD.MOV R7, RZ, RZ, -R3 ;  /* 0x000000ffff077224 */ /* 0x000fce00078e0a03 */
.L_x_641:
[----:B-1----:R-:W-:-:S04]  /*3830*/  IADD3 R16, P0, PT, R6, UR8, RZ ;  /* 0x0000000806107c10 */ /* 0x002fc8000ff1e0ff */
[----:B------:R-:W-:-:S05]  /*3840*/  IADD3.X R17, PT, PT, R5, UR9, RZ, P0, !PT ;  /* 0x0000000905117c10 */ /* 0x000fca00087fe4ff */
        /* <DEDUP_REMOVED lines=8> */
[----:B------:R-:W-:Y:S01]  /*38d0*/  IADD3 RZ, P0, PT, R19, R20, RZ ;  /* 0x0000001413ff7210 */ /* 0x000fe20007f1e0ff */
[----:B------:R-:W-:Y:S01]  /*38e0*/  IMAD.WIDE R20, R4, 0x8, R12 ;  /* 0x0000000804147825 */ /* 0x000fe200078e020c */
[----:B------:R-:W-:-:S03]  /*38f0*/  ISETP.LT.AND P1, PT, R15, RZ, PT ;  /* 0x000000ff0f00720c */ /* 0x000fc60003f21270 */
[----:B------:R-:W-:Y:S01]  /*3900*/  IMAD.WIDE.U32.X R18, R15, -0x5c28f5c3, R22, P0 ;  /* 0xa3d70a3d0f127825 */ /* 0x000fe200000e0416 */
[----:B------:R-:W-:Y:S02]  /*3910*/  IADD3 R22, P2, PT, R6, UR6, RZ ;  /* 0x0000000606167c10 */ /* 0x000fe4000ff5e0ff */
[----:B------:R-:W-:Y:S02]  /*3920*/  IADD3 R24, P3, PT, R20, UR8, RZ ;  /* 0x0000000814187c10 */ /* 0x000fe4000ff7e0ff */
[----:B------:R-:W-:Y:S02]  /*3930*/  IADD3 R18, P0, PT, -R14, R18, RZ ;  /* 0x000000120e127210 */ /* 0x000fe40007f1e1ff */
[----:B------:R-:W-:Y:S02]  /*3940*/  IADD3.X R23, PT, PT, R5, UR7, RZ, P2, !PT ;  /* 0x0000000705177c10 */ /* 0x000fe400097fe4ff */
[----:B------:R-:W-:Y:S01]  /*3950*/  IADD3.X R25, PT, PT, R21, UR9, RZ, P3, !PT ;  /* 0x0000000915197c10 */ /* 0x000fe20009ffe4ff */
        /* <DEDUP_REMOVED lines=14> */
[----:B------:R-:W-:Y:S02]  /*3a40*/  SEL R26, R27, R14, !P0 ;  /* 0x0000000e1b1a7207 */ /* 0x000fe40004000000 */
[----:B------:R-:W-:-:S05]  /*3a50*/  SEL R27, R15, R16, !P0 ;  /* 0x000000100f1b7207 */ /* 0x000fca0004000000 */
[----:B------:R0:W-:Y:S04]  /*3a60*/  STG.E.64 desc[UR4][R22.64], R26 ;  /* 0x0000001a16007986 */ /* 0x0001e8000c101b04 */
[----:B------:R-:W2:Y:S02]  /*3a70*/  LDG.E.64 R14, desc[UR4][R24.64] ;  /* 0x00000004180e7981 */ /* 0x000ea4000c1e1b00 */
[----:B--2---:R-:W-:-:S04]  /*3a80*/  IADD3 R14, P0, PT, R14, UR10, RZ ;  /* 0x0000000a0e0e7c10 */ /* 0x004fc8000ff1e0ff */
[----:B------:R-:W-:Y:S01]  /*3a90*/  IADD3.X R15, PT, PT, R15, UR11, RZ, P0, !PT ;  /* 0x0000000b0f0f7c10 */ /* 0x000fe200087fe4ff */
[----:B------:R-:W-:-:S04]  /*3aa0*/  IMAD.WIDE.U32 R18, R14, 0x70a3d70b, RZ ;  /* 0x70a3d70b0e127825 */ /* 0x000fc800078e00ff */
        /* <DEDUP_REMOVED lines=16> */
[----:B------:R-:W-:Y:S01]  /*3bb0*/  IMAD.WIDE.U32 R16, R19, -0x64, R14 ;  /* 0xffffff9c13107825 */ /* 0x000fe200078e000e */
[----:B------:R-:W-:-:S03]  /*3bc0*/  IADD3 R14, P2, PT, R20, UR6, RZ ;  /* 0x00000006140e7c10 */ /* 0x000fc6000ff5e0ff */
[----:B------:R-:W-:Y:S01]  /*3bd0*/  IMAD R18, R18, -0x64, RZ ;  /* 0xffffff9c12127824 */ /* 0x000fe200078e02ff */
[----:B0-----:R-:W-:Y:S02]  /*3be0*/  IADD3 R23, P1, PT, R16, 0x64, RZ ;  /* 0x0000006410177810 */ /* 0x001fe40007f3e0ff */
[----:B------:R-:W-:Y:S02]  /*3bf0*/  IADD3.X R15, PT, PT, R21, UR7, RZ, P2, !PT ;  /* 0x00000007150f7c10 */ /* 0x000fe400097fe4ff */
        /* <DEDUP_REMOVED lines=28> */
[----:B0-----:R-:W-:-:S04]  /*3dc0*/  IADD3 R23, P1, PT, R16, 0x64, RZ ;  /* 0x0000006410177810 */ /* 0x001fc80007f3e0ff */
        /* <DEDUP_REMOVED lines=122> */
[----:B------:R-:W2:Y:S01]  /*4570*/  LDG.E.64 R24, desc[UR4][R24.64+0x1800] ;  /* 0x0018000418187981 */ /* 0x000ea2000c1e1b00 */
[----:B------:R-:W-:Y:S02]  /*4580*/  VIADD R7, R7, 0x8 ;  /* 0x0000000807077836 */ /* 0x000fe40000000000 */
[----:B------:R-:W-:Y:S01]  /*4590*/  VIADD R4, R4, 0x400 ;  /* 0x0000040004047836 */ /* 0x000fe20000000000 */
[----:B--2---:R-:W-:-:S04]  /*45a0*/  IADD3 R16, P0, PT, R24, UR10, RZ ;  /* 0x0000000a18107c10 */ /* 0x004fc8000ff1e0ff */
[----:B------:R-:W-:Y:S01]  /*45b0*/  IADD3.X R17, PT, PT, R25, UR11, RZ, P0, !PT ;  /* 0x0000000b19117c10 */ /* 0x000fe200087fe4ff */
[----:B------:R-:W-:-:S04]  /*45c0*/  IMAD.WIDE.U32 R20, R16, 0x70a3d70b, RZ ;  /* 0x70a3d70b10147825 */ /* 0x000fc800078e00ff */
[----:B------:R-:W-:-:S04]  /*45d0*/  IMAD.WIDE.U32 R18, R17, 0x70a3d70b, RZ ;  /* 0x70a3d70b11127825 */ /* 0x000fc800078e00ff */
[----:B------:R-:W-:-:S05]  /*45e0*/  IMAD.WIDE.U32 R18, P0, R16, -0x5c28f5c3, R18 ;  /* 0xa3d70a3d10127825 */ /* 0x000fca0007800012 */
[----:B0-----:R-:W-:-:S04]  /*45f0*/  IADD3 R22, P1, PT, R16, R19, RZ ;  /* 0x0000001310167210 */ /* 0x001fc80007f3e0ff */
        /* <DEDUP_REMOVED lines=19> */
[----:B------:R-:W-:Y:S02]  /*4730*/  SEL R16, R17, R16, !P0 ;  /* 0x0000001011107207 */ /* 0x000fe40004000000 */
[----:B------:R-:W-:Y:S02]  /*4740*/  IADD3 R6, P1, PT, R6, 0x2000, RZ ;  /* 0x0000200006067810 */ /* 0x000fe40007f3e0ff */
[----:B------:R-:W-:Y:S02]  /*4750*/  SEL R17, R18, R19, !P0 ;  /* 0x0000001312117207 */ /* 0x000fe40004000000 */
[----:B------:R-:W-:Y:S01]  /*4760*/  ISETP.NE.AND P0, PT, R7, RZ, PT ;  /* 0x000000ff0700720c */ /* 0x000fe20003f05270 */
[----:B------:R-:W-:Y:S02]  /*4770*/  IMAD.X R5, RZ, RZ, R5, P1 ;  /* 0x000000ffff057224 */ /* 0x000fe400008e0605 */
[----:B------:R1:W-:Y:S10]  /*4780*/  STG.E.64 desc[UR4][R14.64+0x1800], R16 ;  /* 0x001800100e007986 */ /* 0x0003f4000c101b04 */
[----:B------:R-:W-:Y:S05]  /*4790*/  @P0 BRA `(.L_x_641) ;  /* 0xfffffff000240947 */ /* 0x000fea000383ffff */
.L_x_640:
[----:B------:R-:W-:-:S04]  /*47a0*/  LOP3.LUT R4, R0, 0x7, RZ, 0xc0, !PT ;  /* 0x0000000700047812 */ /* 0x000fc800078ec0ff */
[----:B------:R-:W-:-:S13]  /*47b0*/  ISETP.NE.AND P0, PT, R4, RZ, PT ;  /* 0x000000ff0400720c */ /* 0x000fda0003f05270 */
[----:B------:R-:W-:Y:S05]  /*47c0*/  @!P0 EXIT ;  /* 0x000000000000894d */ /* 0x000fea0003800000 */
[----:B------:R-:W-:Y:S02]  /*47d0*/  ISETP.GE.U32.AND P1, PT, R4, 0x4, PT ;  /* 0x000000040400780c */ /* 0x000fe40003f26070 */
[----:B-1----:R-:W-:-:S04]  /*47e0*/  LOP3.LUT R14, R0, 0x3, RZ, 0xc0, !PT ;  /* 0x00000003000e7812 */ /* 0x002fc800078ec0ff */
[----:B------:R-:W-:-:S07]  /*47f0*/  ISETP.NE.AND P0, PT, R14, RZ, PT ;  /* 0x000000ff0e00720c */ /* 0x000fce0003f05270 */
[----:B------:R-:W-:Y:S06]  /*4800*/  @!P1 BRA `(.L_x_642) ;  /* 0x0000000400e49947 */ /* 0x000fec0003800000 */
[----:B------:R-:W-:Y:S01]  /*4810*/  IMAD R7, R3, 0x80, R2 ;  /* 0x0000008003077824 */ /* 0x000fe200078e0202 */
[----:B------:R-:W0:Y:S03]  /*4820*/  LDCU.64 UR6, c[0x0][0x390] ;  /* 0x00007200ff0677ac */ /* 0x000e260008000a00 */
[----:B------:R-:W-:-:S05]  /*4830*/  IMAD.WIDE R4, R7, 0x8, R10 ;  /* 0x0000000807047825 */ /* 0x000fca00078e020a */
        /* <DEDUP_REMOVED lines=27> */
[----:B------:R-:W-:Y:S01]  /*49f0*/  SEL R17, R6, R13, !P1 ;  /* 0x0000000d06117207 */ /* 0x000fe20004800000 */
[----:B------:R-:W-:-:S05]  /*4a00*/  IMAD.WIDE R6, R7, 0x8, R8 ;  /* 0x0000000807067825 */ /* 0x000fca00078e0208 */
[----:B------:R0:W-:Y:S04]  /*4a10*/  STG.E.64 desc[UR4][R6.64], R16 ;  /* 0x0000001006007986 */ /* 0x0001e8000c101b04 */
        /* <DEDUP_REMOVED lines=12> */
[----:B0-----:R-:W-:Y:S01]  /*4ae0*/  IMAD.X R16, R19, 0x1, ~R13, P1 ;  /* 0x0000000113107824 */ /* 0x001fe200008e0e0d */
        /* <DEDUP_REMOVED lines=46> */
[----:B------:R-:W-:Y:S01]  /*4dd0*/  VIADD R3, R3, 0x4 ;  /* 0x0000000403037836 */ /* 0x000fe20000000000 */
        /* <DEDUP_REMOVED lines=12> */
[----:B0-----:R-:W-:-:S04]  /*4ea0*/  IADD3 R16, P1, PT, R15, -0x70a3d70b, RZ ;  /* 0x8f5c28f50f107810 */ /* 0x001fc80007f3e0ff */
        /* <DEDUP_REMOVED lines=15> */
.L_x_642:
[----:B------:R-:W-:Y:S05]  /*4fa0*/  @!P0 EXIT ;  /* 0x000000000000894d */ /* 0x000fea0003800000 */
[----:B------:R-:W-:Y:S02]  /*4fb0*/  ISETP.NE.AND P1, PT, R14, 0x1, PT ;  /* 0x000000010e00780c */ /* 0x000fe40003f25270 */
[----:B------:R-:W-:-:S04]  /*4fc0*/  LOP3.LUT R0, R0, 0x1, RZ, 0xc0, !PT ;  /* 0x0000000100007812 */ /* 0x000fc800078ec0ff */
[----:B------:R-:W-:-:S07]  /*4fd0*/  ISETP.NE.U32.AND P0, PT, R0, 0x1, PT ;  /* 0x000000010000780c */ /* 0x000fce0003f05070 */
[----:B------:R-:W-:Y:S06]  /*4fe0*/  @!P1 BRA `(.L_x_643) ;  /* 0x0000000000fc9947 */ /* 0x000fec0003800000 */
[----:B0-----:R-:W-:Y:S01]  /*4ff0*/  IMAD R7, R3, 0x80, R2 ;  /* 0x0000008003077824 */ /* 0x001fe200078e0202 */
[----:B------:R-:W0:Y:S03]  /*5000*/  LDCU.64 UR6, c[0x0][0x390] ;  /* 0x00007200ff0677ac */ /* 0x000e260008000a00 */
[----:B------:R-:W-:-:S05]  /*5010*/  IMAD.WIDE R4, R7, 0x8, R10 ;  /* 0x0000000807047825 */ /* 0x000fca00078e020a */
        /* <DEDUP_REMOVED lines=45> */
[----:B0-----:R-:W-:Y:S02]  /*52f0*/  IADD3.X R15, PT, PT, R16, 0x5c28f5c2, RZ, P1, !PT ;  /* 0x5c28f5c2100f7810 */ /* 0x001fe40000ffe4ff */
        /* <DEDUP_REMOVED lines=14> */
.L_x_643:
[----:B------:R-:W-:Y:S05]  /*53e0*/  @P0 EXIT ;  /* 0x000000000000094d */ /* 0x000fea0003800000 */
[----:B------:R-:W-:Y:S01]  /*53f0*/  IMAD R3, R3, 0x80, R2 ;  /* 0x0000008003037824 */ /* 0x000fe200078e0202 */
[----:B------:R-:W2:Y:S03]  /*5400*/  LDCU.64 UR6, c[0x0][0x390] ;  /* 0x00007200ff0677ac */ /* 0x000ea60008000a00 */
[----:B------:R-:W-:-:S06]  /*5410*/  IMAD.WIDE R10, R3, 0x8, R10 ;  /* 0x00000008030a7825 */ /* 0x000fcc00078e020a */
[----:B------:R-:W2:Y:S01]  /*5420*/  LDG.E.64 R10, desc[UR4][R10.64] ;  /* 0x000000040a0a7981 */ /* 0x000ea2000c1e1b00 */
[----:B------:R-:W-:Y:S01]  /*5430*/  IMAD.WIDE R8, R3, 0x8, R8 ;  /* 0x0000000803087825 */ /* 0x000fe200078e0208 */
[----:B--2---:R-:W-:-:S04]  /*5440*/  IADD3 R4, P0, PT, R10, UR6, RZ ;  /* 0x000000060a047c10 */ /* 0x004fc8000ff1e0ff */
[----:B------:R-:W-:-:S05]  /*5450*/  IADD3.X R5, PT, PT, R11, UR7, RZ, P0, !PT ;  /* 0x000000070b057c10 */ /* 0x000fca00087fe4ff */
[----:B01----:R-:W-:-:S04]  /*5460*/  IMAD.WIDE.U32 R6, R5, 0x70a3d70b, RZ ;  /* 0x70a3d70b05067825 */ /* 0x003fc800078e00ff */
        /* <DEDUP_REMOVED lines=26> */
.L_x_644:
        /* <DEDUP_REMOVED lines=15> */
.L_x_700:


//--------------------- .text._ZN3cub18CUB_300001_SM_10006detail9transform16transform_kernelINS2_10policy_hubILb1EN4cuda3std3__45tupleIJN6thrust24THRUST_300001_SM_1000_NS6detail15normal_iteratorINSA_10device_ptrIxEEEEEEEE10policy1000Ei16PrefixToPositionSF_JPxEEEvT0_iT1_T2_DpNS2_10kernel_argIT3_EE --------------------------
	.section	.text._ZN3cub18CUB_300001_SM_10006detail9transform16transform_kernelINS2_10policy_hubILb1EN4cuda3std3__45tupleIJN6thrust24THRUST_300001_SM_1000_NS6detail15normal_iteratorINSA_10device_ptrIxEEEEEEEE10policy1000Ei16PrefixToPositionSF_JPxEEEvT0_iT1_T2_DpNS2_10kernel_argIT3_EE,"ax",@progbits
	.align	128
        .global         _ZN3cub18CUB_300001_SM_10006detail9transform16transform_kernelINS2_10policy_hubILb1EN4cuda3std3__45tupleIJN6thrust24THRUST_300001_SM_1000_NS6detail15normal_iteratorINSA_10device_ptrIxEEEEEEEE10policy1000Ei16PrefixToPositionSF_JPxEEEvT0_iT1_T2_DpNS2_10kernel_argIT3_EE
        .type           _ZN3cub18CUB_300001_SM_10006detail9transform16transform_kernelINS2_10policy_hubILb1EN4cuda3std3__45tupleIJN6thrust24THRUST_300001_SM_1000_NS6detail15normal_iteratorINSA_10device_ptrIxEEEEEEEE10policy1000Ei16PrefixToPositionSF_JPxEEEvT0_iT1_T2_DpNS2_10kernel_argIT3_EE,@function
        .size           _ZN3cub18CUB_300001_SM_10006detail9transform16transform_kernelINS2_10policy_hubILb1EN4cuda3std3__45tupleIJN6thrust24THRUST_300001_SM_1000_NS6detail15normal_iteratorINSA_10device_ptrIxEEEEEEEE10policy1000Ei16PrefixToPositionSF_JPxEEEvT0_iT1_T2_DpNS2_10kernel_argIT3_EE,(.L_x_701 - _ZN3cub18CUB_300001_SM_10006detail9transform16transform_kernelINS2_10policy_hubILb1EN4cuda3std3__45tupleIJN6thrust24THRUST_300001_SM_1000_NS6detail15normal_iteratorINSA_10device_ptrIxEEEEEEEE10policy1000Ei16PrefixToPositionSF_JPxEEEvT0_iT1_T2_DpNS2_10kernel_argIT3_EE)
        .other          _ZN3cub18CUB_300001_SM_10006detail9transform16transform_kernelINS2_10policy_hubILb1EN4cuda3std3__45tupleIJN6thrust24THRUST_300001_SM_1000_NS6detail15normal_iteratorINSA_10device_ptrIxEEEEEEEE10policy1000Ei16PrefixToPositionSF_JPxEEEvT0_iT1_T2_DpNS2_10kernel_argIT3_EE,@"STO_CUDA_ENTRY STV_DEFAULT"
_ZN3cub18CUB_300001_SM_10006detail9transform16transform_kernelINS2_10policy_hubILb1EN4cuda3std3__45tupleIJN6thrust24THRUST_300001_SM_1000_NS6detail15normal_iteratorINSA_10device_ptrIxEEEEEEEE10policy1000Ei16PrefixToPositionSF_JPxEEEvT0_iT1_T2_DpNS2_10kernel_argIT3_EE:
.text._ZN3cub18CUB_300001_SM_10006detail9transform16transform_kernelINS2_10policy_hubILb1EN4cuda3std3__45tupleIJN6thrust24THRUST_300001_SM_1000_NS6detail15normal_iteratorINSA_10device_ptrIxEEEEEEEE10policy1000Ei16PrefixToPositionSF_JPxEEEvT0_iT1_T2_DpNS2_10kernel_argIT3_EE:
[----:B------:R-:W-:Y:S08]  /*0000*/  LDC R1, c[0x0][0x37c] ;  /* 0x0000df00ff017b82 */ /* 0x000ff00000000800 */
[----:B------:R-:W0:Y:S01]  /*0010*/  LDC.64 R4, c[0x0][0x380] ;  /* 0x0000e000ff047b82 */ /* 0x000e220000000a00 */
[----:B------:R-:W1:Y:S01]  /*0020*/  S2R R0, SR_TID.X ;  /* 0x0000000000007919 */ /* 0x000e620000002100 */
[----:B------:R-:W-:Y:S06]  /*0030*/  BSSY.RECONVERGENT B0, `(.L_x_645) ;  /* 0x0000013000007945 */ /* 0x000fec0003800200 */
[----:B------:R-:W2:Y:S01]  /*0040*/  S2UR UR4, SR_CTAID.X ;  /* 0x00000000000479c3 */ /* 0x000ea20000002500 */
[----:B0-----:R-:W-:-:S04]  /*0050*/  IMAD.SHL.U32 R3, R5, 0x80, RZ ;  /* 0x0000008005037824 */ /* 0x001fc800078e00ff */
[----:B--2---:R-:W-:Y:S02]  /*0060*/  IMAD R13, R3, UR4, RZ ;  /* 0x00000004030d7c24 */ /* 0x004fe4000f8e02ff */
[----:B-1----:R-:W-:Y:S02]  /*0070*/  IMAD.SHL.U32 R9, R0, 0x80, RZ ;  /* 0x0000008000097824 */ /* 0x002fe400078e00ff */
[----:B------:R-:W-:-:S05]  /*0080*/  IMAD.IADD R4, R4, 0x1, -R13 ;  /* 0x0000000104047824 */ /* 0x000fca00078e0a0d */
[----:B------:R-:W-:-:S05]  /*0090*/  VIMNMX R2, PT, PT, R3, R4, PT ;  /* 0x0000000403027248 */ /* 0x000fca0003fe0100 */
[----:B------:R-:W-:-:S05]  /*00a0*/  IMAD.SHL.U32 R8, R2, 0x8, RZ ;  /* 0x0000000802087824 */ /* 0x000fca00078e00ff */
[----:B------:R-:W-:-:S13]  /*00b0*/  ISETP.GE.AND P0, PT, R9, R8, PT ;  /* 0x000000080900720c */ /* 0x000fda0003f06270 */
[----:B------:R-:W-:Y:S05]  /*00c0*/  @P0 BRA `(.L_x_646) ;  /* 0x0000000000240947 */ /* 0x000fea0003800000 */
[----:B------:R-:W0:Y:S02]  /*00d0*/  LDC.64 R6, c[0x0][0x398] ;  /* 0x0000e600ff067b82 */ /* 0x000e240000000a00 */
[----:B0-----:R-:W-:-:S04]  /*00e0*/  IMAD.WIDE.U32 R6, R0, 0x80, R6 ;  /* 0x0000008000067825 */ /* 0x001fc800078e0006 */
[----:B------:R-:W-:-:S07]  /*00f0*/  IMAD.WIDE R6, R13, 0x8, R6 ;  /* 0x000000080d067825 */ /* 0x000fce00078e0206 */
.L_x_647:
[----:B------:R-:W-:Y:S01]  /*0100*/  VIADD R9, R9, 0x4000 ;  /* 0x0000400009097836 */ /* 0x000fe20000000000 */
[----:B------:R0:W-:Y:S04]  /*0110*/  CCTL.E.PF2 [R6] ;  /* 0x000000000600798f */ /* 0x0001e80000800100 */
[----:B------:R-:W-:Y:S02]  /*0120*/  ISETP.GE.AND P0, PT, R9, R8, PT ;  /* 0x000000080900720c */ /* 0x000fe40003f06270 */
[----:B0-----:R-:W-:-:S05]  /*0130*/  IADD3 R6, P1, PT, R6, 0x4000, RZ ;  /* 0x0000400006067810 */ /* 0x001fca0007f3e0ff */
[----:B------:R-:W-:-:S06]  /*0140*/  IMAD.X R7, RZ, RZ, R7, P1 ;  /* 0x000000ffff077224 */ /* 0x000fcc00008e0607 */
[----:B------:R-:W-:Y:S05]  /*0150*/  @!P0 BRA `(.L_x_647) ;  /* 0xfffffffc00e88947 */ /* 0x000fea000383ffff */
.L_x_646:
[----:B------:R-:W-:Y:S05]  /*0160*/  BSYNC.RECONVERGENT B0 ;  /* 0x0000000000007941 */ /* 0x000fea0003800200 */
.L_x_645:
[----:B------:R-:W0:Y:S01]  /*0170*/  LDCU.128 UR8, c[0x0][0x390] ;  /* 0x00007200ff0877ac */ /* 0x000e220008000c00 */
[----:B------:R-:W-:Y:S01]  /*0180*/  ISETP.GT.AND P0, PT, R3, R4, PT ;  /* 0x000000040300720c */ /* 0x000fe20003f04270 */
[----:B------:R-:W-:Y:S01]  /*0190*/  IMAD.WIDE R12, R13, 0x8, RZ ;  /* 0x000000080d0c7825 */ /* 0x000fe200078e02ff */
[----:B------:R-:W1:Y:S02]  /*01a0*/  LDCU.64 UR4, c[0x0][0x358] ;  /* 0x00006b00ff0477ac */ /* 0x000e640008000a00 */
[C---:B0-----:R-:W-:Y:S02]  /*01b0*/  IADD3 R10, P1, PT, R12.reuse, UR10, RZ ;  /* 0x0000000a0c0a7c10 */ /* 0x041fe4000ff3e0ff */
[----:B------:R-:W-:Y:S02]  /*01c0*/  IADD3 R8, P2, PT, R12, UR8, RZ ;  /* 0x000000080c087c10 */ /* 0x000fe4000ff5e0ff */
[C---:B------:R-:W-:Y:S02]  /*01d0*/  IADD3.X R11, PT, PT, R13.reuse, UR11, RZ, P1, !PT ;  /* 0x0000000b0d0b7c10 */ /* 0x040fe40008ffe4ff */
[----:B------:R-:W-:-:S03]  /*01e0*/  IADD3.X R9, PT, PT, R13, UR9, RZ, P2, !PT ;  /* 0x000000090d097c10 */ /* 0x000fc600097fe4ff */
[----:B-1----:R-:W-:Y:S06]  /*01f0*/  @P0 BRA `(.L_x_648) ;  /* 0x0000001c00ac0947 */ /* 0x002fec0003800000 */
[----:B------:R-:W-:-:S13]  /*0200*/  ISETP.GE.AND P0, PT, R5, 0x1, PT ;  /* 0x000000010500780c */ /* 0x000fda0003f06270 */
[----:B------:R-:W-:Y:S05]  /*0210*/  @!P0 EXIT ;  /* 0x000000000000894d */ /* 0x000fea0003800000 */
[C---:B------:R-:W-:Y:S01]  /*0220*/  ISETP.GE.U32.AND P1, PT, R5.reuse, 0x8, PT ;  /* 0x000000080500780c */ /* 0x040fe20003f26070 */
[----:B------:R-:W-:Y:S01]  /*0230*/  IMAD.MOV.U32 R3, RZ, RZ, RZ ;  /* 0x000000ffff037224 */ /* 0x000fe200078e00ff */
[----:B------:R-:W-:-:S04]  /*0240*/  LOP3.LUT R2, R5, 0x7, RZ, 0xc0, !PT ;  /* 0x0000000705027812 */ /* 0x000fc800078ec0ff */
[----:B------:R-:W-:-:S07]  /*0250*/  ISETP.NE.AND P0, PT, R2, RZ, PT ;  /* 0x000000ff0200720c */ /* 0x000fce0003f05270 */
[----:B------:R-:W-:Y:S06]  /*0260*/  @!P1 BRA `(.L_x_649) ;  /* 0x0000000c00f89947 */ /* 0x000fec0003800000 */
[C---:B------:R-:W-:Y:S01]  /*0270*/  IMAD.WIDE.U32 R6, R0.reuse, 0x8, R12 ;  /* 0x0000000800067825 */ /* 0x040fe200078e000c */
[----:B------:R-:W-:Y:S01]  /*0280*/  LOP3.LUT R3, R5, 0x7ffffff8, RZ, 0xc0, !PT ;  /* 0x7ffffff805037812 */ /* 0x000fe200078ec0ff */
[----:B------:R-:W0:Y:S02]  /*0290*/  LDCU.64 UR6, c[0x0][0x388] ;  /* 0x00007100ff0677ac */ /* 0x000e240008000a00 */
[----:B------:R-:W-:Y:S02]  /*02a0*/  IMAD.MOV.U32 R5, RZ, RZ, R7 ;  /* 0x000000ffff057224 */ /* 0x000fe400078e0007 */
[----:B------:R-:W-:Y:S01]  /*02b0*/  VIADD R4, R0, 0x80 ;  /* 0x0000008000047836 */ /* 0x000fe20000000000 */
[----:B------:R-:W1:Y:S01]  /*02c0*/  LDCU.128 UR8, c[0x0][0x390] ;  /* 0x00007200ff0877ac */ /* 0x000e620008000c00 */
[----:B------:R-:W-:-:S07]  /*02d0*/  IMAD.MOV R7, RZ, RZ, -R3 ;  /* 0x000000ffff077224 */ /* 0x000fce00078e0a03 */
.L_x_650:
[----:B-12---:R-:W-:-:S04]  /*02e0*/  IADD3 R16, P1, PT, R6, UR10, RZ ;  /* 0x0000000a06107c10 */ /* 0x006fc8000ff3e0ff */
        /* <DEDUP_REMOVED lines=211> */
[----:B------:R-:W3:Y:S01]  /*1020*/  LDG.E.64 R24, desc[UR4][R24.64+0x1800] ;  /* 0x0018000418187981 */ /* 0x000ee2000c1e1b00 */
[----:B------:R-:W-:Y:S02]  /*1030*/  VIADD R7, R7, 0x8 ;  /* 0x0000000807077836 */ /* 0x000fe40000000000 */
[----:B------:R-:W-:Y:S01]  /*1040*/  VIADD R4, R4, 0x400 ;  /* 0x0000040004047836 */ /* 0x000fe20000000000 */
[----:B---3--:R-:W-:-:S04]  /*1050*/  IADD3 R16, P1, PT, R24, UR6, RZ ;  /* 0x0000000618107c10 */ /* 0x008fc8000ff3e0ff */
        /* <DEDUP_REMOVED lines=31> */
.L_x_649:
[----:B------:R-:W-:Y:S05]  /*1250*/  @!P0 EXIT ;  /* 0x000000000000894d */ /* 0x000fea0003800000 */
[----:B------:R-:W0:Y:S01]  /*1260*/  LDC R6, c[0x0][0x384] ;  /* 0x0000e100ff067b82 */ /* 0x000e220000000800 */
[----:B------:R-:W-:Y:S02]  /*1270*/  ISETP.GE.U32.AND P1, PT, R2, 0x4, PT ;  /* 0x000000040200780c */ /* 0x000fe40003f26070 */
[----:B0-----:R-:W-:-:S04]  /*1280*/  LOP3.LUT R7, R6, 0x3, RZ, 0xc0, !PT ;  /* 0x0000000306077812 */ /* 0x001fc800078ec0ff */
[----:B------:R-:W-:-:S07]  /*1290*/  ISETP.NE.AND P0, PT, R7, RZ, PT ;  /* 0x000000ff0700720c */ /* 0x000fce0003f05270 */
[----:B------:R-:W-:Y:S06]  /*12a0*/  @!P1 BRA `(.L_x_651) ;  /* 0x0000000400e49947 */ /* 0x000fec0003800000 */
[----:B------:R-:W-:Y:S01]  /*12b0*/  IMAD R13, R3, 0x80, R0 ;  /* 0x00000080030d7824 */ /* 0x000fe200078e0200 */
[----:B------:R-:W0:Y:S03]  /*12c0*/  LDCU.64 UR6, c[0x0][0x388] ;  /* 0x00007100ff0677ac */ /* 0x000e260008000a00 */
[----:B------:R-:W-:-:S05]  /*12d0*/  IMAD.WIDE R4, R13, 0x8, R10 ;  /* 0x000000080d047825 */ /* 0x000fca00078e020a */
[----:B--2---:R-:W0:Y:S01]  /*12e0*/  LDG.E.64 R14, desc[UR4][R4.64] ;  /* 0x00000004040e7981 */ /* 0x004e22000c1e1b00 */
        /* <DEDUP_REMOVED lines=40> */
[----:B0-----:R-:W-:-:S05]  /*1570*/  IADD3 R17, P1, PT, -R14, R18, RZ ;  /* 0x000000120e117210 */ /* 0x001fca0007f3e1ff */
        /* <DEDUP_REMOVED lines=76> */
.L_x_651:
[----:B------:R-:W-:Y:S05]  /*1a40*/  @!P0 EXIT ;  /* 0x000000000000894d */ /* 0x000fea0003800000 */
[----:B------:R-:W-:Y:S02]  /*1a50*/  ISETP.NE.AND P1, PT, R7, 0x1, PT ;  /* 0x000000010700780c */ /* 0x000fe40003f25270 */
[----:B------:R-:W-:-:S04]  /*1a60*/  LOP3.LUT R6, R6, 0x1, RZ, 0xc0, !PT ;  /* 0x0000000106067812 */ /* 0x000fc800078ec0ff */
[----:B------:R-:W-:-:S07]  /*1a70*/  ISETP.NE.U32.AND P0, PT, R6, 0x1, PT ;  /* 0x000000010600780c */ /* 0x000fce0003f05070 */
[----:B------:R-:W-:Y:S06]  /*1a80*/  @!P1 BRA `(.L_x_652) ;  /* 0x0000000000fc9947 */ /* 0x000fec0003800000 */
[----:B------:R-:W-:Y:S01]  /*1a90*/  IMAD R7, R3, 0x80, R0 ;  /* 0x0000008003077824 */ /* 0x000fe200078e0200 */
[----:B------:R-:W1:Y:S03]  /*1aa0*/  LDCU.64 UR6, c[0x0][0x388] ;  /* 0x00007100ff0677ac */ /* 0x000e660008000a00 */
[----:B------:R-:W-:-:S05]  /*1ab0*/  IMAD.WIDE R4, R7, 0x8, R10 ;  /* 0x0000000807047825 */ /* 0x000fca00078e020a */
[----:B0-----:R-:W1:Y:S01]  /*1ac0*/  LDG.E.64 R12, desc[UR4][R4.64] ;  /* 0x00000004040c7981 */ /* 0x001e62000c1e1b00 */
[----:B------:R-:W-:Y:S01]  /*1ad0*/  IMAD.WIDE R6, R7, 0x8, R8 ;  /* 0x0000000807067825 */ /* 0x000fe200078e0208 */
[----:B-1----:R-:W-:-:S04]  /*1ae0*/  IADD3 R12, P1, PT, R12, UR6, RZ ;  /* 0x000000060c0c7c10 */ /* 0x002fc8000ff3e0ff */
[----:B------:R-:W-:-:S05]  /*1af0*/  IADD3.X R13, PT, PT, R13, UR7, RZ, P1, !PT ;  /* 0x000000070d0d7c10 */ /* 0x000fca0008ffe4ff */
[----:B--2---:R-:W-:-:S04]  /*1b00*/  IMAD.WIDE.U32 R14, R13, 0x70a3d70b, RZ ;  /* 0x70a3d70b0d0e7825 */ /* 0x004fc800078e00ff */
        /* <DEDUP_REMOVED lines=55> */
.L_x_652:
[----:B------:R-:W-:Y:S05]  /*1e80*/  @P0 EXIT ;  /* 0x000000000000094d */ /* 0x000fea0003800000 */
[----:B------:R-:W-:Y:S01]  /*1e90*/  IMAD R3, R3, 0x80, R0 ;  /* 0x0000008003037824 */ /* 0x000fe200078e0200 */
[----:B------:R-:W3:Y:S03]  /*1ea0*/  LDCU.64 UR6, c[0x0][0x388] ;  /* 0x00007100ff0677ac */ /* 0x000ee60008000a00 */
[----:B------:R-:W-:-:S06]  /*1eb0*/  IMAD.WIDE R10, R3, 0x8, R10 ;  /* 0x00000008030a7825 */ /* 0x000fcc00078e020a */
[----:B------:R-:W3:Y:S01]  /*1ec0*/  LDG.E.64 R10, desc[UR4][R10.64] ;  /* 0x000000040a0a7981 */ /* 0x000ee2000c1e1b00 */
[----:B------:R-:W-:Y:S01]  /*1ed0*/  IMAD.WIDE R8, R3, 0x8, R8 ;  /* 0x0000000803087825 */ /* 0x000fe200078e0208 */
[----:B---3--:R-:W-:-:S04]  /*1ee0*/  IADD3 R4, P0, PT, R10, UR6, RZ ;  /* 0x000000060a047c10 */ /* 0x008fc8000ff1e0ff */
[----:B------:R-:W-:-:S05]  /*1ef0*/  IADD3.X R5, PT, PT, R11, UR7, RZ, P0, !PT ;  /* 0x000000070b057c10 */ /* 0x000fca00087fe4ff */
[----:B-1----:R-:W-:-:S04]  /*1f00*/  IMAD.WIDE.U32 R6, R5, 0x70a3d70b, RZ ;  /* 0x70a3d70b05067825 */ /* 0x002fc800078e00ff */
[----:B0-----:R-:W-:-:S04]  /*1f10*/  IMAD.WIDE.U32 R12, P0, R4, -0x5c28f5c3, R6 ;  /* 0xa3d70a3d040c7825 */ /* 0x001fc80007800006 */
        /* <DEDUP_REMOVED lines=25> */
.L_x_648:
[----:B------:R-:W-:-:S13]  /*20b0*/  ISETP.GE.AND P0, PT, R5, 0x1, PT ;  /* 0x000000010500780c */ /* 0x000fda0003f06270 */
[----:B------:R-:W-:Y:S05]  /*20c0*/  @!P0 EXIT ;  /* 0x000000000000894d */ /* 0x000fea0003800000 */
[C---:B------:R-:W-:Y:S01]  /*20d0*/  ISETP.GE.U32.AND P0, PT, R5.reuse, 0x8, PT ;  /* 0x000000080500780c */ /* 0x040fe20003f06070 */
[----:B------:R-:W-:Y:S01]  /*20e0*/  IMAD.MOV.U32 R3, RZ, RZ, RZ ;  /* 0x000000ffff037224 */ /* 0x000fe200078e00ff */
[----:B------:R-:W-:-:S11]  /*20f0*/  LOP3.LUT R22, R5, 0x7, RZ, 0xc0, !PT ;  /* 0x0000000705167812 */ /* 0x000fd600078ec0ff */
[----:B------:R-:W-:Y:S05]  /*2100*/  @!P0 BRA `(.L_x_653) ;  /* 0x0000001000688947 */ /* 0x000fea0003800000 */
[----:B------:R-:W-:Y:S01]  /*2110*/  LOP3.LUT R3, R5, 0x7ffffff8, RZ, 0xc0, !PT ;  /* 0x7ffffff805037812 */ /* 0x000fe200078ec0ff */
[----:B------:R-:W-:Y:S01]  /*2120*/  IMAD.MOV.U32 R20, RZ, RZ, RZ ;  /* 0x000000ffff147224 */ /* 0x000fe200078e00ff */
[----:B------:R-:W0:Y:S06]  /*2130*/  LDCU.64 UR6, c[0x0][0x388] ;  /* 0x00007100ff0677ac */ /* 0x000e2c0008000a00 */
.L_x_670:
[----:B------:R-:W-:Y:S01]  /*2140*/  IMAD R21, R20, 0x80, R0 ;  /* 0x0000008014157824 */ /* 0x000fe200078e0200 */
[----:B------:R-:W-:Y:S03]  /*2150*/  BSSY.RECONVERGENT B0, `(.L_x_654) ;  /* 0x000002b000007945 */ /* 0x000fe60003800200 */
[C---:B------:R-:W-:Y:S01]  /*2160*/  VIADD R5, R21.reuse, 0x100 ;  /* 0x0000010015057836 */ /* 0x040fe20000000000 */
[CC--:B------:R-:W-:Y:S01]  /*2170*/  ISETP.GE.AND P0, PT, R21.reuse, R2.reuse, PT ;  /* 0x000000021500720c */ /* 0x0c0fe20003f06270 */
[C---:B01234-:R-:W-:Y:S02]  /*2180*/  VIADD R13, R21.reuse, 0x180 ;  /* 0x00000180150d7836 */ /* 0x05ffe40000000000 */
[----:B------:R-:W-:Y:S01]  /*2190*/  VIADD R15, R21, 0x200 ;  /* 0x00000200150f7836 */ /* 0x000fe20000000000 */
[-C--:B------:R-:W-:Y:S01]  /*21a0*/  ISETP.GE.AND P4, PT, R5, R2.reuse, PT ;  /* 0x000000020500720c */ /* 0x080fe20003f86270 */
[----:B------:R-:W-:Y:S01]  /*21b0*/  VIADD R7, R21, 0x80 ;  /* 0x0000008015077836 */ /* 0x000fe20000000000 */
[-C--:B------:R-:W-:Y:S01]  /*21c0*/  ISETP.GE.AND P2, PT, R13, R2.reuse, PT ;  /* 0x000000020d00720c */ /* 0x080fe20003f46270 */
[----:B------:R-:W-:Y:S01]  /*21d0*/  VIADD R5, R21, 0x280 ;  /* 0x0000028015057836 */ /* 0x000fe20000000000 */
[----:B------:R-:W-:-:S02]  /*21e0*/  ISETP.GE.AND P1, PT, R15, R2, PT ;  /* 0x000000020f00720c */ /* 0x000fc40003f26270 */
[----:B------:R-:W-:-:S03]  /*21f0*/  ISETP.GE.AND P3, PT, R7, R2, PT ;  /* 0x000000020700720c */ /* 0x000fc60003f66270 */
[----:B------:R-:W-:Y:S10]  /*2200*/  @P0 BRA `(.L_x_655) ;  /* 0x00000000007c0947 */ /* 0x000ff40003800000 */
[----:B------:R-:W-:-:S06]  /*2210*/  IMAD.WIDE.U32 R14, R21, 0x8, R10 ;  /* 0x00000008150e7825 */ /* 0x000fcc00078e000a */
        /* <DEDUP_REMOVED lines=28> */
[----:B------:R-:W-:-:S05]  /*23e0*/  IMAD.WIDE.U32 R12, R21, 0x8, R8 ;  /* 0x00000008150c7825 */ /* 0x000fca00078e0008 */
[----:B------:R1:W-:Y:S02]  /*23f0*/  STG.E.64 desc[UR4][R12.64], R14 ;  /* 0x0000000e0c007986 */ /* 0x0003e4000c101b04 */
.L_x_655:
[----:B0-----:R-:W-:Y:S05]  /*2400*/  BSYNC.RECONVERGENT B0 ;  /* 0x0000000000007941 */ /* 0x001fea0003800200 */
.L_x_654:
[----:B------:R-:W-:Y:S01]  /*2410*/  BSSY.RECONVERGENT B0, `(.L_x_656) ;  /* 0x0000023000007945 */ /* 0x000fe20003800200 */
[----:B------:R-:W-:Y:S01]  /*2420*/  ISETP.GE.AND P0, PT, R5, R2, PT ;  /* 0x000000020500720c */ /* 0x000fe20003f06270 */
[----:B------:R-:W-:-:S04]  /*2430*/  IMAD.WIDE R4, R7, 0x8, R10 ;  /* 0x0000000807047825 */ /* 0x000fc800078e020a */
[----:B------:R-:W-:Y:S02]  /*2440*/  VIADD R23, R21, 0x300 ;  /* 0x0000030015177836 */ /* 0x000fe40000000000 */
[----:B------:R-:W-:Y:S01]  /*2450*/  IMAD.WIDE R6, R7, 0x8, R8 ;  /* 0x0000000807067825 */ /* 0x000fe200078e0208 */
[----:B------:R-:W-:Y:S06]  /*2460*/  @P3 BRA `(.L_x_657) ;  /* 0x0000000000743947 */ /* 0x000fec0003800000 */
[----:B-1----:R-:W2:Y:S02]  /*2470*/  LDG.E.64 R12, desc[UR4][R4.64] ;  /* 0x00000004040c7981 */ /* 0x002ea4000c1e1b00 */
        /* <DEDUP_REMOVED lines=28> */
.L_x_657:
[----:B------:R-:W-:Y:S05]  /*2640*/  BSYNC.RECONVERGENT B0 ;  /* 0x0000000000007941 */ /* 0x000fea0003800200 */
.L_x_656:
        /* <DEDUP_REMOVED lines=33> */
.L_x_659:
[----:B------:R-:W-:Y:S05]  /*2860*/  BSYNC.RECONVERGENT B0 ;  /* 0x0000000000007941 */ /* 0x000fea0003800200 */
.L_x_658:
[----:B------:R-:W-:Y:S01]  /*2870*/  BSSY.RECONVERGENT B0, `(.L_x_660) ;  /* 0x0000021000007945 */ /* 0x000fe20003800200 */
[----:B------:R-:W-:Y:S01]  /*2880*/  ISETP.GE.AND P4, PT, R21, R2, PT ;  /* 0x000000021500720c */ /* 0x000fe20003f86270 */
[----:B------:R-:W-:Y:S02]  /*2890*/  VIADD R20, R20, 0x8 ;  /* 0x0000000814147836 */ /* 0x000fe40000000000 */
        /* <DEDUP_REMOVED lines=30> */
.L_x_661:
[----:B------:R-:W-:Y:S05]  /*2a80*/  BSYNC.RECONVERGENT B0 ;  /* 0x0000000000007941 */ /* 0x000fea0003800200 */
.L_x_660:
[----:B------:R-:W-:Y:S01]  /*2a90*/  BSSY.RECONVERGENT B0, `(.L_x_662) ;  /* 0x0000020000007945 */ /* 0x000fe20003800200 */
[----:B------:R-:W-:-:S03]  /*2aa0*/  ISETP.NE.AND P2, PT, R20, R3, PT ;  /* 0x000000031400720c */ /* 0x000fc60003f45270 */
[----:B------:R-:W-:Y:S10]  /*2ab0*/  @P1 BRA `(.L_x_663) ;  /* 0x0000000000741947 */ /* 0x000ff40003800000 */
        /* <DEDUP_REMOVED lines=29> */
.L_x_663:
[----:B------:R-:W-:Y:S05]  /*2c90*/  BSYNC.RECONVERGENT B0 ;  /* 0x0000000000007941 */ /* 0x000fea0003800200 */
.L_x_662:
        /* <DEDUP_REMOVED lines=31> */
.L_x_665:
[----:B------:R-:W-:Y:S05]  /*2e90*/  BSYNC.RECONVERGENT B0 ;  /* 0x0000000000007941 */ /* 0x000fea0003800200 */
.L_x_664:
        /* <DEDUP_REMOVED lines=31> */
.L_x_667:
[----:B------:R-:W-:Y:S05]  /*3090*/  BSYNC.RECONVERGENT B0 ;  /* 0x0000000000007941 */ /* 0x000fea0003800200 */
.L_x_666:
        /* <DEDUP_REMOVED lines=31> */
.L_x_669:
[----:B------:R-:W-:Y:S05]  /*3290*/  BSYNC.RECONVERGENT B0 ;  /* 0x0000000000007941 */ /* 0x000fea0003800200 */
.L_x_668:
[----:B------:R-:W-:Y:S05]  /*32a0*/  @P2 BRA `(.L_x_670) ;  /* 0xffffffec00a42947 */ /* 0x000fea000383ffff */
.L_x_653:
        /* <DEDUP_REMOVED lines=17> */
[----:B------:R-:W0:Y:S05]  /*33c0*/  LDCU.64 UR6, c[0x0][0x388] ;  /* 0x00007100ff0677ac */ /* 0x000e2a0008000a00 */
[----:B------:R-:W0:Y:S02]  /*33d0*/  LDG.E.64 R24, desc[UR4][R24.64] ;  /* 0x0000000418187981 */ /* 0x000e24000c1e1b00 */
[----:B0-234-:R-:W-:-:S04]  /*33e0*/  IADD3 R6, P3, PT, R24, UR6, RZ ;  /* 0x0000000618067c10 */ /* 0x01dfc8000ff7e0ff */
[----:B------:R-:W-:Y:S01]  /*33f0*/  IADD3.X R7, PT, PT, R25, UR7, RZ, P3, !PT ;  /* 0x0000000719077c10 */ /* 0x000fe20009ffe4ff */
[----:B-1----:R-:W-:-:S04]  /*3400*/  IMAD.WIDE.U32 R14, R6, 0x70a3d70b, RZ ;  /* 0x70a3d70b060e7825 */ /* 0x002fc800078e00ff */
        /* <DEDUP_REMOVED lines=26> */
.L_x_673:
[----:B------:R-:W-:Y:S05]  /*35b0*/  BSYNC.RECONVERGENT B0 ;  /* 0x0000000000007941 */ /* 0x000fea0003800200 */
.L_x_672:
        /* <DEDUP_REMOVED lines=34> */
.L_x_675:
[----:B------:R-:W-:Y:S05]  /*37e0*/  BSYNC.RECONVERGENT B0 ;  /* 0x0000000000007941 */ /* 0x000fea0003800200 */
.L_x_674:
        /* <DEDUP_REMOVED lines=34> */
.L_x_677:
[----:B------:R-:W-:Y:S05]  /*3a10*/  BSYNC.RECONVERGENT B0 ;  /* 0x0000000000007941 */ /* 0x000fea0003800200 */
.L_x_676:
        /* <DEDUP_REMOVED lines=34> */
.L_x_679:
[----:B------:R-:W-:Y:S05]  /*3c40*/  BSYNC.RECONVERGENT B0 ;  /* 0x0000000000007941 */ /* 0x000fea0003800200 */
.L_x_678:
[----:B------:R-:W-:-:S07]  /*3c50*/  VIADD R3, R3, 0x4 ;  /* 0x0000000403037836 */ /* 0x000fce0000000000 */
.L_x_671:
[----:B------:R-:W-:-:S13]  /*3c60*/  ISETP.NE.AND P0, PT, R18, RZ, PT ;  /* 0x000000ff1200720c */ /* 0x000fda0003f05270 */
[----:B------:R-:W-:Y:S05]  /*3c70*/  @!P0 EXIT ;  /* 0x000000000000894d */ /* 0x000fea0003800000 */
[----:B------:R-:W-:-:S13]  /*3c80*/  ISETP.NE.AND P0, PT, R18, 0x1, PT ;  /* 0x000000011200780c */ /* 0x000fda0003f05270 */
[----:B------:R-:W-:Y:S05]  /*3c90*/  @!P0 BRA `(.L_x_680) ;  /* 0x00000004002c8947 */ /* 0x000fea0003800000 */
[----:B0-234-:R-:W-:Y:S01]  /*3ca0*/  IMAD R7, R3, 0x80, R0 ;  /* 0x0000008003077824 */ /* 0x01dfe200078e0200 */
[----:B------:R-:W-:Y:S03]  /*3cb0*/  BSSY.RECONVERGENT B0, `(.L_x_681) ;  /* 0x0000025000007945 */ /* 0x000fe60003800200 */
[C---:B------:R-:W-:Y:S01]  /*3cc0*/  VIADD R5, R7.reuse, 0x80 ;  /* 0x0000008007057836 */ /* 0x040fe20000000000 */
[----:B------:R-:W-:-:S04]  /*3cd0*/  ISETP.GE.AND P1, PT, R7, R2, PT ;  /* 0x000000020700720c */ /* 0x000fc80003f26270 */
[----:B------:R-:W-:-:S09]  /*3ce0*/  ISETP.GE.AND P0, PT, R5, R2, PT ;  /* 0x000000020500720c */ /* 0x000fd20003f06270 */
[----:B------:R-:W-:Y:S05]  /*3cf0*/  @P1 BRA `(.L_x_682) ;  /* 0x0000000000801947 */ /* 0x000fea0003800000 */
[----:B-1----:R-:W-:Y:S01]  /*3d00*/  IMAD.WIDE R14, R7, 0x8, R10 ;  /* 0x00000008070e7825 */ /* 0x002fe200078e020a */
        /* <DEDUP_REMOVED lines=31> */
.L_x_682:
[----:B------:R-:W-:Y:S05]  /*3f00*/  BSYNC.RECONVERGENT B0 ;  /* 0x0000000000007941 */ /* 0x000fea0003800200 */
.L_x_681:
[----:B------:R-:W-:Y:S04]  /*3f10*/  BSSY.RECONVERGENT B0, `(.L_x_683) ;  /* 0x0000022000007945 */ /* 0x000fe80003800200 */
[----:B------:R-:W-:Y:S05]  /*3f20*/  @P0 BRA `(.L_x_684) ;  /* 0x0000000000800947 */ /* 0x000fea0003800000 */
[----:B01----:R-:W-:Y:S01]  /*3f30*/  IMAD.WIDE R12, R5, 0x8, R10 ;  /* 0x00000008050c7825 */ /* 0x003fe200078e020a */
        /* <DEDUP_REMOVED lines=31> */
.L_x_684:
[----:B------:R-:W-:Y:S05]  /*4130*/  BSYNC.RECONVERGENT B0 ;  /* 0x0000000000007941 */ /* 0x000fea0003800200 */
.L_x_683:
[----:B------:R-:W-:-:S07]  /*4140*/  VIADD R3, R3, 0x2 ;  /* 0x0000000203037836 */ /* 0x000fce0000000000 */
.L_x_680:
        /* <DEDUP_REMOVED lines=12> */
[----:B0-234-:R-:W-:-:S04]  /*4210*/  IMAD.WIDE.U32 R6, R5, 0x70a3d70b, RZ ;  /* 0x70a3d70b05067825 */ /* 0x01dfc800078e00ff */
[----:B-1----:R-:W-:-:S04]  /*4220*/  IMAD.WIDE.U32 R12, P0, R4, -0x5c28f5c3, R6 ;  /* 0xa3d70a3d040c7825 */ /* 0x002fc80007800006 */
        /* <DEDUP_REMOVED lines=25> */
.L_x_685:
        /* <DEDUP_REMOVED lines=12> */
.L_x_701:


//--------------------- .text._ZN3cub18CUB_300001_SM_10006detail8for_each13static_kernelINS2_12policy_hub_t12policy_500_tEmN6thrust24THRUST_300001_SM_1000_NS8cuda_cub20__uninitialized_fill7functorINS7_10device_ptrIxEExEEEEvT0_T1_ --------------------------
	.section	.text._ZN3cub18CUB_300001_SM_10006detail8for_each13static_kernelINS2_12policy_hub_t12policy_500_tEmN6thrust24THRUST_300001_SM_1000_NS8cuda_cub20__uninitialized_fill7functorINS7_10device_ptrIxEExEEEEvT0_T1_,"ax",@progbits
	.align	128
        .global         _ZN3cub18CUB_300001_SM_10006detail8for_each13static_kernelINS2_12policy_hub_t12policy_500_tEmN6thrust24THRUST_300001_SM_1000_NS8cuda_cub20__uninitialized_fill7functorINS7_10device_ptrIxEExEEEEvT0_T1_
        .type           _ZN3cub18CUB_300001_SM_10006detail8for_each13static_kernelINS2_12policy_hub_t12policy_500_tEmN6thrust24THRUST_300001_SM_1000_NS8cuda_cub20__uninitialized_fill7functorINS7_10device_ptrIxEExEEEEvT0_T1_,@function
        .size           _ZN3cub18CUB_300001_SM_10006detail8for_each13static_kernelINS2_12policy_hub_t12policy_500_tEmN6thrust24THRUST_300001_SM_1000_NS8cuda_cub20__uninitialized_fill7functorINS7_10device_ptrIxEExEEEEvT0_T1_,(.L_x_702 - _ZN3cub18CUB_300001_SM_10006detail8for_each13static_kernelINS2_12policy_hub_t12policy_500_tEmN6thrust24THRUST_300001_SM_1000_NS8cuda_cub20__uninitialized_fill7functorINS7_10device_ptrIxEExEEEEvT0_T1_)
        .other          _ZN3cub18CUB_300001_SM_10006detail8for_each13static_kernelINS2_12policy_hub_t12policy_500_tEmN6thrust24THRUST_300001_SM_1000_NS8cuda_cub20__uninitialized_fill7functorINS7_10device_ptrIxEExEEEEvT0_T1_,@"STO_CUDA_ENTRY STV_DEFAULT"
_ZN3cub18CUB_300001_SM_10006detail8for_each13static_kernelINS2_12policy_hub_t12policy_500_tEmN6thrust24THRUST_300001_SM_1000_NS8cuda_cub20__uninitialized_fill7functorINS7_10device_ptrIxEExEEEEvT0_T1_:
.text._ZN3cub18CUB_300001_SM_10006detail8for_each13static_kernelINS2_12policy_hub_t12policy_500_tEmN6thrust24THRUST_300001_SM_1000_NS8cuda_cub20__uninitialized_fill7functorINS7_10device_ptrIxEExEEEEvT0_T1_:
[----:B------:R-:W-:Y:S08]  /*0000*/  LDC R1, c[0x0][0x37c] ;  /* 0x0000df00ff017b82 */ /* 0x000ff00000000800 */
[----:B------:R-:W0:Y:S01]  /*0010*/  S2UR UR4, SR_CTAID.X ;  /* 0x00000000000479c3 */ /* 0x000e220000002500 */
[----:B------:R-:W1:Y:S01]  /*0020*/  LDCU.64 UR6, c[0x0][0x380] ;  /* 0x00007000ff0677ac */ /* 0x000e620008000a00 */
[----:B------:R-:W2:Y:S01]  /*0030*/  LDCU.64 UR8, c[0x0][0x358] ;  /* 0x00006b00ff0877ac */ /* 0x000ea20008000a00 */
[----:B0-----:R-:W-:-:S04]  /*0040*/  UIMAD.WIDE.U32 UR4, UR4, 0x200, URZ ;  /* 0x00000200040478a5 */ /* 0x001fc8000f8e00ff */
[----:B-1----:R-:W-:-:S04]  /*0050*/  UIADD3 UR6, UP0, UPT, -UR4, UR6, URZ ;  /* 0x0000000604067290 */ /* 0x002fc8000ff1e1ff */
[----:B------:R-:W-:Y:S02]  /*0060*/  UIADD3.X UR7, UPT, UPT, ~UR5, UR7, URZ, UP0, !UPT ;  /* 0x0000000705077290 */ /* 0x000fe400087fe5ff */
[----:B------:R-:W-:-:S04]  /*0070*/  UISETP.GE.U32.AND UP0, UPT, UR6, 0x200, UPT ;  /* 0x000002000600788c */ /* 0x000fc8000bf06070 */
[----:B------:R-:W-:-:S09]  /*0080*/  UISETP.GE.U32.AND.EX UP0, UPT, UR7, URZ, UPT, UP0 ;  /* 0x000000ff0700728c */ /* 0x000fd2000bf06100 */
[----:B--2---:R-:W-:Y:S05]  /*0090*/  BRA.U !UP0, `(.L_x_686) ;  /* 0x0000000108287547 */ /* 0x004fea000b800000 */
[----:B------:R-:W0:Y:S01]  /*00a0*/  S2R R0, SR_TID.X ;  /* 0x0000000000007919 */ /* 0x000e220000002100 */
[----:B------:R-:W1:Y:S01]  /*00b0*/  LDCU.64 UR6, c[0x0][0x388] ;  /* 0x00007100ff0677ac */ /* 0x000e620008000a00 */
[----:B------:R-:W2:Y:S01]  /*00c0*/  LDC.64 R4, c[0x0][0x390] ;  /* 0x0000e400ff047b82 */ /* 0x000ea20000000a00 */
[----:B0-----:R-:W-:-:S05]  /*00d0*/  IADD3 R0, P0, PT, R0, UR4, RZ ;  /* 0x0000000400007c10 */ /* 0x001fca000ff1e0ff */
[----:B------:R-:W-:Y:S01]  /*00e0*/  IMAD.X R3, RZ, RZ, UR5, P0 ;  /* 0x00000005ff037e24 */ /* 0x000fe200080e06ff */
[----:B-1----:R-:W-:-:S04]  /*00f0*/  LEA R2, P0, R0, UR6, 0x3 ;  /* 0x0000000600027c11 */ /* 0x002fc8000f8018ff */
[----:B------:R-:W-:-:S05]  /*0100*/  LEA.HI.X R3, R0, UR7, R3, 0x3, P0 ;  /* 0x0000000700037c11 */ /* 0x000fca00080f1c03 */
[----:B--2---:R-:W-:Y:S04]  /*0110*/  STG.E.64 desc[UR8][R2.64], R4 ;  /* 0x0000000402007986 */ /* 0x004fe8000c101b08 */
[----:B------:R-:W-:Y:S01]  /*0120*/  STG.E.64 desc[UR8][R2.64+0x800], R4 ;  /* 0x0008000402007986 */ /* 0x000fe2000c101b08 */
[----:B------:R-:W-:Y:S05]  /*0130*/  EXIT ;  /* 0x000000000000794d */ /* 0x000fea0003800000 */
.L_x_686:
[----:B------:R-:W0:Y:S01]  /*0140*/  S2R R0, SR_TID.X ;  /* 0x0000000000007919 */ /* 0x000e220000002100 */
[----:B------:R-:W-:Y:S01]  /*0150*/  IMAD.U32 R2, RZ, RZ, UR7 ;  /* 0x00000007ff027e24 */ /* 0x000fe2000f8e00ff */
[----:B------:R-:W1:Y:S01]  /*0160*/  LDCU.64 UR10, c[0x0][0x388] ;  /* 0x00007100ff0a77ac */ /* 0x000e620008000a00 */
[----:B------:R-:W-:Y:S01]  /*0170*/  IMAD.U32 R6, RZ, RZ, UR7 ;  /* 0x00000007ff067e24 */ /* 0x000fe2000f8e00ff */
[----:B0-----:R-:W-:-:S04]  /*0180*/  ISETP.LT.U32.AND P0, PT, R0, UR6, PT ;  /* 0x0000000600007c0c */ /* 0x001fc8000bf01070 */
[----:B------:R-:W-:Y:S01]  /*0190*/  ISETP.GT.U32.AND.EX P0, PT, R2, RZ, PT, P0 ;  /* 0x000000ff0200720c */ /* 0x000fe20003f04100 */
[C---:B------:R-:W-:Y:S01]  /*01a0*/  VIADD R2, R0.reuse, 0x100 ;  /* 0x0000010000027836 */ /* 0x040fe20000000000 */
[----:B------:R-:W-:-:S04]  /*01b0*/  IADD3 R0, P2, PT, R0, UR4, RZ ;  /* 0x0000000400007c10 */ /* 0x000fc8000ff5e0ff */
[----:B------:R-:W-:Y:S01]  /*01c0*/  ISETP.LT.U32.AND P1, PT, R2, UR6, PT ;  /* 0x0000000602007c0c */ /* 0x000fe2000bf21070 */
[----:B------:R-:W-:Y:S01]  /*01d0*/  IMAD.X R3, RZ, RZ, UR5, P2 ;  /* 0x00000005ff037e24 */ /* 0x000fe200090e06ff */
[----:B-1----:R-:W-:Y:S02]  /*01e0*/  LEA R2, P2, R0, UR10, 0x3 ;  /* 0x0000000a00027c11 */ /* 0x002fe4000f8418ff */
[----:B------:R-:W-:Y:S02]  /*01f0*/  ISETP.GT.U32.AND.EX P1, PT, R6, RZ, PT, P1 ;  /* 0x000000ff0600720c */ /* 0x000fe40003f24110 */
[----:B------:R-:W-:Y:S01]  /*0200*/  LEA.HI.X R3, R0, UR11, R3, 0x3, P2 ;  /* 0x0000000b00037c11 */ /* 0x000fe200090f1c03 */
[----:B------:R-:W0:Y:S04]  /*0210*/  @P0 LDC.64 R4, c[0x0][0x390] ;  /* 0x0000e400ff040b82 */ /* 0x000e280000000a00 */
[----:B0-----:R0:W-:Y:S06]  /*0220*/  @P0 STG.E.64 desc[UR8][R2.64], R4 ;  /* 0x0000000402000986 */ /* 0x0011ec000c101b08 */
[----:B------:R-:W-:Y:S05]  /*0230*/  @!P1 EXIT ;  /* 0x000000000000994d */ /* 0x000fea0003800000 */
[----:B0-----:R-:W0:Y:S02]  /*0240*/  LDC.64 R4, c[0x0][0x390] ;  /* 0x0000e400ff047b82 */ /* 0x001e240000000a00 */
[----:B0-----:R-:W-:Y:S01]  /*0250*/  STG.E.64 desc[UR8][R2.64+0x800], R4 ;  /* 0x0008000402007986 */ /* 0x001fe2000c101b08 */
[----:B------:R-:W-:Y:S05]  /*0260*/  EXIT ;  /* 0x000000000000794d */ /* 0x000fea0003800000 */
.L_x_687:
        /* <DEDUP_REMOVED lines=9> */
.L_x_702:


//--------------------- .text._ZN3cub18CUB_300001_SM_10006detail11EmptyKernelIvEEvv --------------------------
	.section	.text._ZN3cub18CUB_300001_SM_10006detail11EmptyKernelIvEEvv,"ax",@progbits
	.align	128
        .global         _ZN3cub18CUB_300001_SM_10006detail11EmptyKernelIvEEvv
        .type           _ZN3cub18CUB_300001_SM_10006detail11EmptyKernelIvEEvv,@function
        .size           _ZN3cub18CUB_300001_SM_10006detail11EmptyKernelIvEEvv,(.L_x_703 - _ZN3cub18CUB_300001_SM_10006detail11EmptyKernelIvEEvv)
        .other          _ZN3cub18CUB_300001_SM_10006detail11EmptyKernelIvEEvv,@"STO_CUDA_ENTRY STV_DEFAULT"
_ZN3cub18CUB_300001_SM_10006detail11EmptyKernelIvEEvv:
.text._ZN3cub18CUB_300001_SM_10006detail11EmptyKernelIvEEvv:
[----:B------:R-:W-:Y:S01]  /*0000*/  LDC R1, c[0x0][0x37c] ;  /* 0x0000df00ff017b82 */ /* 0x000fe20000000800 */
[----:B------:R-:W-:Y:S05]  /*0010*/  EXIT ;  /* 0x000000000000794d */ /* 0x000fea0003800000 */
.L_x_688:
        /* <DEDUP_REMOVED lines=14> */
.L_x_703:


//--------------------- .nv.shared._ZN3cub18CUB_300001_SM_10006detail4scan16DeviceScanKernelINS2_10policy_hubIxxxmN4cuda3std3__44plusIvEEE10Policy1000EN6thrust24THRUST_300001_SM_1000_NS6detail15normal_iteratorINSD_10device_ptrIxEEEESI_NS0_13ScanTileStateIxLb1EEES9_NS1_10InputValueIxPxEEmxLb0ExEEvT0_T1_T2_iT3_T4_T5_ --------------------------
	.section	.nv.shared._ZN3cub18CUB_300001_SM_10006detail4scan16DeviceScanKernelINS2_10policy_hubIxxxmN4cuda3std3__44plusIvEEE10Policy1000EN6thrust24THRUST_300001_SM_1000_NS6detail15normal_iteratorINSD_10device_ptrIxEEEESI_NS0_13ScanTileStateIxLb1EEES9_NS1_10InputValueIxPxEEmxLb0ExEEvT0_T1_T2_iT3_T4_T5_,"aw",@nobits
	.sectionflags	@""
	.align	16
.nv.shared._ZN3cub18CUB_300001_SM_10006detail4scan16DeviceScanKernelINS2_10policy_hubIxxxmN4cuda3std3__44plusIvEEE10Policy1000EN6thrust24THRUST_300001_SM_1000_NS6detail15normal_iteratorINSD_10device_ptrIxEEEESI_NS0_13ScanTileStateIxLb1EEES9_NS1_10InputValueIxPxEEmxLb0ExEEvT0_T1_T2_iT3_T4_T5_:
	.zero		29200


//--------------------- .nv.shared.reserved.0     --------------------------
	.section	.nv.shared.reserved.0,"aw",@nobits
	.weak		__nv_reservedSMEM_offset_0_alias
	.size		__nv_reservedSMEM_offset_0_alias, 0, 64
	.other		__nv_reservedSMEM_offset_0_alias,@"STO_CUDA_RESERVED_SHARED STV_DEFAULT"
__nv_reservedSMEM_offset_0_alias:
	.zero		0
	.zero		64


//--------------------- .nv.global                --------------------------
	.section	.nv.global,"aw",@nobits
.nv.global:
	.type		_ZN30_INTERNAL_6ad40756_4_k_cu_main6thrust24THRUST_300001_SM_1000_NS3seqE,@object
	.size		_ZN30_INTERNAL_6ad40756_4_k_cu_main6thrust24THRUST_300001_SM_1000_NS3seqE,(_ZN30_INTERNAL_6ad40756_4_k_cu_main4cuda3std3__48in_placeE - _ZN30_INTERNAL_6ad40756_4_k_cu_main6thrust24THRUST_300001_SM_1000_NS3seqE)
_ZN30_INTERNAL_6ad40756_4_k_cu_main6thrust24THRUST_300001_SM_1000_NS3seqE:
	.zero		1
	.type		_ZN30_INTERNAL_6ad40756_4_k_cu_main4cuda3std3__48in_placeE,@object
	.size		_ZN30_INTERNAL_6ad40756_4_k_cu_main4cuda3std3__48in_placeE,(_ZN30_INTERNAL_6ad40756_4_k_cu_main4cuda3std6ranges3__45__cpo4sizeE - _ZN30_INTERNAL_6ad40756_4_k_cu_main4cuda3std3__48in_placeE)
_ZN30_INTERNAL_6ad40756_4_k_cu_main4cuda3std3__48in_placeE:
	.zero		1
	.type		_ZN30_INTERNAL_6ad40756_4_k_cu_main4cuda3std6ranges3__45__cpo4sizeE,@object
	.size		_ZN30_INTERNAL_6ad40756_4_k_cu_main4cuda3std6ranges3__45__cpo4sizeE,(_ZN30_INTERNAL_6ad40756_4_k_cu_main6thrust24THRUST_300001_SM_1000_NS12placeholders2_3E - _ZN30_INTERNAL_6ad40756_4_k_cu_main4cuda3std6ranges3__45__cpo4sizeE)
_ZN30_INTERNAL_6ad40756_4_k_cu_main4cuda3std6ranges3__45__cpo4sizeE:
	.zero		1
	.type		_ZN30_INTERNAL_6ad40756_4_k_cu_main6thrust24THRUST_300001_SM_1000_NS12placeholders2_3E,@object
	.size		_ZN30_INTERNAL_6ad40756_4_k_cu_main6thrust24THRUST_300001_SM_1000_NS12placeholders2_3E,(_ZN30_INTERNAL_6ad40756_4_k_cu_main4cuda3std3__45__cpo6cbeginE - _ZN30_INTERNAL_6ad40756_4_k_cu_main6thrust24THRUST_300001_SM_1000_NS12placeholders2_3E)
_ZN30_INTERNAL_6ad40756_4_k_cu_main6thrust24THRUST_300001_SM_1000_NS12placeholders2_3E:
	.zero		1
	.type		_ZN30_INTERNAL_6ad40756_4_k_cu_main4cuda3std3__45__cpo6cbeginE,@object
	.size		_ZN30_INTERNAL_6ad40756_4_k_cu_main4cuda3std3__45__cpo6cbeginE,(_ZN30_INTERNAL_6ad40756_4_k_cu_main4cuda3std6ranges3__45__cpo6cbeginE - _ZN30_INTERNAL_6ad40756_4_k_cu_main4cuda3std3__45__cpo6cbeginE)
_ZN30_INTERNAL_6ad40756_4_k_cu_main4cuda3std3__45__cpo6cbeginE:
	.zero		1
	.type		_ZN30_INTERNAL_6ad40756_4_k_cu_main4cuda3std6ranges3__45__cpo6cbeginE,@object
	.size		_ZN30_INTERNAL_6ad40756_4_k_cu_main4cuda3std6ranges3__45__cpo6cbeginE,(_ZN30_INTERNAL_6ad40756_4_k_cu_main6thrust24THRUST_300001_SM_1000_NS12placeholders2_7E - _ZN30_INTERNAL_6ad40756_4_k_cu_main4cuda3std6ranges3__45__cpo6cbeginE)
_ZN30_INTERNAL_6ad40756_4_k_cu_main4cuda3std6ranges3__45__cpo6cbeginE:
	.zero		1
	.type		_ZN30_INTERNAL_6ad40756_4_k_cu_main6thrust24THRUST_300001_SM_1000_NS12placeholders2_7E,@object
	.size		_ZN30_INTERNAL_6ad40756_4_k_cu_main6thrust24THRUST_300001_SM_1000_NS12placeholders2_7E,(_ZN30_INTERNAL_6ad40756_4_k_cu_main4cuda3std3__45__cpo7crbeginE - _ZN30_INTERNAL_6ad40756_4_k_cu_main6thrust24THRUST_300001_SM_1000_NS12placeholders2_7E)
_ZN30_INTERNAL_6ad40756_4_k_cu_main6thrust24THRUST_300001_SM_1000_NS12placeholders2_7E:
	.zero		1
	.type		_ZN30_INTERNAL_6ad40756_4_k_cu_main4cuda3std3__45__cpo7crbeginE,@object
	.size		_ZN30_INTERNAL_6ad40756_4_k_cu_main4cuda3std3__45__cpo7crbeginE,(_ZN30_INTERNAL_6ad40756_4_k_cu_main4cuda3std6ranges3__45__cpo4nextE - _ZN30_INTERNAL_6ad40756_4_k_cu_main4cuda3std3__45__cpo7crbeginE)
_ZN30_INTERNAL_6ad40756_4_k_cu_main4cuda3std3__45__cpo7crbeginE:
	.zero		1
	.type		_ZN30_INTERNAL_6ad40756_4_k_cu_main4cuda3std6ranges3__45__cpo4nextE,@object
	.size		_ZN30_INTERNAL_6ad40756_4_k_cu_main4cuda3std6ranges3__45__cpo4nextE,(_ZN30_INTERNAL_6ad40756_4_k_cu_main4cuda3std6ranges3__45__cpo4swapE - _ZN30_INTERNAL_6ad40756_4_k_cu_main4cuda3std6ranges3__45__cpo4nextE)
_ZN30_INTERNAL_6ad40756_4_k_cu_main4cuda3std6ranges3__45__cpo4nextE:
	.zero		1
	.type		_ZN30_INTERNAL_6ad40756_4_k_cu_main4cuda3std6ranges3__45__cpo4swapE,@object
	.size		_ZN30_INTERNAL_6ad40756_4_k_cu_main4cuda3std6ranges3__45__cpo4swapE,(_ZN30_INTERNAL_6ad40756_4_k_cu_main6thrust24THRUST_300001_SM_1000_NS8cuda_cub10par_nosyncE - _ZN30_INTERNAL_6ad40756_4_k_cu_main4cuda3std6ranges3__45__cpo4swapE)
_ZN30_INTERNAL_6ad40756_4_k_cu_main4cuda3std6ranges3__45__cpo4swapE:
	.zero		1
	.type		_ZN30_INTERNAL_6ad40756_4_k_cu_main6thrust24THRUST_300001_SM_1000_NS8cuda_cub10par_nosyncE,@object
	.size		_ZN30_INTERNAL_6ad40756_4_k_cu_main6thrust24THRUST_300001_SM_1000_NS8cuda_cub10par_nosyncE,(_ZN30_INTERNAL_6ad40756_4_k_cu_main6thrust24THRUST_300001_SM_1000_NS12placeholders2_9E - _ZN30_INTERNAL_6ad40756_4_k_cu_main6thrust24THRUST_300001_SM_1000_NS8cuda_cub10par_nosyncE)
_ZN30_INTERNAL_6ad40756_4_k_cu_main6thrust24THRUST_300001_SM_1000_NS8cuda_cub10par_nosyncE:
	.zero		1
	.type		_ZN30_INTERNAL_6ad40756_4_k_cu_main6thrust24THRUST_300001_SM_1000_NS12placeholders2_9E,@object
	.size		_ZN30_INTERNAL_6ad40756_4_k_cu_main6thrust24THRUST_300001_SM_1000_NS12placeholders2_9E,(_ZN30_INTERNAL_6ad40756_4_k_cu_main4cuda3std3__432_GLOBAL__N__6ad40756_4_k_cu_main6ignoreE - _ZN30_INTERNAL_6ad40756_4_k_cu_main6thrust24THRUST_300001_SM_1000_NS12placeholders2_9E)
_ZN30_INTERNAL_6ad40756_4_k_cu_main6thrust24THRUST_300001_SM_1000_NS12placeholders2_9E:
	.zero		1
	.type		_ZN30_INTERNAL_6ad40756_4_k_cu_main4cuda3std3__432_GLOBAL__N__6ad40756_4_k_cu_main6ignoreE,@object
	.size		_ZN30_INTERNAL_6ad40756_4_k_cu_main4cuda3std3__432_GLOBAL__N__6ad40756_4_k_cu_main6ignoreE,(_ZN30_INTERNAL_6ad40756_4_k_cu_main4cuda3std6ranges3__45__cpo4dataE - _ZN30_INTERNAL_6ad40756_4_k_cu_main4cuda3std3__432_GLOBAL__N__6ad40756_4_k_cu_main6ignoreE)
_ZN30_INTERNAL_6ad40756_4_k_cu_main4cuda3std3__432_GLOBAL__N__6ad40756_4_k_cu_main6ignoreE:
	.zero		1
	.type		_ZN30_INTERNAL_6ad40756_4_k_cu_main4cuda3std6ranges3__45__cpo4dataE,@object
	.size		_ZN30_INTERNAL_6ad40756_4_k_cu_main4cuda3std6ranges3__45__cpo4dataE,(_ZN30_INTERNAL_6ad40756_4_k_cu_main6thrust24THRUST_300001_SM_1000_NS12placeholders2_1E - _ZN30_INTERNAL_6ad40756_4_k_cu_main4cuda3std6ranges3__45__cpo4dataE)
_ZN30_INTERNAL_6ad40756_4_k_cu_main4cuda3std6ranges3__45__cpo4dataE:
	.zero		1
	.type		_ZN30_INTERNAL_6ad40756_4_k_cu_main6thrust24THRUST_300001_SM_1000_NS12placeholders2_1E,@object
	.size		_ZN30_INTERNAL_6ad40756_4_k_cu_main6thrust24THRUST_300001_SM_1000_NS12placeholders2_1E,(_ZN30_INTERNAL_6ad40756_4_k_cu_main4cuda3std3__45__cpo5beginE - _ZN30_INTERNAL_6ad40756_4_k_cu_main6thrust24THRUST_300001_SM_1000_NS12placeholders2_1E)
_ZN30_INTERNAL_6ad40756_4_k_cu_main6thrust24THRUST_300001_SM_1000_NS12placeholders2_1E:
	.zero		1
	.type		_ZN30_INTERNAL_6ad40756_4_k_cu_main4cuda3std3__45__cpo5beginE,@object
	.size		_ZN30_INTERNAL_6ad40756_4_k_cu_main4cuda3std3__45__cpo5beginE,(_ZN30_INTERNAL_6ad40756_4_k_cu_main4cuda3std6ranges3__45__cpo5beginE - _ZN30_INTERNAL_6ad40756_4_k_cu_main4cuda3std3__45__cpo5beginE)
_ZN30_INTERNAL_6ad40756_4_k_cu_main4cuda3std3__45__cpo5beginE:
	.zero		1
	.type		_ZN30_INTERNAL_6ad40756_4_k_cu_main4cuda3std6ranges3__45__cpo5beginE,@object
	.size		_ZN30_INTERNAL_6ad40756_4_k_cu_main4cuda3std6ranges3__45__cpo5beginE,(_ZN30_INTERNAL_6ad40756_4_k_cu_main6thrust24THRUST_300001_SM_1000_NS12placeholders2_5E - _ZN30_INTERNAL_6ad40756_4_k_cu_main4cuda3std6ranges3__45__cpo5beginE)
_ZN30_INTERNAL_6ad40756_4_k_cu_main4cuda3std6ranges3__45__cpo5beginE:
	.zero		1
	.type		_ZN30_INTERNAL_6ad40756_4_k_cu_main6thrust24THRUST_300001_SM_1000_NS12placeholders2_5E,@object
	.size		_ZN30_INTERNAL_6ad40756_4_k_cu_main6thrust24THRUST_300001_SM_1000_NS12placeholders2_5E,(_ZN30_INTERNAL_6ad40756_4_k_cu_main4cuda3std3__45__cpo6rbeginE - _ZN30_INTERNAL_6ad40756_4_k_cu_main6thrust24THRUST_300001_SM_1000_NS12placeholders2_5E)
_ZN30_INTERNAL_6ad40756_4_k_cu_main6thrust24THRUST_300001_SM_1000_NS12placeholders2_5E:
	.zero		1
	.type		_ZN30_INTERNAL_6ad40756_4_k_cu_main4cuda3std3__45__cpo6rbeginE,@object
	.size		_ZN30_INTERNAL_6ad40756_4_k_cu_main4cuda3std3__45__cpo6rbeginE,(_ZN30_INTERNAL_6ad40756_4_k_cu_main4cuda3std6ranges3__45__cpo7advanceE - _ZN30_INTERNAL_6ad40756_4_k_cu_main4cuda3std3__45__cpo6rbeginE)
_ZN30_INTERNAL_6ad40756_4_k_cu_main4cuda3std3__45__cpo6rbeginE:
	.zero		1
	.type		_ZN30_INTERNAL_6ad40756_4_k_cu_main4cuda3std6ranges3__45__cpo7advanceE,@object
	.size		_ZN30_INTERNAL_6ad40756_4_k_cu_main4cuda3std6ranges3__45__cpo7advanceE,(_ZN30_INTERNAL_6ad40756_4_k_cu_main4cuda3std3__47nulloptE - _ZN30_INTERNAL_6ad40756_4_k_cu_main4cuda3std6ranges3__45__cpo7advanceE)
_ZN30_INTERNAL_6ad40756_4_k_cu_main4cuda3std6ranges3__45__cpo7advanceE:
	.zero		1
	.type		_ZN30_INTERNAL_6ad40756_4_k_cu_main4cuda3std3__47nulloptE,@object
	.size		_ZN30_INTERNAL_6ad40756_4_k_cu_main4cuda3std3__47nulloptE,(_ZN30_INTERNAL_6ad40756_4_k_cu_main4cuda3std6ranges3__45__cpo8distanceE - _ZN30_INTERNAL_6ad40756_4_k_cu_main4cuda3std3__47nulloptE)
_ZN30_INTERNAL_6ad40756_4_k_cu_main4cuda3std3__47nulloptE:
	.zero		1
	.type		_ZN30_INTERNAL_6ad40756_4_k_cu_main4cuda3std6ranges3__45__cpo8distanceE,@object
	.size		_ZN30_INTERNAL_6ad40756_4_k_cu_main4cuda3std6ranges3__45__cpo8distanceE,(_ZN30_INTERNAL_6ad40756_4_k_cu_main6thrust24THRUST_300001_SM_1000_NS12placeholders3_10E - _ZN30_INTERNAL_6ad40756_4_k_cu_main4cuda3std6ranges3__45__cpo8distanceE)
_ZN30_INTERNAL_6ad40756_4_k_cu_main4cuda3std6ranges3__45__cpo8distanceE:
	.zero		1
	.type		_ZN30_INTERNAL_6ad40756_4_k_cu_main6thrust24THRUST_300001_SM_1000_NS12placeholders3_10E,@object
	.size		_ZN30_INTERNAL_6ad40756_4_k_cu_main6thrust24THRUST_300001_SM_1000_NS12placeholders3_10E,(_ZN30_INTERNAL_6ad40756_4_k_cu_main4cuda3std3__419piecewise_constructE - _ZN30_INTERNAL_6ad40756_4_k_cu_main6thrust24THRUST_300001_SM_1000_NS12placeholders3_10E)
_ZN30_INTERNAL_6ad40756_4_k_cu_main6thrust24THRUST_300001_SM_1000_NS12placeholders3_10E:
	.zero		1
	.type		_ZN30_INTERNAL_6ad40756_4_k_cu_main4cuda3std3__419piecewise_constructE,@object
	.size		_ZN30_INTERNAL_6ad40756_4_k_cu_main4cuda3std3__419piecewise_constructE,(_ZN30_INTERNAL_6ad40756_4_k_cu_main4cuda3std6ranges3__45__cpo5cdataE - _ZN30_INTERNAL_6ad40756_4_k_cu_main4cuda3std3__419piecewise_constructE)
_ZN30_INTERNAL_6ad40756_4_k_cu_main4cuda3std3__419piecewise_constructE:
	.zero		1
	.type		_ZN30_INTERNAL_6ad40756_4_k_cu_main4cuda3std6ranges3__45__cpo5cdataE,@object
	.size		_ZN30_INTERNAL_6ad40756_4_k_cu_main4cuda3std6ranges3__45__cpo5cdataE,(_ZN30_INTERNAL_6ad40756_4_k_cu_main6thrust24THRUST_300001_SM_1000_NS12placeholders2_2E - _ZN30_INTERNAL_6ad40756_4_k_cu_main4cuda3std6ranges3__45__cpo5cdataE)
_ZN30_INTERNAL_6ad40756_4_k_cu_main4cuda3std6ranges3__45__cpo5cdataE:
	.zero		1
	.type		_ZN30_INTERNAL_6ad40756_4_k_cu_main6thrust24THRUST_300001_SM_1000_NS12placeholders2_2E,@object
	.size		_ZN30_INTERNAL_6ad40756_4_k_cu_main6thrust24THRUST_300001_SM_1000_NS12placeholders2_2E,(_ZN30_INTERNAL_6ad40756_4_k_cu_main4cuda3std3__45__cpo3endE - _ZN30_INTERNAL_6ad40756_4_k_cu_main6thrust24THRUST_300001_SM_1000_NS12placeholders2_2E)
_ZN30_INTERNAL_6ad40756_4_k_cu_main6thrust24THRUST_300001_SM_1000_NS12placeholders2_2E:
	.zero		1
	.type		_ZN30_INTERNAL_6ad40756_4_k_cu_main4cuda3std3__45__cpo3endE,@object
	.size		_ZN30_INTERNAL_6ad40756_4_k_cu_main4cuda3std3__45__cpo3endE,(_ZN30_INTERNAL_6ad40756_4_k_cu_main4cuda3std6ranges3__45__cpo3endE - _ZN30_INTERNAL_6ad40756_4_k_cu_main4cuda3std3__45__cpo3endE)
_ZN30_INTERNAL_6ad40756_4_k_cu_main4cuda3std3__45__cpo3endE:
	.zero		1
	.type		_ZN30_INTERNAL_6ad40756_4_k_cu_main4cuda3std6ranges3__45__cpo3endE,@object
	.size		_ZN30_INTERNAL_6ad40756_4_k_cu_main4cuda3std6ranges3__45__cpo3endE,(_ZN30_INTERNAL_6ad40756_4_k_cu_main6thrust24THRUST_300001_SM_1000_NS12placeholders2_6E - _ZN30_INTERNAL_6ad40756_4_k_cu_main4cuda3std6ranges3__45__cpo3endE)
_ZN30_INTERNAL_6ad40756_4_k_cu_main4cuda3std6ranges3__45__cpo3endE:
	.zero		1
	.type		_ZN30_INTERNAL_6ad40756_4_k_cu_main6thrust24THRUST_300001_SM_1000_NS12placeholders2_6E,@object
	.size		_ZN30_INTERNAL_6ad40756_4_k_cu_main6thrust24THRUST_300001_SM_1000_NS12placeholders2_6E,(_ZN30_INTERNAL_6ad40756_4_k_cu_main4cuda3std3__45__cpo4rendE - _ZN30_INTERNAL_6ad40756_4_k_cu_main6thrust24THRUST_300001_SM_1000_NS12placeholders2_6E)
_ZN30_INTERNAL_6ad40756_4_k_cu_main6thrust24THRUST_300001_SM_1000_NS12placeholders2_6E:
	.zero		1
	.type		_ZN30_INTERNAL_6ad40756_4_k_cu_main4cuda3std3__45__cpo4rendE,@object
	.size		_ZN30_INTERNAL_6ad40756_4_k_cu_main4cuda3std3__45__cpo4rendE,(_ZN30_INTERNAL_6ad40756_4_k_cu_main4cuda3std6ranges3__45__cpo9iter_swapE - _ZN30_INTERNAL_6ad40756_4_k_cu_main4cuda3std3__45__cpo4rendE)
_ZN30_INTERNAL_6ad40756_4_k_cu_main4cuda3std3__45__cpo4rendE:
	.zero		1
	.type		_ZN30_INTERNAL_6ad40756_4_k_cu_main4cuda3std6ranges3__45__cpo9iter_swapE,@object
	.size		_ZN30_INTERNAL_6ad40756_4_k_cu_main4cuda3std6ranges3__45__cpo9iter_swapE,(_ZN30_INTERNAL_6ad40756_4_k_cu_main4cuda3std3__48unexpectE - _ZN30_INTERNAL_6ad40756_4_k_cu_main4cuda3std6ranges3__45__cpo9iter_swapE)
_ZN30_INTERNAL_6ad40756_4_k_cu_main4cuda3std6ranges3__45__cpo9iter_swapE:
	.zero		1
	.type		_ZN30_INTERNAL_6ad40756_4_k_cu_main4cuda3std3__48unexpectE,@object
	.size		_ZN30_INTERNAL_6ad40756_4_k_cu_main4cuda3std3__48unexpectE,(_ZN30_INTERNAL_6ad40756_4_k_cu_main6thrust24THRUST_300001_SM_1000_NS8cuda_cub3parE - _ZN30_INTERNAL_6ad40756_4_k_cu_main4cuda3std3__48unexpectE)
_ZN30_INTERNAL_6ad40756_4_k_cu_main4cuda3std3__48unexpectE:
	.zero		1
	.type		_ZN30_INTERNAL_6ad40756_4_k_cu_main6thrust24THRUST_300001_SM_1000_NS8cuda_cub3parE,@object
	.size		_ZN30_INTERNAL_6ad40756_4_k_cu_main6thrust24THRUST_300001_SM_1000_NS8cuda_cub3parE,(_ZN30_INTERNAL_6ad40756_4_k_cu_main6thrust24THRUST_300001_SM_1000_NS12placeholders2_4E - _ZN30_INTERNAL_6ad40756_4_k_cu_main6thrust24THRUST_300001_SM_1000_NS8cuda_cub3parE)
_ZN30_INTERNAL_6ad40756_4_k_cu_main6thrust24THRUST_300001_SM_1000_NS8cuda_cub3parE:
	.zero		1
	.type		_ZN30_INTERNAL_6ad40756_4_k_cu_main6thrust24THRUST_300001_SM_1000_NS12placeholders2_4E,@object
	.size		_ZN30_INTERNAL_6ad40756_4_k_cu_main6thrust24THRUST_300001_SM_1000_NS12placeholders2_4E,(_ZN30_INTERNAL_6ad40756_4_k_cu_main4cuda3std3__45__cpo4cendE - _ZN30_INTERNAL_6ad40756_4_k_cu_main6thrust24THRUST_300001_SM_1000_NS12placeholders2_4E)
_ZN30_INTERNAL_6ad40756_4_k_cu_main6thrust24THRUST_300001_SM_1000_NS12placeholders2_4E:
	.zero		1
	.type		_ZN30_INTERNAL_6ad40756_4_k_cu_main4cuda3std3__45__cpo4cendE,@object
	.size		_ZN30_INTERNAL_6ad40756_4_k_cu_main4cuda3std3__45__cpo4cendE,(_ZN30_INTERNAL_6ad40756_4_k_cu_main4cuda3std6ranges3__45__cpo4cendE - _ZN30_INTERNAL_6ad40756_4_k_cu_main4cuda3std3__45__cpo4cendE)
_ZN30_INTERNAL_6ad40756_4_k_cu_main4cuda3std3__45__cpo4cendE:
	.zero		1
	.type		_ZN30_INTERNAL_6ad40756_4_k_cu_main4cuda3std6ranges3__45__cpo4cendE,@object
	.size		_ZN30_INTERNAL_6ad40756_4_k_cu_main4cuda3std6ranges3__45__cpo4cendE,(_ZN30_INTERNAL_6ad40756_4_k_cu_main4cuda3std3__420unreachable_sentinelE - _ZN30_INTERNAL_6ad40756_4_k_cu_main4cuda3std6ranges3__45__cpo4cendE)
_ZN30_INTERNAL_6ad40756_4_k_cu_main4cuda3std6ranges3__45__cpo4cendE:
	.zero		1
	.type		_ZN30_INTERNAL_6ad40756_4_k_cu_main4cuda3std3__420unreachable_sentinelE,@object
	.size		_ZN30_INTERNAL_6ad40756_4_k_cu_main4cuda3std3__420unreachable_sentinelE,(_ZN30_INTERNAL_6ad40756_4_k_cu_main4cuda3std6ranges3__45__cpo5ssizeE - _ZN30_INTERNAL_6ad40756_4_k_cu_main4cuda3std3__420unreachable_sentinelE)
_ZN30_INTERNAL_6ad40756_4_k_cu_main4cuda3std3__420unreachable_sentinelE:
	.zero		1
	.type		_ZN30_INTERNAL_6ad40756_4_k_cu_main4cuda3std6ranges3__45__cpo5ssizeE,@object
	.size		_ZN30_INTERNAL_6ad40756_4_k_cu_main4cuda3std6ranges3__45__cpo5ssizeE,(_ZN30_INTERNAL_6ad40756_4_k_cu_main6thrust24THRUST_300001_SM_1000_NS12placeholders2_8E - _ZN30_INTERNAL_6ad40756_4_k_cu_main4cuda3std6ranges3__45__cpo5ssizeE)
_ZN30_INTERNAL_6ad40756_4_k_cu_main4cuda3std6ranges3__45__cpo5ssizeE:
	.zero		1
	.type		_ZN30_INTERNAL_6ad40756_4_k_cu_main6thrust24THRUST_300001_SM_1000_NS12placeholders2_8E,@object
	.size		_ZN30_INTERNAL_6ad40756_4_k_cu_main6thrust24THRUST_300001_SM_1000_NS12placeholders2_8E,(_ZN30_INTERNAL_6ad40756_4_k_cu_main4cuda3std3__45__cpo5crendE - _ZN30_INTERNAL_6ad40756_4_k_cu_main6thrust24THRUST_300001_SM_1000_NS12placeholders2_8E)
_ZN30_INTERNAL_6ad40756_4_k_cu_main6thrust24THRUST_300001_SM_1000_NS12placeholders2_8E:
	.zero		1
	.type		_ZN30_INTERNAL_6ad40756_4_k_cu_main4cuda3std3__45__cpo5crendE,@object
	.size		_ZN30_INTERNAL_6ad40756_4_k_cu_main4cuda3std3__45__cpo5crendE,(_ZN30_INTERNAL_6ad40756_4_k_cu_main4cuda3std6ranges3__45__cpo4prevE - _ZN30_INTERNAL_6ad40756_4_k_cu_main4cuda3std3__45__cpo5crendE)
_ZN30_INTERNAL_6ad40756_4_k_cu_main4cuda3std3__45__cpo5crendE:
	.zero		1
	.type		_ZN30_INTERNAL_6ad40756_4_k_cu_main4cuda3std6ranges3__45__cpo4prevE,@object
	.size		_ZN30_INTERNAL_6ad40756_4_k_cu_main4cuda3std6ranges3__45__cpo4prevE,(_ZN30_INTERNAL_6ad40756_4_k_cu_main4cuda3std6ranges3__45__cpo9iter_moveE - _ZN30_INTERNAL_6ad40756_4_k_cu_main4cuda3std6ranges3__45__cpo4prevE)
_ZN30_INTERNAL_6ad40756_4_k_cu_main4cuda3std6ranges3__45__cpo4prevE:
	.zero		1
	.type		_ZN30_INTERNAL_6ad40756_4_k_cu_main4cuda3std6ranges3__45__cpo9iter_moveE,@object
	.size		_ZN30_INTERNAL_6ad40756_4_k_cu_main4cuda3std6ranges3__45__cpo9iter_moveE,(_ZN30_INTERNAL_6ad40756_4_k_cu_main6thrust24THRUST_300001_SM_1000_NS6system6detail10sequential3seqE - _ZN30_INTERNAL_6ad40756_4_k_cu_main4cuda3std6ranges3__45__cpo9iter_moveE)
_ZN30_INTERNAL_6ad40756_4_k_cu_main4cuda3std6ranges3__45__cpo9iter_moveE:
	.zero		1
	.type		_ZN30_INTERNAL_6ad40756_4_k_cu_main6thrust24THRUST_300001_SM_1000_NS6system6detail10sequential3seqE,@object
	.size		_ZN30_INTERNAL_6ad40756_4_k_cu_main6thrust24THRUST_300001_SM_1000_NS6system6detail10sequential3seqE,(.L_31 - _ZN30_INTERNAL_6ad40756_4_k_cu_main6thrust24THRUST_300001_SM_1000_NS6system6detail10sequential3seqE)
_ZN30_INTERNAL_6ad40756_4_k_cu_main6thrust24THRUST_300001_SM_1000_NS6system6detail10sequential3seqE:
	.zero		1
.L_31:


//--------------------- .nv.shared._ZN3cub18CUB_300001_SM_10006detail4scan16DeviceScanKernelINS2_10policy_hubIxxxjN4cuda3std3__44plusIvEEE10Policy1000EN6thrust24THRUST_300001_SM_1000_NS6detail15normal_iteratorINSD_10device_ptrIxEEEESI_NS0_13ScanTileStateIxLb1EEES9_NS1_10InputValueIxPxEEjxLb0ExEEvT0_T1_T2_iT3_T4_T5_ --------------------------
	.section	.nv.shared._ZN3cub18CUB_300001_SM_10006detail4scan16DeviceScanKernelINS2_10policy_hubIxxxjN4cuda3std3__44plusIvEEE10Policy1000EN6thrust24THRUST_300001_SM_1000_NS6detail15normal_iteratorINSD_10device_ptrIxEEEESI_NS0_13ScanTileStateIxLb1EEES9_NS1_10InputValueIxPxEEjxLb0ExEEvT0_T1_T2_iT3_T4_T5_,"aw",@nobits
	.sectionflags	@""
	.align	16
.nv.shared._ZN3cub18CUB_300001_SM_10006detail4scan16DeviceScanKernelINS2_10policy_hubIxxxjN4cuda3std3__44plusIvEEE10Policy1000EN6thrust24THRUST_300001_SM_1000_NS6detail15normal_iteratorINSD_10device_ptrIxEEEESI_NS0_13ScanTileStateIxLb1EEES9_NS1_10InputValueIxPxEEjxLb0ExEEvT0_T1_T2_iT3_T4_T5_:
	.zero		37648


//--------------------- .nv.shared._ZN3cub18CUB_300001_SM_10006detail6reduce28DeviceReduceSingleTileKernelINS2_10policy_hubIxyN4cuda3std3__44plusIxEEE10Policy1000EPxSC_iS9_xxNS7_10__identityEEEvT0_T1_T2_T3_T4_T6_ --------------------------
	.section	.nv.shared._ZN3cub18CUB_300001_SM_10006detail6reduce28DeviceReduceSingleTileKernelINS2_10policy_hubIxyN4cuda3std3__44plusIxEEE10Policy1000EPxSC_iS9_xxNS7_10__identityEEEvT0_T1_T2_T3_T4_T6_,"aw",@nobits
	.sectionflags	@""
	.align	8
.nv.shared._ZN3cub18CUB_300001_SM_10006detail6reduce28DeviceReduceSingleTileKernelINS2_10policy_hubIxyN4cuda3std3__44plusIxEEE10Policy1000EPxSC_iS9_xxNS7_10__identityEEEvT0_T1_T2_T3_T4_T6_:
	.zero		1176


//--------------------- .nv.shared._ZN3cub18CUB_300001_SM_10006detail6reduce18DeviceReduceKernelINS2_10policy_hubIxyN4cuda3std3__44plusIxEEE10Policy1000EN6thrust24THRUST_300001_SM_1000_NS6detail15normal_iteratorINSD_10device_ptrIxEEEEyS9_xNS7_10__identityEEEvT0_PT3_T1_NS0_13GridEvenShareISN_EET2_T4_ --------------------------
	.section	.nv.shared._ZN3cub18CUB_300001_SM_10006detail6reduce18DeviceReduceKernelINS2_10policy_hubIxyN4cuda3std3__44plusIxEEE10Policy1000EN6thrust24THRUST_300001_SM_1000_NS6detail15normal_iteratorINSD_10device_ptrIxEEEEyS9_xNS7_10__identityEEEvT0_PT3_T1_NS0_13GridEvenShareISN_EET2_T4_,"aw",@nobits
	.sectionflags	@""
	.align	8
.nv.shared._ZN3cub18CUB_300001_SM_10006detail6reduce18DeviceReduceKernelINS2_10policy_hubIxyN4cuda3std3__44plusIxEEE10Policy1000EN6thrust24THRUST_300001_SM_1000_NS6detail15normal_iteratorINSD_10device_ptrIxEEEEyS9_xNS7_10__identityEEEvT0_PT3_T1_NS0_13GridEvenShareISN_EET2_T4_:
	.zero		1176


//--------------------- .nv.shared._ZN3cub18CUB_300001_SM_10006detail6reduce28DeviceReduceSingleTileKernelINS2_10policy_hubIxyN4cuda3std3__44plusIxEEE10Policy1000EN6thrust24THRUST_300001_SM_1000_NS6detail15normal_iteratorINSD_10device_ptrIxEEEEPxyS9_xxNS7_10__identityEEEvT0_T1_T2_T3_T4_T6_ --------------------------
	.section	.nv.shared._ZN3cub18CUB_300001_SM_10006detail6reduce28DeviceReduceSingleTileKernelINS2_10policy_hubIxyN4cuda3std3__44plusIxEEE10Policy1000EN6thrust24THRUST_300001_SM_1000_NS6detail15normal_iteratorINSD_10device_ptrIxEEEEPxyS9_xxNS7_10__identityEEEvT0_T1_T2_T3_T4_T6_,"aw",@nobits
	.sectionflags	@""
	.align	8
.nv.shared._ZN3cub18CUB_300001_SM_10006detail6reduce28DeviceReduceSingleTileKernelINS2_10policy_hubIxyN4cuda3std3__44plusIxEEE10Policy1000EN6thrust24THRUST_300001_SM_1000_NS6detail15normal_iteratorINSD_10device_ptrIxEEEEPxyS9_xxNS7_10__identityEEEvT0_T1_T2_T3_T4_T6_:
	.zero		1176


//--------------------- .nv.shared._ZN3cub18CUB_300001_SM_10006detail6reduce28DeviceReduceSingleTileKernelINS2_10policy_hubIxjN4cuda3std3__44plusIxEEE10Policy1000EPxSC_iS9_xxNS7_10__identityEEEvT0_T1_T2_T3_T4_T6_ --------------------------
	.section	.nv.shared._ZN3cub18CUB_300001_SM_10006detail6reduce28DeviceReduceSingleTileKernelINS2_10policy_hubIxjN4cuda3std3__44plusIxEEE10Policy1000EPxSC_iS9_xxNS7_10__identityEEEvT0_T1_T2_T3_T4_T6_,"aw",@nobits
	.sectionflags	@""
	.align	8
.nv.shared._ZN3cub18CUB_300001_SM_10006detail6reduce28DeviceReduceSingleTileKernelINS2_10policy_hubIxjN4cuda3std3__44plusIxEEE10Policy1000EPxSC_iS9_xxNS7_10__identityEEEvT0_T1_T2_T3_T4_T6_:
	.zero		1176


//--------------------- .nv.shared._ZN3cub18CUB_300001_SM_10006detail6reduce18DeviceReduceKernelINS2_10policy_hubIxjN4cuda3std3__44plusIxEEE10Policy1000EN6thrust24THRUST_300001_SM_1000_NS6detail15normal_iteratorINSD_10device_ptrIxEEEEjS9_xNS7_10__identityEEEvT0_PT3_T1_NS0_13GridEvenShareISN_EET2_T4_ --------------------------
	.section	.nv.shared._ZN3cub18CUB_300001_SM_10006detail6reduce18DeviceReduceKernelINS2_10policy_hubIxjN4cuda3std3__44plusIxEEE10Policy1000EN6thrust24THRUST_300001_SM_1000_NS6detail15normal_iteratorINSD_10device_ptrIxEEEEjS9_xNS7_10__identityEEEvT0_PT3_T1_NS0_13GridEvenShareISN_EET2_T4_,"aw",@nobits
	.sectionflags	@""
	.align	8
.nv.shared._ZN3cub18CUB_300001_SM_10006detail6reduce18DeviceReduceKernelINS2_10policy_hubIxjN4cuda3std3__44plusIxEEE10Policy1000EN6thrust24THRUST_300001_SM_1000_NS6detail15normal_iteratorINSD_10device_ptrIxEEEEjS9_xNS7_10__identityEEEvT0_PT3_T1_NS0_13GridEvenShareISN_EET2_T4_:
	.zero		1176


//--------------------- .nv.shared._ZN3cub18CUB_300001_SM_10006detail6reduce28DeviceReduceSingleTileKernelINS2_10policy_hubIxjN4cuda3std3__44plusIxEEE10Policy1000EN6thrust24THRUST_300001_SM_1000_NS6detail15normal_iteratorINSD_10device_ptrIxEEEEPxjS9_xxNS7_10__identityEEEvT0_T1_T2_T3_T4_T6_ --------------------------
	.section	.nv.shared._ZN3cub18CUB_300001_SM_10006detail6reduce28DeviceReduceSingleTileKernelINS2_10policy_hubIxjN4cuda3std3__44plusIxEEE10Policy1000EN6thrust24THRUST_300001_SM_1000_NS6detail15normal_iteratorINSD_10device_ptrIxEEEEPxjS9_xxNS7_10__identityEEEvT0_T1_T2_T3_T4_T6_,"aw",@nobits
	.sectionflags	@""
	.align	8
.nv.shared._ZN3cub18CUB_300001_SM_10006detail6reduce28DeviceReduceSingleTileKernelINS2_10policy_hubIxjN4cuda3std3__44plusIxEEE10Policy1000EN6thrust24THRUST_300001_SM_1000_NS6detail15normal_iteratorINSD_10device_ptrIxEEEEPxjS9_xxNS7_10__identityEEEvT0_T1_T2_T3_T4_T6_:
	.zero		1176


//--------------------- .nv.constant0._ZN3cub18CUB_300001_SM_10006detail4scan16DeviceScanKernelINS2_10policy_hubIxxxmN4cuda3std3__44plusIvEEE10Policy1000EN6thrust24THRUST_300001_SM_1000_NS6detail15normal_iteratorINSD_10device_ptrIxEEEESI_NS0_13ScanTileStateIxLb1EEES9_NS1_10InputValueIxPxEEmxLb0ExEEvT0_T1_T2_iT3_T4_T5_ --------------------------
	.section	.nv.constant0._ZN3cub18CUB_300001_SM_10006detail4scan16DeviceScanKernelINS2_10policy_hubIxxxmN4cuda3std3__44plusIvEEE10Policy1000EN6thrust24THRUST_300001_SM_1000_NS6detail15normal_iteratorINSD_10device_ptrIxEEEESI_NS0_13ScanTileStateIxLb1EEES9_NS1_10InputValueIxPxEEmxLb0ExEEvT0_T1_T2_iT3_T4_T5_,"a",@progbits
	.sectionflags	@""
	.align	4
.nv.constant0._ZN3cub18CUB_300001_SM_10006detail4scan16DeviceScanKernelINS2_10policy_hubIxxxmN4cuda3std3__44plusIvEEE10Policy1000EN6thrust24THRUST_300001_SM_1000_NS6detail15normal_iteratorINSD_10device_ptrIxEEEESI_NS0_13ScanTileStateIxLb1EEES9_NS1_10InputValueIxPxEEmxLb0ExEEvT0_T1_T2_iT3_T4_T5_:
	.zero		952


//--------------------- .nv.constant0._ZN3cub18CUB_300001_SM_10006detail4scan16DeviceScanKernelINS2_10policy_hubIxxxjN4cuda3std3__44plusIvEEE10Policy1000EN6thrust24THRUST_300001_SM_1000_NS6detail15normal_iteratorINSD_10device_ptrIxEEEESI_NS0_13ScanTileStateIxLb1EEES9_NS1_10InputValueIxPxEEjxLb0ExEEvT0_T1_T2_iT3_T4_T5_ --------------------------
	.section	.nv.constant0._ZN3cub18CUB_300001_SM_10006detail4scan16DeviceScanKernelINS2_10policy_hubIxxxjN4cuda3std3__44plusIvEEE10Policy1000EN6thrust24THRUST_300001_SM_1000_NS6detail15normal_iteratorINSD_10device_ptrIxEEEESI_NS0_13ScanTileStateIxLb1EEES9_NS1_10InputValueIxPxEEjxLb0ExEEvT0_T1_T2_iT3_T4_T5_,"a",@progbits
	.sectionflags	@""
	.align	4
.nv.constant0._ZN3cub18CUB_300001_SM_10006detail4scan16DeviceScanKernelINS2_10policy_hubIxxxjN4cuda3std3__44plusIvEEE10Policy1000EN6thrust24THRUST_300001_SM_1000_NS6detail15normal_iteratorINSD_10device_ptrIxEEEESI_NS0_13ScanTileStateIxLb1EEES9_NS1_10InputValueIxPxEEjxLb0ExEEvT0_T1_T2_iT3_T4_T5_:
	.zero		948


//--------------------- .nv.constant0._ZN3cub18CUB_300001_SM_10006detail4scan20DeviceScanInitKernelINS0_13ScanTileStateIxLb1EEEEEvT_i --------------------------
	.section	.nv.constant0._ZN3cub18CUB_300001_SM_10006detail4scan20DeviceScanInitKernelINS0_13ScanTileStateIxLb1EEEEEvT_i,"a",@progbits
	.sectionflags	@""
	.align	4
.nv.constant0._ZN3cub18CUB_300001_SM_10006detail4scan20DeviceScanInitKernelINS0_13ScanTileStateIxLb1EEEEEvT_i:
	.zero		908


//--------------------- .nv.constant0._ZN3cub18CUB_300001_SM_10006detail6reduce28DeviceReduceSingleTileKernelINS2_10policy_hubIxyN4cuda3std3__44plusIxEEE10Policy1000EPxSC_iS9_xxNS7_10__identityEEEvT0_T1_T2_T3_T4_T6_ --------------------------
	.section	.nv.constant0._ZN3cub18CUB_300001_SM_10006detail6reduce28DeviceReduceSingleTileKernelINS2_10policy_hubIxyN4cuda3std3__44plusIxEEE10Policy1000EPxSC_iS9_xxNS7_10__identityEEEvT0_T1_T2_T3_T4_T6_,"a",@progbits
	.sectionflags	@""
	.align	4
.nv.constant0._ZN3cub18CUB_300001_SM_10006detail6reduce28DeviceReduceSingleTileKernelINS2_10policy_hubIxyN4cuda3std3__44plusIxEEE10Policy1000EPxSC_iS9_xxNS7_10__identityEEEvT0_T1_T2_T3_T4_T6_:
	.zero		929


//--------------------- .nv.constant0._ZN3cub18CUB_300001_SM_10006detail6reduce18DeviceReduceKernelINS2_10policy_hubIxyN4cuda3std3__44plusIxEEE10Policy1000EN6thrust24THRUST_300001_SM_1000_NS6detail15normal_iteratorINSD_10device_ptrIxEEEEyS9_xNS7_10__identityEEEvT0_PT3_T1_NS0_13GridEvenShareISN_EET2_T4_ --------------------------
	.section	.nv.constant0._ZN3cub18CUB_300001_SM_10006detail6reduce18DeviceReduceKernelINS2_10policy_hubIxyN4cuda3std3__44plusIxEEE10Policy1000EN6thrust24THRUST_300001_SM_1000_NS6detail15normal_iteratorINSD_10device_ptrIxEEEEyS9_xNS7_10__identityEEEvT0_PT3_T1_NS0_13GridEvenShareISN_EET2_T4_,"a",@progbits
	.sectionflags	@""
	.align	4
.nv.constant0._ZN3cub18CUB_300001_SM_10006detail6reduce18DeviceReduceKernelINS2_10policy_hubIxyN4cuda3std3__44plusIxEEE10Policy1000EN6thrust24THRUST_300001_SM_1000_NS6detail15normal_iteratorINSD_10device_ptrIxEEEEyS9_xNS7_10__identityEEEvT0_PT3_T1_NS0_13GridEvenShareISN_EET2_T4_:
	.zero		994


//--------------------- .nv.constant0._ZN3cub18CUB_300001_SM_10006detail6reduce28DeviceReduceSingleTileKernelINS2_10policy_hubIxyN4cuda3std3__44plusIxEEE10Policy1000EN6thrust24THRUST_300001_SM_1000_NS6detail15normal_iteratorINSD_10device_ptrIxEEEEPxyS9_xxNS7_10__identityEEEvT0_T1_T2_T3_T4_T6_ --------------------------
	.section	.nv.constant0._ZN3cub18CUB_300001_SM_10006detail6reduce28DeviceReduceSingleTileKernelINS2_10policy_hubIxyN4cuda3std3__44plusIxEEE10Policy1000EN6thrust24THRUST_300001_SM_1000_NS6detail15normal_iteratorINSD_10device_ptrIxEEEEPxyS9_xxNS7_10__identityEEEvT0_T1_T2_T3_T4_T6_,"a",@progbits
	.sectionflags	@""
	.align	4
.nv.constant0._ZN3cub18CUB_300001_SM_10006detail6reduce28DeviceReduceSingleTileKernelINS2_10policy_hubIxyN4cuda3std3__44plusIxEEE10Policy1000EN6thrust24THRUST_300001_SM_1000_NS6detail15normal_iteratorINSD_10device_ptrIxEEEEPxyS9_xxNS7_10__identityEEEvT0_T1_T2_T3_T4_T6_:
	.zero		937


//--------------------- .nv.constant0._ZN3cub18CUB_300001_SM_10006detail6reduce28DeviceReduceSingleTileKernelINS2_10policy_hubIxjN4cuda3std3__44plusIxEEE10Policy1000EPxSC_iS9_xxNS7_10__identityEEEvT0_T1_T2_T3_T4_T6_ --------------------------
	.section	.nv.constant0._ZN3cub18CUB_300001_SM_10006detail6reduce28DeviceReduceSingleTileKernelINS2_10policy_hubIxjN4cuda3std3__44plusIxEEE10Policy1000EPxSC_iS9_xxNS7_10__identityEEEvT0_T1_T2_T3_T4_T6_,"a",@progbits
	.sectionflags	@""
	.align	4
.nv.constant0._ZN3cub18CUB_300001_SM_10006detail6reduce28DeviceReduceSingleTileKernelINS2_10policy_hubIxjN4cuda3std3__44plusIxEEE10Policy1000EPxSC_iS9_xxNS7_10__identityEEEvT0_T1_T2_T3_T4_T6_:
	.zero		929


//--------------------- .nv.constant0._ZN3cub18CUB_300001_SM_10006detail6reduce18DeviceReduceKernelINS2_10policy_hubIxjN4cuda3std3__44plusIxEEE10Policy1000EN6thrust24THRUST_300001_SM_1000_NS6detail15normal_iteratorINSD_10device_ptrIxEEEEjS9_xNS7_10__identityEEEvT0_PT3_T1_NS0_13GridEvenShareISN_EET2_T4_ --------------------------
	.section	.nv.constant0._ZN3cub18CUB_300001_SM_10006detail6reduce18DeviceReduceKernelINS2_10policy_hubIxjN4cuda3std3__44plusIxEEE10Policy1000EN6thrust24THRUST_300001_SM_1000_NS6detail15normal_iteratorINSD_10device_ptrIxEEEEjS9_xNS7_10__identityEEEvT0_PT3_T1_NS0_13GridEvenShareISN_EET2_T4_,"a",@progbits
	.sectionflags	@""
	.align	4
.nv.constant0._ZN3cub18CUB_300001_SM_10006detail6reduce18DeviceReduceKernelINS2_10policy_hubIxjN4cuda3std3__44plusIxEEE10Policy1000EN6thrust24THRUST_300001_SM_1000_NS6detail15normal_iteratorINSD_10device_ptrIxEEEEjS9_xNS7_10__identityEEEvT0_PT3_T1_NS0_13GridEvenShareISN_EET2_T4_:
	.zero		958


//--------------------- .nv.constant0._ZN3cub18CUB_300001_SM_10006detail6reduce28DeviceReduceSingleTileKernelINS2_10policy_hubIxjN4cuda3std3__44plusIxEEE10Policy1000EN6thrust24THRUST_300001_SM_1000_NS6detail15normal_iteratorINSD_10device_ptrIxEEEEPxjS9_xxNS7_10__identityEEEvT0_T1_T2_T3_T4_T6_ --------------------------
	.section	.nv.constant0._ZN3cub18CUB_300001_SM_10006detail6reduce28DeviceReduceSingleTileKernelINS2_10policy_hubIxjN4cuda3std3__44plusIxEEE10Policy1000EN6thrust24THRUST_300001_SM_1000_NS6detail15normal_iteratorINSD_10device_ptrIxEEEEPxjS9_xxNS7_10__identityEEEvT0_T1_T2_T3_T4_T6_,"a",@progbits
	.sectionflags	@""
	.align	4
.nv.constant0._ZN3cub18CUB_300001_SM_10006detail6reduce28DeviceReduceSingleTileKernelINS2_10policy_hubIxjN4cuda3std3__44plusIxEEE10Policy1000EN6thrust24THRUST_300001_SM_1000_NS6detail15normal_iteratorINSD_10device_ptrIxEEEEPxjS9_xxNS7_10__identityEEEvT0_T1_T2_T3_T4_T6_:
	.zero		929


//--------------------- .nv.constant0._ZN3cub18CUB_300001_SM_10006detail9transform16transform_kernelINS2_10policy_hubILb1EN4cuda3std3__45tupleIJN6thrust24THRUST_300001_SM_1000_NS12zip_iteratorINS8_IJNSA_6detail15normal_iteratorINSA_10device_ptrIxEEEESG_EEEEEEEEE10policy1000El9CountHitsSG_JSI_EEEvT0_iT1_T2_DpNS2_10kernel_argIT3_EE --------------------------
	.section	.nv.constant0._ZN3cub18CUB_300001_SM_10006detail9transform16transform_kernelINS2_10policy_hubILb1EN4cuda3std3__45tupleIJN6thrust24THRUST_300001_SM_1000_NS12zip_iteratorINS8_IJNSA_6detail15normal_iteratorINSA_10device_ptrIxEEEESG_EEEEEEEEE10policy1000El9CountHitsSG_JSI_EEEvT0_iT1_T2_DpNS2_10kernel_argIT3_EE,"a",@progbits
	.sectionflags	@""
	.align	4
.nv.constant0._ZN3cub18CUB_300001_SM_10006detail9transform16transform_kernelINS2_10policy_hubILb1EN4cuda3std3__45tupleIJN6thrust24THRUST_300001_SM_1000_NS12zip_iteratorINS8_IJNSA_6detail15normal_iteratorINSA_10device_ptrIxEEEESG_EEEEEEEEE10policy1000El9CountHitsSG_JSI_EEEvT0_iT1_T2_DpNS2_10kernel_argIT3_EE:
	.zero		936


//--------------------- .nv.constant0._ZN3cub18CUB_300001_SM_10006detail9transform16transform_kernelINS2_10policy_hubILb1EN4cuda3std3__45tupleIJN6thrust24THRUST_300001_SM_1000_NS12zip_iteratorINS8_IJNSA_6detail15normal_iteratorINSA_10device_ptrIxEEEESG_EEEEEEEEE10policy1000Ei9CountHitsSG_JSI_EEEvT0_iT1_T2_DpNS2_10kernel_argIT3_EE --------------------------
	.section	.nv.constant0._ZN3cub18CUB_300001_SM_10006detail9transform16transform_kernelINS2_10policy_hubILb1EN4cuda3std3__45tupleIJN6thrust24THRUST_300001_SM_1000_NS12zip_iteratorINS8_IJNSA_6detail15normal_iteratorINSA_10device_ptrIxEEEESG_EEEEEEEEE10policy1000Ei9CountHitsSG_JSI_EEEvT0_iT1_T2_DpNS2_10kernel_argIT3_EE,"a",@progbits
	.sectionflags	@""
	.align	4
.nv.constant0._ZN3cub18CUB_300001_SM_10006detail9transform16transform_kernelINS2_10policy_hubILb1EN4cuda3std3__45tupleIJN6thrust24THRUST_300001_SM_1000_NS12zip_iteratorINS8_IJNSA_6detail15normal_iteratorINSA_10device_ptrIxEEEESG_EEEEEEEEE10policy1000Ei9CountHitsSG_JSI_EEEvT0_iT1_T2_DpNS2_10kernel_argIT3_EE:
	.zero		936


//--------------------- .nv.constant0._ZN3cub18CUB_300001_SM_10006detail9transform16transform_kernelINS2_10policy_hubILb1EN4cuda3std3__45tupleIJN6thrust24THRUST_300001_SM_1000_NS6detail15normal_iteratorINSA_10device_ptrIxEEEEEEEE10policy1000El16PrefixToPositionSF_JPxEEEvT0_iT1_T2_DpNS2_10kernel_argIT3_EE --------------------------
	.section	.nv.constant0._ZN3cub18CUB_300001_SM_10006detail9transform16transform_kernelINS2_10policy_hubILb1EN4cuda3std3__45tupleIJN6thrust24THRUST_300001_SM_1000_NS6detail15normal_iteratorINSA_10device_ptrIxEEEEEEEE10policy1000El16PrefixToPositionSF_JPxEEEvT0_iT1_T2_DpNS2_10kernel_argIT3_EE,"a",@progbits
	.sectionflags	@""
	.align	4
.nv.constant0._ZN3cub18CUB_300001_SM_10006detail9transform16transform_kernelINS2_10policy_hubILb1EN4cuda3std3__45tupleIJN6thrust24THRUST_300001_SM_1000_NS6detail15normal_iteratorINSA_10device_ptrIxEEEEEEEE10policy1000El16PrefixToPositionSF_JPxEEEvT0_iT1_T2_DpNS2_10kernel_argIT3_EE:
	.zero		944


//--------------------- .nv.constant0._ZN3cub18CUB_300001_SM_10006detail9transform16transform_kernelINS2_10policy_hubILb1EN4cuda3std3__45tupleIJN6thrust24THRUST_300001_SM_1000_NS6detail15normal_iteratorINSA_10device_ptrIxEEEEEEEE10policy1000Ei16PrefixToPositionSF_JPxEEEvT0_iT1_T2_DpNS2_10kernel_argIT3_EE --------------------------
	.section	.nv.constant0._ZN3cub18CUB_300001_SM_10006detail9transform16transform_kernelINS2_10policy_hubILb1EN4cuda3std3__45tupleIJN6thrust24THRUST_300001_SM_1000_NS6detail15normal_iteratorINSA_10device_ptrIxEEEEEEEE10policy1000Ei16PrefixToPositionSF_JPxEEEvT0_iT1_T2_DpNS2_10kernel_argIT3_EE,"a",@progbits
	.sectionflags	@""
	.align	4
.nv.constant0._ZN3cub18CUB_300001_SM_10006detail9transform16transform_kernelINS2_10policy_hubILb1EN4cuda3std3__45tupleIJN6thrust24THRUST_300001_SM_1000_NS6detail15normal_iteratorINSA_10device_ptrIxEEEEEEEE10policy1000Ei16PrefixToPositionSF_JPxEEEvT0_iT1_T2_DpNS2_10kernel_argIT3_EE:
	.zero		936


//--------------------- .nv.constant0._ZN3cub18CUB_300001_SM_10006detail8for_each13static_kernelINS2_12policy_hub_t12policy_500_tEmN6thrust24THRUST_300001_SM_1000_NS8cuda_cub20__uninitialized_fill7functorINS7_10device_ptrIxEExEEEEvT0_T1_ --------------------------
	.section	.nv.constant0._ZN3cub18CUB_300001_SM_10006detail8for_each13static_kernelINS2_12policy_hub_t12policy_500_tEmN6thrust24THRUST_300001_SM_1000_NS8cuda_cub20__uninitialized_fill7functorINS7_10device_ptrIxEExEEEEvT0_T1_,"a",@progbits
	.sectionflags	@""
	.align	4
.nv.constant0._ZN3cub18CUB_300001_SM_10006detail8for_each13static_kernelINS2_12policy_hub_t12policy_500_tEmN6thrust24THRUST_300001_SM_1000_NS8cuda_cub20__uninitialized_fill7functorINS7_10device_ptrIxEExEEEEvT0_T1_:
	.zero		920


//--------------------- .nv.constant0._ZN3cub18CUB_300001_SM_10006detail11EmptyKernelIvEEvv --------------------------
	.section	.nv.constant0._ZN3cub18CUB_300001_SM_10006detail11EmptyKernelIvEEvv,"a",@progbits
	.sectionflags	@""
	.align	4
.nv.constant0._ZN3cub18CUB_300001_SM_10006detail11EmptyKernelIvEEvv:
	.zero		896


//--------------------- SYMBOLS --------------------------

	.type		.nv.reservedSmem.offset0,@object
	.size		.nv.reservedSmem.offset0,0x4
	.type		.nv.reservedSmem.cap,@object
	.size		.nv.reservedSmem.cap,0x4
